	.target	sm_90a

	.elftype	@"ET_EXEC"


//--------------------- .note.nv.tkinfo           --------------------------
	.section	.note.nv.tkinfo,"",@"SHT_NOTE"
	.sectionflags	@"SHF_NOTE_NV_TKINFO"
	.tkinfo
        /*0018*/ 	.word	0x00000002
        /*0030*/ 	.string	""
        /*0030*/ 	.string	"ptxas"
        /*0030*/ 	.string	"Cuda compilation tools, release 13.0, V13.0.88"
        /*0030*/ 	.string	"Build cuda_13.0.r13.0/compiler.36424714_0"
        /*0030*/ 	.string	"-v  -suppress-debug-info  -lineinfo  -arch sm_90a "



//--------------------- .note.nv.cuinfo           --------------------------
	.section	.note.nv.cuinfo,"",@"SHT_NOTE"
	.sectionflags	@"SHF_NOTE_NV_CUINFO"
        /*0018*/ 	.short	0x0002
        /*001a*/ 	.short	0x005a
        /*001c*/ 	.short	0x0082
	.zero		2


//--------------------- .nv.info                  --------------------------
	.section	.nv.info,"",@"SHT_CUDA_INFO"
	.align	4


	//----- nvinfo : EIATTR_REGCOUNT
	.align		4
        /*0000*/ 	.byte	0x04, 0x2f
        /*0002*/ 	.short	(.L_1 - .L_0)
	.align		4
.L_0:
        /*0004*/ 	.word	index@(matmul_kernel)
        /*0008*/ 	.word	0x000000ff


	//----- nvinfo : EIATTR_FRAME_SIZE
	.align		4
.L_1:
        /*000c*/ 	.byte	0x04, 0x11
        /*000e*/ 	.short	(.L_3 - .L_2)
	.align		4
.L_2:
        /*0010*/ 	.word	index@(matmul_kernel)
        /*0014*/ 	.word	0x00000d20


	//----- nvinfo : EIATTR_MIN_STACK_SIZE
	.align		4
.L_3:
        /*0018*/ 	.byte	0x04, 0x12
        /*001a*/ 	.short	(.L_5 - .L_4)
	.align		4
.L_4:
        /*001c*/ 	.word	index@(matmul_kernel)
        /*0020*/ 	.word	0x00000d20
.L_5:


//--------------------- .nv.compat                --------------------------
	.section	.nv.compat,"",@"SHT_CUDA_COMPAT_INFO"
	.align	4
        /*0000*/ 	.byte	0x02, 0x09, 0x01, 0x00, 0x02, 0x02, 0x04, 0x00, 0x02, 0x05, 0x05, 0x00, 0x03, 0x07, 0x01, 0x01
        /*0010*/ 	.byte	0x02, 0x03, 0x00, 0x00, 0x02, 0x06, 0x01, 0x00, 0x04, 0x0b, 0x08, 0x00, 0x00, 0x00, 0x00, 0x00
        /*0020*/ 	.byte	0x00, 0x00, 0x00, 0x00


//--------------------- .nv.info.matmul_kernel    --------------------------
	.section	.nv.info.matmul_kernel,"",@"SHT_CUDA_INFO"
	.sectionflags	@""
	.align	4


	//----- nvinfo : EIATTR_CUDA_API_VERSION
	.align		4
        /*0000*/ 	.byte	0x04, 0x37
        /*0002*/ 	.short	(.L_7 - .L_6)
.L_6:
        /*0004*/ 	.word	0x00000082


	//----- nvinfo : EIATTR_KPARAM_INFO
	.align		4
.L_7:
        /*0008*/ 	.byte	0x04, 0x17
        /*000a*/ 	.short	(.L_9 - .L_8)
.L_8:
        /*000c*/ 	.word	0x00000000
        /*0010*/ 	.short	0x000d
        /*0012*/ 	.short	0x0048
        /*0014*/ 	.byte	0x00, 0xf4, 0x21, 0x00


	//----- nvinfo : EIATTR_KPARAM_INFO
	.align		4
.L_9:
        /*0018*/ 	.byte	0x04, 0x17
        /*001a*/ 	.short	(.L_11 - .L_10)
.L_10:
        /*001c*/ 	.word	0x00000000
        /*0020*/ 	.short	0x000c
        /*0022*/ 	.short	0x0040
        /*0024*/ 	.byte	0x00, 0xf4, 0x21, 0x00


	//----- nvinfo : EIATTR_KPARAM_INFO
	.align		4
.L_11:
        /*0028*/ 	.byte	0x04, 0x17
        /*002a*/ 	.short	(.L_13 - .L_12)
.L_12:
        /*002c*/ 	.word	0x00000000
        /*0030*/ 	.short	0x000b
        /*0032*/ 	.short	0x0038
        /*0034*/ 	.byte	0x00, 0xf0, 0x11, 0x00


	//----- nvinfo : EIATTR_KPARAM_INFO
	.align		4
.L_13:
        /*0038*/ 	.byte	0x04, 0x17
        /*003a*/ 	.short	(.L_15 - .L_14)
.L_14:
        /*003c*/ 	.word	0x00000000
        /*0040*/ 	.short	0x000a
        /*0042*/ 	.short	0x0034
        /*0044*/ 	.byte	0x00, 0xf0, 0x11, 0x00


	//----- nvinfo : EIATTR_KPARAM_INFO
	.align		4
.L_15:
        /*0048*/ 	.byte	0x04, 0x17
        /*004a*/ 	.short	(.L_17 - .L_16)
.L_16:
        /*004c*/ 	.word	0x00000000
        /*0050*/ 	.short	0x0009
        /*0052*/ 	.short	0x0030
        /*0054*/ 	.byte	0x00, 0xf0, 0x11, 0x00


	//----- nvinfo : EIATTR_KPARAM_INFO
	.align		4
.L_17:
        /*0058*/ 	.byte	0x04, 0x17
        /*005a*/ 	.short	(.L_19 - .L_18)
.L_18:
        /*005c*/ 	.word	0x00000000
        /*0060*/ 	.short	0x0008
        /*0062*/ 	.short	0x002c
        /*0064*/ 	.byte	0x00, 0xf0, 0x11, 0x00


	//----- nvinfo : EIATTR_KPARAM_INFO
	.align		4
.L_19:
        /*0068*/ 	.byte	0x04, 0x17
        /*006a*/ 	.short	(.L_21 - .L_20)
.L_20:
        /*006c*/ 	.word	0x00000000
        /*0070*/ 	.short	0x0007
        /*0072*/ 	.short	0x0028
        /*0074*/ 	.byte	0x00, 0xf0, 0x11, 0x00


	//----- nvinfo : EIATTR_KPARAM_INFO
	.align		4
.L_21:
        /*0078*/ 	.byte	0x04, 0x17
        /*007a*/ 	.short	(.L_23 - .L_22)
.L_22:
        /*007c*/ 	.word	0x00000000
        /*0080*/ 	.short	0x0006
        /*0082*/ 	.short	0x0024
        /*0084*/ 	.byte	0x00, 0xf0, 0x11, 0x00


	//----- nvinfo : EIATTR_KPARAM_INFO
	.align		4
.L_23:
        /*0088*/ 	.byte	0x04, 0x17
        /*008a*/ 	.short	(.L_25 - .L_24)
.L_24:
        /*008c*/ 	.word	0x00000000
        /*0090*/ 	.short	0x0005
        /*0092*/ 	.short	0x0020
        /*0094*/ 	.byte	0x00, 0xf0, 0x11, 0x00


	//----- nvinfo : EIATTR_KPARAM_INFO
	.align		4
.L_25:
        /*0098*/ 	.byte	0x04, 0x17
        /*009a*/ 	.short	(.L_27 - .L_26)
.L_26:
        /*009c*/ 	.word	0x00000000
        /*00a0*/ 	.short	0x0004
        /*00a2*/ 	.short	0x001c
        /*00a4*/ 	.byte	0x00, 0xf0, 0x11, 0x00


	//----- nvinfo : EIATTR_KPARAM_INFO
	.align		4
.L_27:
        /*00a8*/ 	.byte	0x04, 0x17
        /*00aa*/ 	.short	(.L_29 - .L_28)
.L_28:
        /*00ac*/ 	.word	0x00000000
        /*00b0*/ 	.short	0x0003
        /*00b2*/ 	.short	0x0018
        /*00b4*/ 	.byte	0x00, 0xf0, 0x11, 0x00


	//----- nvinfo : EIATTR_KPARAM_INFO
	.align		4
.L_29:
        /*00b8*/ 	.byte	0x04, 0x17
        /*00ba*/ 	.short	(.L_31 - .L_30)
.L_30:
        /*00bc*/ 	.word	0x00000000
        /*00c0*/ 	.short	0x0002
        /*00c2*/ 	.short	0x0010
        /*00c4*/ 	.byte	0x00, 0xf4, 0x21, 0x00


	//----- nvinfo : EIATTR_KPARAM_INFO
	.align		4
.L_31:
        /*00c8*/ 	.byte	0x04, 0x17
        /*00ca*/ 	.short	(.L_33 - .L_32)
.L_32:
        /*00cc*/ 	.word	0x00000000
        /*00d0*/ 	.short	0x0001
        /*00d2*/ 	.short	0x0008
        /*00d4*/ 	.byte	0x00, 0xf4, 0x21, 0x00


	//----- nvinfo : EIATTR_KPARAM_INFO
	.align		4
.L_33:
        /*00d8*/ 	.byte	0x04, 0x17
        /*00da*/ 	.short	(.L_35 - .L_34)
.L_34:
        /*00dc*/ 	.word	0x00000000
        /*00e0*/ 	.short	0x0000
        /*00e2*/ 	.short	0x0000
        /*00e4*/ 	.byte	0x00, 0xf4, 0x21, 0x00


	//----- nvinfo : EIATTR_SPARSE_MMA_MASK
	.align		4
.L_35:
        /*00e8*/ 	.byte	0x03, 0x50
        /*00ea*/ 	.short	0x0000


	//----- nvinfo : EIATTR_MAXREG_COUNT
	.align		4
        /*00ec*/ 	.byte	0x03, 0x1b
        /*00ee*/ 	.short	0x00ff


	//----- nvinfo : EIATTR_NUM_BARRIERS
	.align		4
        /*00f0*/ 	.byte	0x02, 0x4c
        /*00f2*/ 	.byte	0x01
	.zero		1


	//----- nvinfo : EIATTR_ANNOTATIONS
	.align		4
        /*00f4*/ 	.byte	0x04, 0x55
        /*00f6*/ 	.short	(.L_37 - .L_36)


	//   ....[0]....
.L_36:
        /*00f8*/ 	.word	0x00000001
        /*00fc*/ 	.byte	0x70, 0x00, 0x00, 0x00, 0x01, 0x00, 0x00, 0x00, 0xa0, 0x00, 0x00, 0x00, 0x01, 0x00, 0x00, 0x00
        /* <DEDUP_REMOVED lines=1485> */
        /*5ddc*/ 	.byte	0x30, 0xc5, 0x02, 0x00, 0x01, 0x00, 0x00, 0x00, 0x60, 0xc5, 0x02, 0x00


	//----- nvinfo : EIATTR_MERCURY_ISA_VERSION
	.align		4
.L_37:
        /*5de8*/ 	.byte	0x03, 0x5f
        /*5dea*/ 	.short	0x0101


	//----- nvinfo : EIATTR_EXIT_INSTR_OFFSETS
	.align		4
        /*5dec*/ 	.byte	0x04, 0x1c
        /*5dee*/ 	.short	(.L_39 - .L_38)


	//   ....[0]....
.L_38:
        /*5df0*/ 	.word	0x0002c810


	//   ....[1]....
        /*5df4*/ 	.word	0x0002c830


	//----- nvinfo : EIATTR_REQNTID
	.align		4
.L_39:
        /*5df8*/ 	.byte	0x04, 0x10
        /*5dfa*/ 	.short	(.L_41 - .L_40)
.L_40:
        /*5dfc*/ 	.word	0x00000080
        /*5e00*/ 	.word	0x00000001
        /*5e04*/ 	.word	0x00000001


	//----- nvinfo : EIATTR_CBANK_PARAM_SIZE
	.align		4
.L_41:
        /*5e08*/ 	.byte	0x03, 0x19
        /*5e0a*/ 	.short	0x0050


	//----- nvinfo : EIATTR_PARAM_CBANK
	.align		4
        /*5e0c*/ 	.byte	0x04, 0x0a
        /*5e0e*/ 	.short	(.L_43 - .L_42)
	.align		4
.L_42:
        /*5e10*/ 	.word	index@(.nv.constant0.matmul_kernel)
        /*5e14*/ 	.short	0x0210
        /*5e16*/ 	.short	0x0050


	//----- nvinfo : EIATTR_SW_WAR
	.align		4
.L_43:
        /*5e18*/ 	.byte	0x04, 0x36
        /*5e1a*/ 	.short	(.L_45 - .L_44)
.L_44:
        /*5e1c*/ 	.word	0x00000008
.L_45:


//--------------------- .nv.callgraph             --------------------------
	.section	.nv.callgraph,"",@"SHT_CUDA_CALLGRAPH"
	.align	4
	.sectionentsize	8
	.align		4
        /*0000*/ 	.word	0x00000000
	.align		4
        /*0004*/ 	.word	0xffffffff
	.align		4
        /*0008*/ 	.word	0x00000000
	.align		4
        /*000c*/ 	.word	0xfffffffe
	.align		4
        /*0010*/ 	.word	0x00000000
	.align		4
        /*0014*/ 	.word	0xfffffffd
	.align		4
        /*0018*/ 	.word	0x00000000
	.align		4
        /*001c*/ 	.word	0xfffffffc


//--------------------- .text.matmul_kernel       --------------------------
	.section	.text.matmul_kernel,"ax",@progbits
	.align	128
        .global         matmul_kernel
        .type           matmul_kernel,@function
        .size           matmul_kernel,(.L_x_3 - matmul_kernel)
        .other          matmul_kernel,@"STO_CUDA_ENTRY STV_DEFAULT"
matmul_kernel:
.text.matmul_kernel:
[----:B------:R-:W1:Y:S08]  /*0000*/  LDC R1, c[0x0][0x28] ;  /* 0x00000a00ff017b82 */ /* 0x000e700000000800 */
[----:B------:R-:W2:Y:S01]  /*0010*/  LDC.64 R2, c[0x0][0x228] ;  /* 0x00008a00ff027b82 */ /* 0x000ea20000000a00 */
[----:B-1----:R-:W-:Y:S01]  /*0020*/  VIADD R1, R1, 0xfffff2e0 ;  /* 0xfffff2e001017836 */ /* 0x002fe20000000000 */
[----:B------:R-:W1:Y:S01]  /*0030*/  S2R R5, SR_CTAID.X ;  /* 0x0000000000057919 */ /* 0x000e620000002500 */
[----:B------:R-:W-:-:S05]  /*0040*/  ULDC.64 UR4, c[0x0][0x218] ;  /* 0x0000860000047ab9 */ /* 0x000fca0000000a00 */
[----:B------:R-:W3:Y:S01]  /*0050*/  LDC.64 R184, c[0x0][0x238] ;  /* 0x00008e00ffb87b82 */ /* 0x000ee20000000a00 */
[----:B--2---:R-:W-:Y:S01]  /*0060*/  IMAD.MOV.U32 R154, RZ, RZ, R3 ;  /* 0x000000ffff9a7224 */ /* 0x004fe200078e0003 */
[----:B------:R2:W-:Y:S01]  /*0070*/  STL.64 [R1+0x650], R2 ;  /* 0x0006500201007387 */ /* 0x0005e20000100a00 */
[----:B------:R-:W-:Y:S02]  /*0080*/  IMAD.MOV.U32 R152, RZ, RZ, R2 ;  /* 0x000000ffff987224 */ /* 0x000fe400078e0002 */
[----:B------:R-:W-:-:S03]  /*0090*/  VIADD R0, R154, 0x7f ;  /* 0x0000007f9a007836 */ /* 0x000fc60000000000 */
[----:B------:R-:W-:Y:S01]  /*00a0*/  STL [R1+0xcf8], R152 ;  /* 0x000cf89801007387 */ /* 0x000fe20000100800 */
[----:B-1----:R-:W-:Y:S02]  /*00b0*/  IABS R8, R5 ;  /* 0x0000000500087213 */ /* 0x002fe40000000000 */
[----:B--2---:R-:W-:-:S04]  /*00c0*/  SHF.R.S32.HI R3, RZ, 0x1f, R0 ;  /* 0x0000001fff037819 */ /* 0x004fc80000011400 */
[----:B------:R-:W-:-:S04]  /*00d0*/  LEA.HI R3, R3, R0, RZ, 0x7 ;  /* 0x0000000003037211 */ /* 0x000fc800078f38ff */
[----:B------:R-:W-:-:S05]  /*00e0*/  SHF.R.S32.HI R3, RZ, 0x7, R3 ;  /* 0x00000007ff037819 */ /* 0x000fca0000011403 */
[----:B------:R-:W-:-:S05]  /*00f0*/  IMAD.SHL.U32 R4, R3, 0x8, RZ ;  /* 0x0000000803047824 */ /* 0x000fca00078e00ff */
[-C--:B------:R-:W-:Y:S02]  /*0100*/  IABS R7, R4.reuse ;  /* 0x0000000400077213 */ /* 0x080fe40000000000 */
[----:B------:R-:W-:Y:S02]  /*0110*/  IABS R10, R4 ;  /* 0x00000004000a7213 */ /* 0x000fe40000000000 */
[----:B------:R-:W1:Y:S08]  /*0120*/  I2F.RP R0, R7 ;  /* 0x0000000700007306 */ /* 0x000e700000209400 */
[----:B-1----:R-:W1:Y:S02]  /*0130*/  MUFU.RCP R0, R0 ;  /* 0x0000000000007308 */ /* 0x002e640000001000 */
[----:B-1----:R-:W-:-:S02]  /*0140*/  VIADD R2, R0, 0xffffffe ;  /* 0x0ffffffe00027836 */ /* 0x002fc40000000000 */
[----:B------:R-:W-:-:S04]  /*0150*/  IMAD.MOV R0, RZ, RZ, -R10 ;  /* 0x000000ffff007224 */ /* 0x000fc800078e0a0a */
[----:B------:R1:W2:Y:S02]  /*0160*/  F2I.FTZ.U32.TRUNC.NTZ R3, R2 ;  /* 0x0000000200037305 */ /* 0x0002a4000021f000 */
[----:B-1----:R-:W-:Y:S01]  /*0170*/  MOV R2, RZ ;  /* 0x000000ff00027202 */ /* 0x002fe20000000f00 */
[----:B--2---:R-:W-:-:S04]  /*0180*/  IMAD.MOV R6, RZ, RZ, -R3 ;  /* 0x000000ffff067224 */ /* 0x004fc800078e0a03 */
[----:B------:R-:W-:Y:S02]  /*0190*/  IMAD R9, R6, R7, RZ ;  /* 0x0000000706097224 */ /* 0x000fe400078e02ff */
[----:B------:R-:W-:Y:S02]  /*01a0*/  IMAD.MOV.U32 R6, RZ, RZ, R8 ;  /* 0x000000ffff067224 */ /* 0x000fe400078e0008 */
[----:B------:R-:W-:-:S06]  /*01b0*/  IMAD.HI.U32 R3, R3, R9, R2 ;  /* 0x0000000903037227 */ /* 0x000fcc00078e0002 */
[----:B------:R-:W-:-:S04]  /*01c0*/  IMAD.HI.U32 R3, R3, R6, RZ ;  /* 0x0000000603037227 */ /* 0x000fc800078e00ff */
[----:B------:R-:W-:-:S05]  /*01d0*/  IMAD R0, R3, R0, R6 ;  /* 0x0000000003007224 */ /* 0x000fca00078e0206 */
[----:B------:R-:W-:-:S13]  /*01e0*/  ISETP.GT.U32.AND P1, PT, R7, R0, PT ;  /* 0x000000000700720c */ /* 0x000fda0003f24070 */
[----:B------:R-:W-:Y:S02]  /*01f0*/  @!P1 IMAD.IADD R0, R0, 0x1, -R7 ;  /* 0x0000000100009824 */ /* 0x000fe400078e0a07 */
[----:B------:R-:W-:Y:S01]  /*0200*/  @!P1 VIADD R3, R3, 0x1 ;  /* 0x0000000103039836 */ /* 0x000fe20000000000 */
[----:B------:R-:W-:Y:S02]  /*0210*/  ISETP.NE.AND P1, PT, R4, RZ, PT ;  /* 0x000000ff0400720c */ /* 0x000fe40003f25270 */
[----:B------:R-:W-:Y:S02]  /*0220*/  ISETP.GE.U32.AND P0, PT, R0, R7, PT ;  /* 0x000000070000720c */ /* 0x000fe40003f06070 */
[----:B------:R-:W-:Y:S02]  /*0230*/  LOP3.LUT R0, R5, R4, RZ, 0x3c, !PT ;  /* 0x0000000405007212 */ /* 0x000fe400078e3cff */
[----:B------:R-:W-:Y:S02]  /*0240*/  IABS R7, R154 ;  /* 0x0000009a00077213 */ /* 0x000fe40000000000 */
[----:B------:R-:W-:Y:S01]  /*0250*/  ISETP.GE.AND P2, PT, R0, RZ, PT ;  /* 0x000000ff0000720c */ /* 0x000fe20003f46270 */
[----:B------:R-:W-:-:S06]  /*0260*/  VIADD R0, R152, 0x7f ;  /* 0x0000007f98007836 */ /* 0x000fcc0000000000 */
[----:B------:R-:W-:-:S04]  /*0270*/  @P0 VIADD R3, R3, 0x1 ;  /* 0x0000000103030836 */ /* 0x000fc80000000000 */
[----:B------:R-:W-:Y:S01]  /*0280*/  IMAD.MOV.U32 R2, RZ, RZ, R3 ;  /* 0x000000ffff027224 */ /* 0x000fe200078e0003 */
[----:B------:R-:W-:-:S03]  /*0290*/  SHF.R.S32.HI R3, RZ, 0x1f, R0 ;  /* 0x0000001fff037819 */ /* 0x000fc60000011400 */
[----:B------:R-:W-:Y:S01]  /*02a0*/  @!P2 IMAD.MOV R2, RZ, RZ, -R2 ;  /* 0x000000ffff02a224 */ /* 0x000fe200078e0a02 */
[----:B------:R-:W-:Y:S02]  /*02b0*/  @!P1 LOP3.LUT R2, RZ, R4, RZ, 0x33, !PT ;  /* 0x00000004ff029212 */ /* 0x000fe400078e33ff */
[----:B------:R-:W-:-:S03]  /*02c0*/  LEA.HI R3, R3, R0, RZ, 0x7 ;  /* 0x0000000003037211 */ /* 0x000fc600078f38ff */
[----:B------:R-:W-:Y:S02]  /*02d0*/  IMAD.SHL.U32 R10, R2, 0x8, RZ ;  /* 0x00000008020a7824 */ /* 0x000fe400078e00ff */
[----:B------:R-:W-:-:S03]  /*02e0*/  IMAD.MOV R2, RZ, RZ, -R2 ;  /* 0x000000ffff027224 */ /* 0x000fc600078e0a02 */
[----:B------:R-:W-:Y:S01]  /*02f0*/  LEA.HI.SX32 R3, R3, -R10, 0x19 ;  /* 0x8000000a03037211 */ /* 0x000fe200078fcaff */
[----:B------:R-:W-:Y:S02]  /*0300*/  IMAD R11, R4, R2, R5 ;  /* 0x00000002040b7224 */ /* 0x000fe400078e0205 */
[----:B------:R-:W-:Y:S01]  /*0310*/  IMAD.MOV.U32 R2, RZ, RZ, RZ ;  /* 0x000000ffff027224 */ /* 0x000fe200078e00ff */
[----:B------:R-:W-:Y:S02]  /*0320*/  VIMNMX R8, R3, 0x8, PT ;  /* 0x0000000803087848 */ /* 0x000fe40003fe0100 */
[----:B------:R-:W-:Y:S02]  /*0330*/  IABS R4, R11 ;  /* 0x0000000b00047213 */ /* 0x000fe40000000000 */
[----:B------:R-:W-:-:S04]  /*0340*/  IABS R9, R8 ;  /* 0x0000000800097213 */ /* 0x000fc80000000000 */
[----:B------:R-:W1:Y:S08]  /*0350*/  I2F.RP R0, R9 ;  /* 0x0000000900007306 */ /* 0x000e700000209400 */
[----:B-1----:R-:W1:Y:S02]  /*0360*/  MUFU.RCP R0, R0 ;  /* 0x0000000000007308 */ /* 0x002e640000001000 */
[----:B-1----:R-:W-:-:S06]  /*0370*/  IADD3 R3, R0, 0xffffffe, RZ ;  /* 0x0ffffffe00037810 */ /* 0x002fcc0007ffe0ff */
[----:B------:R-:W1:Y:S02]  /*0380*/  F2I.FTZ.U32.TRUNC.NTZ R3, R3 ;  /* 0x0000000300037305 */ /* 0x000e64000021f000 */
[----:B-1----:R-:W-:-:S04]  /*0390*/  IMAD.MOV R6, RZ, RZ, -R3 ;  /* 0x000000ffff067224 */ /* 0x002fc800078e0a03 */
[----:B------:R-:W-:Y:S01]  /*03a0*/  IMAD R5, R6, R9, RZ ;  /* 0x0000000906057224 */ /* 0x000fe200078e02ff */
[----:B------:R-:W-:-:S03]  /*03b0*/  IABS R6, R8 ;  /* 0x0000000800067213 */ /* 0x000fc60000000000 */
[----:B------:R-:W-:-:S04]  /*03c0*/  IMAD.HI.U32 R2, R3, R5, R2 ;  /* 0x0000000503027227 */ /* 0x000fc800078e0002 */
[----:B------:R-:W-:Y:S02]  /*03d0*/  IMAD.MOV.U32 R5, RZ, RZ, R7 ;  /* 0x000000ffff057224 */ /* 0x000fe400078e0007 */
[----:B------:R-:W-:Y:S01]  /*03e0*/  IMAD.MOV.U32 R3, RZ, RZ, R4 ;  /* 0x000000ffff037224 */ /* 0x000fe200078e0004 */
[----:B------:R-:W-:Y:S01]  /*03f0*/  IABS R4, R152 ;  /* 0x0000009800047213 */ /* 0x000fe20000000000 */
[----:B------:R-:W1:Y:S01]  /*0400*/  I2F.RP R7, R5 ;  /* 0x0000000500077306 */ /* 0x000e620000209400 */
[----:B------:R-:W-:Y:S02]  /*0410*/  IMAD.MOV R0, RZ, RZ, -R6 ;  /* 0x000000ffff007224 */ /* 0x000fe400078e0a06 */
[----:B------:R-:W-:-:S04]  /*0420*/  IMAD.HI.U32 R2, R2, R3, RZ ;  /* 0x0000000302027227 */ /* 0x000fc800078e00ff */
[----:B------:R-:W-:Y:S01]  /*0430*/  IMAD R0, R2, R0, R3 ;  /* 0x0000000002007224 */ /* 0x000fe200078e0203 */
[----:B------:R-:W2:Y:S04]  /*0440*/  I2F.RP R6, R4 ;  /* 0x0000000400067306 */ /* 0x000ea80000209400 */
[----:B------:R-:W-:-:S04]  /*0450*/  ISETP.GT.U32.AND P1, PT, R9, R0, PT ;  /* 0x000000000900720c */ /* 0x000fc80003f24070 */
[----:B-1----:R-:W1:Y:S08]  /*0460*/  MUFU.RCP R7, R7 ;  /* 0x0000000700077308 */ /* 0x002e700000001000 */
[----:B--2---:R-:W2:Y:S01]  /*0470*/  MUFU.RCP R6, R6 ;  /* 0x0000000600067308 */ /* 0x004ea20000001000 */
[----:B------:R-:W-:Y:S01]  /*0480*/  @!P1 IMAD.IADD R0, R0, 0x1, -R9 ;  /* 0x0000000100009824 */ /* 0x000fe200078e0a09 */
[----:B------:R-:W-:-:S02]  /*0490*/  @!P1 IADD3 R2, R2, 0x1, RZ ;  /* 0x0000000102029810 */ /* 0x000fc40007ffe0ff */
[----:B------:R-:W-:Y:S02]  /*04a0*/  ISETP.NE.AND P1, PT, R8, RZ, PT ;  /* 0x000000ff0800720c */ /* 0x000fe40003f25270 */
[----:B------:R-:W-:Y:S02]  /*04b0*/  ISETP.GE.U32.AND P0, PT, R0, R9, PT ;  /* 0x000000090000720c */ /* 0x000fe40003f06070 */
[----:B------:R-:W-:Y:S01]  /*04c0*/  LOP3.LUT R0, R11, R8, RZ, 0x3c, !PT ;  /* 0x000000080b007212 */ /* 0x000fe200078e3cff */
[----:B-1----:R-:W-:-:S03]  /*04d0*/  VIADD R3, R7, 0xffffffe ;  /* 0x0ffffffe07037836 */ /* 0x002fc60000000000 */
[----:B------:R-:W-:-:S03]  /*04e0*/  ISETP.GE.AND P2, PT, R0, RZ, PT ;  /* 0x000000ff0000720c */ /* 0x000fc60003f46270 */
[----:B------:R-:W1:Y:S01]  /*04f0*/  F2I.FTZ.U32.TRUNC.NTZ R3, R3 ;  /* 0x0000000300037305 */ /* 0x000e62000021f000 */
[----:B--2---:R-:W-:-:S03]  /*0500*/  VIADD R7, R6, 0xffffffe ;  /* 0x0ffffffe06077836 */ /* 0x004fc60000000000 */
[----:B------:R-:W-:-:S04]  /*0510*/  @P0 VIADD R2, R2, 0x1 ;  /* 0x0000000102020836 */ /* 0x000fc80000000000 */
[----:B------:R-:W2:Y:S01]  /*0520*/  F2I.FTZ.U32.TRUNC.NTZ R7, R7 ;  /* 0x0000000700077305 */ /* 0x000ea2000021f000 */
[----:B------:R-:W-:-:S04]  /*0530*/  IMAD.MOV.U32 R12, RZ, RZ, R2 ;  /* 0x000000ffff0c7224 */ /* 0x000fc800078e0002 */
[----:B------:R-:W-:Y:S01]  /*0540*/  @!P2 IMAD.MOV R12, RZ, RZ, -R12 ;  /* 0x000000ffff0ca224 */ /* 0x000fe200078e0a0c */
[----:B------:R-:W-:Y:S01]  /*0550*/  @!P1 LOP3.LUT R12, RZ, R8, RZ, 0x33, !PT ;  /* 0x00000008ff0c9212 */ /* 0x000fe200078e33ff */
[----:B-1----:R-:W-:-:S04]  /*0560*/  IMAD.MOV R2, RZ, RZ, -R3 ;  /* 0x000000ffff027224 */ /* 0x002fc800078e0a03 */
[----:B------:R-:W-:Y:S02]  /*0570*/  IMAD R9, R2, R5, RZ ;  /* 0x0000000502097224 */ /* 0x000fe400078e02ff */
[----:B------:R-:W-:Y:S02]  /*0580*/  IMAD.SHL.U32 R0, R12, 0x80, RZ ;  /* 0x000000800c007824 */ /* 0x000fe400078e00ff */
[----:B------:R-:W-:Y:S02]  /*0590*/  IMAD.MOV.U32 R2, RZ, RZ, RZ ;  /* 0x000000ffff027224 */ /* 0x000fe400078e00ff */
[----:B--2---:R-:W-:Y:S01]  /*05a0*/  IMAD.MOV R6, RZ, RZ, -R7 ;  /* 0x000000ffff067224 */ /* 0x004fe200078e0a07 */
[----:B------:R-:W-:Y:S01]  /*05b0*/  IABS R136, R0 ;  /* 0x0000000000887213 */ /* 0x000fe20000000000 */
[----:B------:R-:W-:Y:S01]  /*05c0*/  IMAD.HI.U32 R2, R3, R9, R2 ;  /* 0x0000000903027227 */ /* 0x000fe200078e0002 */
[C---:B------:R-:W-:Y:S02]  /*05d0*/  IADD3 R14, R0.reuse, 0x4, RZ ;  /* 0x00000004000e7810 */ /* 0x040fe40007ffe0ff */
[----:B------:R-:W-:Y:S01]  /*05e0*/  MOV R9, R6 ;  /* 0x0000000600097202 */ /* 0x000fe20000000f00 */
[C---:B------:R-:W-:Y:S01]  /*05f0*/  VIADD R15, R0.reuse, 0x7f ;  /* 0x0000007f000f7836 */ /* 0x040fe20000000000 */
[----:B------:R-:W-:Y:S01]  /*0600*/  IABS R131, R14 ;  /* 0x0000000e00837213 */ /* 0x000fe20000000000 */
[----:B------:R-:W-:Y:S01]  /*0610*/  IMAD.MOV R3, RZ, RZ, -R12 ;  /* 0x000000ffff037224 */ /* 0x000fe200078e0a0c */
[C---:B------:R-:W-:Y:S01]  /*0620*/  IADD3 R20, R0.reuse, 0x10, RZ ;  /* 0x0000001000147810 */ /* 0x040fe20007ffe0ff */
[----:B------:R-:W-:Y:S01]  /*0630*/  VIADD R17, R0, 0x2 ;  /* 0x0000000200117836 */ /* 0x000fe20000000000 */
[----:B------:R-:W-:Y:S01]  /*0640*/  STL [R1+0x860], R15 ;  /* 0x0008600f01007387 */ /* 0x000fe20000100800 */
[----:B------:R-:W-:Y:S01]  /*0650*/  IMAD.HI.U32 R6, R2, R136, RZ ;  /* 0x0000008802067227 */ /* 0x000fe200078e00ff */
[----:B------:R-:W-:-:S02]  /*0660*/  IABS R135, R15 ;  /* 0x0000000f00877213 */ /* 0x000fc40000000000 */
[----:B------:R-:W-:Y:S01]  /*0670*/  STL [R1+0x8cc], R17 ;  /* 0x0008cc1101007387 */ /* 0x000fe20000100800 */
[C---:B------:R-:W-:Y:S01]  /*0680*/  VIADD R13, R0.reuse, 0x1 ;  /* 0x00000001000d7836 */ /* 0x040fe20000000000 */
[----:B------:R-:W-:Y:S01]  /*0690*/  IABS R133, R17 ;  /* 0x0000001100857213 */ /* 0x000fe20000000000 */
[----:B------:R-:W-:Y:S01]  /*06a0*/  VIADD R16, R0, 0x3 ;  /* 0x0000000300107836 */ /* 0x000fe20000000000 */
[----:B------:R-:W-:Y:S01]  /*06b0*/  IABS R119, R20 ;  /* 0x0000001400777213 */ /* 0x000fe20000000000 */
[----:B------:R-:W-:Y:S01]  /*06c0*/  IMAD R3, R8, R3, R11 ;  /* 0x0000000308037224 */ /* 0x000fe200078e020b */
[----:B------:R-:W-:Y:S01]  /*06d0*/  STL [R1+0x8d0], R13 ;  /* 0x0008d00d01007387 */ /* 0x000fe20000100800 */
[----:B------:R-:W-:Y:S01]  /*06e0*/  IMAD.MOV R8, RZ, RZ, -R6 ;  /* 0x000000ffff087224 */ /* 0x000fe200078e0a06 */
[----:B------:R-:W-:Y:S01]  /*06f0*/  IABS R132, R16 ;  /* 0x0000001000847213 */ /* 0x000fe20000000000 */
[----:B------:R-:W-:Y:S01]  /*0700*/  IMAD R9, R9, R4, RZ ;  /* 0x0000000409097224 */ /* 0x000fe200078e02ff */
[----:B------:R1:W-:Y:S01]  /*0710*/  STL [R1+0x8c8], R16 ;  /* 0x0008c81001007387 */ /* 0x0003e20000100800 */
[----:B------:R-:W-:Y:S01]  /*0720*/  IMAD.MOV.U32 R6, RZ, RZ, RZ ;  /* 0x000000ffff067224 */ /* 0x000fe200078e00ff */
[----:B------:R-:W-:Y:S01]  /*0730*/  IABS R134, R13 ;  /* 0x0000000d00867213 */ /* 0x000fe20000000000 */
[----:B------:R-:W-:Y:S01]  /*0740*/  IMAD.HI.U32 R11, R2, R135, RZ ;  /* 0x00000087020b7227 */ /* 0x000fe200078e00ff */
[----:B------:R2:W-:Y:S01]  /*0750*/  STL [R1+0x8c4], R14 ;  /* 0x0008c40e01007387 */ /* 0x0005e20000100800 */
[----:B------:R-:W-:-:S02]  /*0760*/  IADD3 R244, R0, 0x27, RZ ;  /* 0x0000002700f47810 */ /* 0x000fc40007ffe0ff */
[----:B------:R-:W-:Y:S01]  /*0770*/  IMAD.HI.U32 R6, R7, R9, R6 ;  /* 0x0000000907067227 */ /* 0x000fe200078e0006 */
[C---:B------:R-:W-:Y:S02]  /*0780*/  IADD3 R236, R0.reuse, 0x2f, RZ ;  /* 0x0000002f00ec7810 */ /* 0x040fe40007ffe0ff */
[C---:B-1----:R-:W-:Y:S01]  /*0790*/  IADD3 R16, R0.reuse, 0x8, RZ ;  /* 0x0000000800107810 */ /* 0x042fe20007ffe0ff */
[----:B------:R-:W-:Y:S01]  /*07a0*/  VIADD R17, R0, 0x7 ;  /* 0x0000000700117836 */ /* 0x000fe20000000000 */
[----:B------:R-:W-:Y:S01]  /*07b0*/  IABS R96, R244 ;  /* 0x000000f400607213 */ /* 0x000fe20000000000 */
[----:B------:R-:W-:Y:S01]  /*07c0*/  IMAD.HI.U32 R9, R2, R132, RZ ;  /* 0x0000008402097227 */ /* 0x000fe200078e00ff */
[----:B------:R-:W-:Y:S02]  /*07d0*/  IABS R127, R16 ;  /* 0x00000010007f7213 */ /* 0x000fe40000000000 */
[----:B------:R-:W-:Y:S01]  /*07e0*/  IABS R128, R17 ;  /* 0x0000001100807213 */ /* 0x000fe20000000000 */
[C---:B--2---:R-:W-:Y:S01]  /*07f0*/  VIADD R14, R0.reuse, 0x9 ;  /* 0x00000009000e7836 */ /* 0x044fe20000000000 */
[C---:B------:R-:W-:Y:S01]  /*0800*/  IADD3 R240, R0.reuse, 0x2b, RZ ;  /* 0x0000002b00f07810 */ /* 0x040fe20007ffe0ff */
[----:B------:R-:W-:Y:S01]  /*0810*/  VIADD R19, R0, 0x5 ;  /* 0x0000000500137836 */ /* 0x000fe20000000000 */
[----:B------:R-:W-:Y:S01]  /*0820*/  IABS R88, R236 ;  /* 0x000000ec00587213 */ /* 0x000fe20000000000 */
[----:B------:R-:W-:Y:S01]  /*0830*/  IMAD.HI.U32 R7, R2, R134, RZ ;  /* 0x0000008602077227 */ /* 0x000fe200078e00ff */
[----:B------:R-:W-:-:S02]  /*0840*/  IABS R126, R14 ;  /* 0x0000000e007e7213 */ /* 0x000fc40000000000 */
[----:B------:R-:W-:Y:S01]  /*0850*/  STL [R1+0x95c], R19 ;  /* 0x00095c1301007387 */ /* 0x000fe20000100800 */
[C---:B------:R-:W-:Y:S01]  /*0860*/  VIADD R18, R0.reuse, 0x6 ;  /* 0x0000000600127836 */ /* 0x040fe20000000000 */
[----:B------:R-:W-:Y:S01]  /*0870*/  IABS R130, R19 ;  /* 0x0000001300827213 */ /* 0x000fe20000000000 */
[----:B------:R-:W-:Y:S01]  /*0880*/  IMAD.MOV R12, RZ, RZ, -R11 ;  /* 0x000000ffff0c7224 */ /* 0x000fe200078e0a0b */
[----:B------:R-:W-:Y:S01]  /*0890*/  IABS R92, R240 ;  /* 0x000000f0005c7213 */ /* 0x000fe20000000000 */
[----:B------:R-:W-:Y:S01]  /*08a0*/  IMAD.MOV R9, RZ, RZ, -R9 ;  /* 0x000000ffff097224 */ /* 0x000fe200078e0a09 */
[----:B------:R-:W-:Y:S01]  /*08b0*/  STL [R1+0x964], R18 ;  /* 0x0009641201007387 */ /* 0x000fe20000100800 */
[----:B------:R-:W-:Y:S01]  /*08c0*/  IMAD.MOV R7, RZ, RZ, -R7 ;  /* 0x000000ffff077224 */ /* 0x000fe200078e0a07 */
[----:B------:R-:W-:Y:S01]  /*08d0*/  IABS R129, R18 ;  /* 0x0000001200817213 */ /* 0x000fe20000000000 */
[C---:B------:R-:W-:Y:S01]  /*08e0*/  IMAD R135, R5.reuse, R12, R135 ;  /* 0x0000000c05877224 */ /* 0x040fe200078e0287 */
[----:B------:R-:W-:Y:S01]  /*08f0*/  STL [R1+0x96c], R17 ;  /* 0x00096c1101007387 */ /* 0x000fe20000100800 */
[C---:B------:R-:W-:Y:S01]  /*0900*/  VIADD R12, R0.reuse, 0xe ;  /* 0x0000000e000c7836 */ /* 0x040fe20000000000 */
[----:B------:R-:W-:Y:S01]  /*0910*/  IADD3 R232, R0, 0x33, RZ ;  /* 0x0000003300e87810 */ /* 0x000fe20007ffe0ff */
[----:B------:R-:W-:Y:S01]  /*0920*/  IMAD R132, R5, R9, R132 ;  /* 0x0000000905847224 */ /* 0x000fe200078e0284 */
[----:B------:R1:W-:Y:S01]  /*0930*/  STL [R1+0x970], R16 ;  /* 0x0009701001007387 */ /* 0x0003e20000100800 */
[----:B------:R-:W-:Y:S01]  /*0940*/  IMAD.HI.U32 R11, R2, R126, RZ ;  /* 0x0000007e020b7227 */ /* 0x000fe200078e00ff */
[----:B------:R-:W-:-:S02]  /*0950*/  IABS R121, R12 ;  /* 0x0000000c00797213 */ /* 0x000fc40000000000 */
[----:B------:R2:W-:Y:S01]  /*0960*/  STL [R1+0x974], R14 ;  /* 0x0009740e01007387 */ /* 0x0005e20000100800 */
[C---:B------:R-:W-:Y:S01]  /*0970*/  IMAD R134, R5.reuse, R7, R134 ;  /* 0x0000000705867224 */ /* 0x040fe200078e0286 */
[C---:B------:R-:W-:Y:S01]  /*0980*/  ISETP.GT.U32.AND P5, PT, R5.reuse, R135, PT ;  /* 0x000000870500720c */ /* 0x040fe20003fa4070 */
[----:B------:R-:W-:Y:S01]  /*0990*/  IMAD.HI.U32 R9, R2, R128, RZ ;  /* 0x0000008002097227 */ /* 0x000fe200078e00ff */
[C---:B------:R-:W-:Y:S02]  /*09a0*/  ISETP.GT.U32.AND P2, PT, R5.reuse, R132, PT ;  /* 0x000000840500720c */ /* 0x040fe40003f44070 */
[C---:B-1----:R-:W-:Y:S01]  /*09b0*/  IADD3 R16, R0.reuse, 0xc, RZ ;  /* 0x0000000c00107810 */ /* 0x042fe20007ffe0ff */
[----:B------:R-:W-:Y:S01]  /*09c0*/  VIADD R18, R0, 0xa ;  /* 0x0000000a00127836 */ /* 0x000fe20000000000 */
[----:B------:R-:W-:Y:S01]  /*09d0*/  ISETP.GT.U32.AND P3, PT, R5, R134, PT ;  /* 0x000000860500720c */ /* 0x000fe20003f64070 */
[----:B------:R-:W-:Y:S01]  /*09e0*/  IMAD.HI.U32 R7, R2, R130, RZ ;  /* 0x0000008202077227 */ /* 0x000fe200078e00ff */
[----:B------:R-:W-:-:S02]  /*09f0*/  IABS R123, R16 ;  /* 0x00000010007b7213 */ /* 0x000fc40000000000 */
[----:B------:R-:W-:Y:S01]  /*0a00*/  IABS R125, R18 ;  /* 0x00000012007d7213 */ /* 0x000fe20000000000 */
[C---:B------:R-:W-:Y:S01]  /*0a10*/  VIADD R17, R0.reuse, 0xb ;  /* 0x0000000b00117836 */ /* 0x040fe20000000000 */
[----:B------:R1:W-:Y:S01]  /*0a20*/  STL [R1+0x97c], R18 ;  /* 0x00097c1201007387 */ /* 0x0003e20000100800 */
[----:B------:R-:W-:Y:S01]  /*0a30*/  IMAD.MOV R11, RZ, RZ, -R11 ;  /* 0x000000ffff0b7224 */ /* 0x000fe200078e0a0b */
[----:B------:R-:W-:Y:S01]  /*0a40*/  IABS R84, R232 ;  /* 0x000000e800547213 */ /* 0x000fe20000000000 */
[----:B------:R-:W-:Y:S01]  /*0a50*/  IMAD.MOV R9, RZ, RZ, -R9 ;  /* 0x000000ffff097224 */ /* 0x000fe200078e0a09 */
[----:B------:R4:W-:Y:S01]  /*0a60*/  STL [R1+0x984], R17 ;  /* 0x0009841101007387 */ /* 0x0009e20000100800 */
[C---:B--2---:R-:W-:Y:S01]  /*0a70*/  VIADD R14, R0.reuse, 0xd ;  /* 0x0000000d000e7836 */ /* 0x044fe20000000000 */
[----:B------:R-:W-:Y:S01]  /*0a80*/  IABS R124, R17 ;  /* 0x00000011007c7213 */ /* 0x000fe20000000000 */
[----:B------:R-:W-:Y:S01]  /*0a90*/  IMAD.MOV R7, RZ, RZ, -R7 ;  /* 0x000000ffff077224 */ /* 0x000fe200078e0a07 */
[----:B------:R2:W-:Y:S01]  /*0aa0*/  STL [R1+0x988], R16 ;  /* 0x0009881001007387 */ /* 0x0005e20000100800 */
[----:B------:R-:W-:Y:S01]  /*0ab0*/  VIADD R21, R0, 0xf ;  /* 0x0000000f00157836 */ /* 0x000fe20000000000 */
[----:B------:R-:W-:Y:S01]  /*0ac0*/  IABS R122, R14 ;  /* 0x0000000e007a7213 */ /* 0x000fe20000000000 */
[C---:B------:R-:W-:Y:S01]  /*0ad0*/  IMAD R126, R5.reuse, R11, R126 ;  /* 0x0000000b057e7224 */ /* 0x040fe200078e027e */
[----:B------:R3:W-:Y:S01]  /*0ae0*/  STL [R1+0x98c], R14 ;  /* 0x00098c0e01007387 */ /* 0x0007e20000100800 */
[----:B------:R-:W-:Y:S01]  /*0af0*/  IMAD R128, R5, R9, R128 ;  /* 0x0000000905807224 */ /* 0x000fe200078e0280 */
[----:B------:R-:W-:Y:S01]  /*0b00*/  IABS R120, R21 ;  /* 0x0000001500787213 */ /* 0x000fe20000000000 */
[----:B------:R-:W-:Y:S01]  /*0b10*/  IMAD.HI.U32 R11, R2, R121, RZ ;  /* 0x00000079020b7227 */ /* 0x000fe200078e00ff */
[----:B------:R3:W-:Y:S01]  /*0b20*/  STL [R1+0x994], R12 ;  /* 0x0009940c01007387 */ /* 0x0007e20000100800 */
[----:B------:R-:W-:-:S02]  /*0b30*/  IADD3 R228, R0, 0x37, RZ ;  /* 0x0000003700e47810 */ /* 0x000fc40007ffe0ff */
[----:B------:R-:W-:Y:S01]  /*0b40*/  VIADD R19, R0, 0x11 ;  /* 0x0000001100137836 */ /* 0x000fe20000000000 */
[----:B------:R-:W-:Y:S01]  /*0b50*/  STL [R1+0x9a0], R21 ;  /* 0x0009a01501007387 */ /* 0x000fe20000100800 */
[C---:B------:R-:W-:Y:S01]  /*0b60*/  IMAD R130, R5.reuse, R7, R130 ;  /* 0x0000000705827224 */ /* 0x040fe200078e0282 */
[----:B------:R-:W-:Y:S01]  /*0b70*/  IABS R80, R228 ;  /* 0x000000e400507213 */ /* 0x000fe20000000000 */
[----:B------:R-:W-:Y:S01]  /*0b80*/  IMAD.HI.U32 R9, R2, R123, RZ ;  /* 0x0000007b02097227 */ /* 0x000fe200078e00ff */
[----:B------:R-:W-:Y:S01]  /*0b90*/  STL [R1+0x99c], R20 ;  /* 0x00099c1401007387 */ /* 0x000fe20000100800 */
[----:B------:R-:W-:Y:S02]  /*0ba0*/  IABS R118, R19 ;  /* 0x0000001300767213 */ /* 0x000fe40000000000 */
[----:B-1----:R-:W-:Y:S01]  /*0bb0*/  VIADD R18, R0, 0x12 ;  /* 0x0000001200127836 */ /* 0x002fe20000000000 */
[----:B------:R-:W-:Y:S01]  /*0bc0*/  STL [R1+0x9ac], R19 ;  /* 0x0009ac1301007387 */ /* 0x000fe20000100800 */
[----:B------:R-:W-:Y:S01]  /*0bd0*/  IMAD.HI.U32 R7, R2, R125, RZ ;  /* 0x0000007d02077227 */ /* 0x000fe200078e00ff */
[----:B------:R-:W-:-:S02]  /*0be0*/  ISETP.GT.U32.AND P0, PT, R5, R130, PT ;  /* 0x000000820500720c */ /* 0x000fc40003f04070 */
[----:B------:R1:W-:Y:S01]  /*0bf0*/  STL [R1+0x9a8], R18 ;  /* 0x0009a81201007387 */ /* 0x0003e20000100800 */
[C---:B----4-:R-:W-:Y:S01]  /*0c00*/  VIADD R17, R0.reuse, 0x13 ;  /* 0x0000001300117836 */ /* 0x050fe20000000000 */
[----:B------:R-:W-:Y:S01]  /*0c10*/  IABS R117, R18 ;  /* 0x0000001200757213 */ /* 0x000fe20000000000 */
[----:B--2---:R-:W-:Y:S01]  /*0c20*/  IMAD.MOV R16, RZ, RZ, -R11 ;  /* 0x000000ffff107224 */ /* 0x004fe200078e0a0b */
[C---:B------:R-:W-:Y:S01]  /*0c30*/  IADD3 R209, R0.reuse, 0x4a, RZ ;  /* 0x0000004a00d17810 */ /* 0x040fe20007ffe0ff */
[----:B---3--:R-:W-:Y:S01]  /*0c40*/  IMAD.MOV R14, RZ, RZ, -R9 ;  /* 0x000000ffff0e7224 */ /* 0x008fe200078e0a09 */
[----:B------:R2:W-:Y:S01]  /*0c50*/  STL [R1+0x9b0], R17 ;  /* 0x0009b01101007387 */ /* 0x0005e20000100800 */
[----:B------:R-:W-:Y:S01]  /*0c60*/  IMAD.MOV R12, RZ, RZ, -R7 ;  /* 0x000000ffff0c7224 */ /* 0x000fe200078e0a07 */
[----:B------:R-:W-:Y:S01]  /*0c70*/  IABS R116, R17 ;  /* 0x0000001100747213 */ /* 0x000fe20000000000 */
[C---:B------:R-:W-:Y:S01]  /*0c80*/  IMAD R121, R5.reuse, R16, R121 ;  /* 0x0000001005797224 */ /* 0x040fe200078e0279 */
[C---:B-1----:R-:W-:Y:S01]  /*0c90*/  IADD3 R18, R0.reuse, 0x14, RZ ;  /* 0x0000001400127810 */ /* 0x042fe20007ffe0ff */
[C---:B------:R-:W-:Y:S01]  /*0ca0*/  IMAD R123, R5.reuse, R14, R123 ;  /* 0x0000000e057b7224 */ /* 0x040fe200078e027b */
[----:B------:R-:W-:Y:S01]  /*0cb0*/  IABS R61, R209 ;  /* 0x000000d1003d7213 */ /* 0x000fe20000000000 */
[C---:B------:R-:W-:Y:S01]  /*0cc0*/  VIADD R16, R0.reuse, 0x16 ;  /* 0x0000001600107836 */ /* 0x040fe20000000000 */
[----:B------:R-:W-:Y:S01]  /*0cd0*/  IABS R115, R18 ;  /* 0x0000001200737213 */ /* 0x000fe20000000000 */
[C---:B------:R-:W-:Y:S01]  /*0ce0*/  IMAD R125, R5.reuse, R12, R125 ;  /* 0x0000000c057d7224 */ /* 0x040fe200078e027d */
[----:B------:R1:W-:Y:S01]  /*0cf0*/  STL [R1+0x9b4], R18 ;  /* 0x0009b41201007387 */ /* 0x0003e20000100800 */
[C---:B--2---:R-:W-:Y:S01]  /*0d00*/  VIADD R17, R0.reuse, 0x15 ;  /* 0x0000001500117836 */ /* 0x044fe20000000000 */
[----:B------:R-:W-:Y:S01]  /*0d10*/  IABS R113, R16 ;  /* 0x0000001000717213 */ /* 0x000fe20000000000 */
[C---:B------:R-:W-:Y:S01]  /*0d20*/  VIADD R14, R0.reuse, 0x17 ;  /* 0x00000017000e7836 */ /* 0x040fe20000000000 */
[C---:B------:R-:W-:Y:S01]  /*0d30*/  IADD3 R206, R0.reuse, 0x4d, RZ ;  /* 0x0000004d00ce7810 */ /* 0x040fe20007ffe0ff */
[C---:B------:R-:W-:Y:S01]  /*0d40*/  VIADD R12, R0.reuse, 0x18 ;  /* 0x00000018000c7836 */ /* 0x040fe20000000000 */
[----:B------:R2:W-:Y:S01]  /*0d50*/  STL [R1+0x9bc], R17 ;  /* 0x0009bc1101007387 */ /* 0x0005e20000100800 */
[C---:B------:R-:W-:Y:S01]  /*0d60*/  VIADD R21, R0.reuse, 0x19 ;  /* 0x0000001900157836 */ /* 0x040fe20000000000 */
[----:B------:R-:W-:Y:S01]  /*0d70*/  IABS R114, R17 ;  /* 0x0000001100727213 */ /* 0x000fe20000000000 */
[C---:B------:R-:W-:Y:S01]  /*0d80*/  VIADD R20, R0.reuse, 0x1a ;  /* 0x0000001a00147836 */ /* 0x040fe20000000000 */
[----:B------:R-:W-:Y:S01]  /*0d90*/  STL [R1+0x9b8], R16 ;  /* 0x0009b81001007387 */ /* 0x000fe20000100800 */
[C---:B------:R-:W-:Y:S01]  /*0da0*/  VIADD R19, R0.reuse, 0x1b ;  /* 0x0000001b00137836 */ /* 0x040fe20000000000 */
[----:B------:R-:W-:Y:S01]  /*0db0*/  IABS R111, R12 ;  /* 0x0000000c006f7213 */ /* 0x000fe20000000000 */
[C---:B-1----:R-:W-:Y:S01]  /*0dc0*/  VIADD R18, R0.reuse, 0x1c ;  /* 0x0000001c00127836 */ /* 0x042fe20000000000 */
[----:B------:R-:W-:Y:S01]  /*0dd0*/  STL [R1+0x9c4], R14 ;  /* 0x0009c40e01007387 */ /* 0x000fe20000100800 */
[C---:B------:R-:W-:Y:S01]  /*0de0*/  VIADD R152, R0.reuse, 0x1e ;  /* 0x0000001e00987836 */ /* 0x040fe20000000000 */
[----:B------:R-:W-:Y:S01]  /*0df0*/  IABS R112, R14 ;  /* 0x0000000e00707213 */ /* 0x000fe20000000000 */
[C---:B--2---:R-:W-:Y:S01]  /*0e00*/  VIADD R17, R0.reuse, 0x1d ;  /* 0x0000001d00117836 */ /* 0x044fe20000000000 */
[----:B------:R-:W-:Y:S01]  /*0e10*/  STL [R1+0x9cc], R12 ;  /* 0x0009cc0c01007387 */ /* 0x000fe20000100800 */
[C---:B------:R-:W-:Y:S01]  /*0e20*/  VIADD R252, R0.reuse, 0x1f ;  /* 0x0000001f00fc7836 */ /* 0x040fe20000000000 */
[----:B------:R-:W-:Y:S01]  /*0e30*/  IABS R109, R20 ;  /* 0x00000014006d7213 */ /* 0x000fe20000000000 */
[C---:B------:R-:W-:Y:S01]  /*0e40*/  VIADD R251, R0.reuse, 0x20 ;  /* 0x0000002000fb7836 */ /* 0x040fe20000000000 */
[----:B------:R-:W-:Y:S01]  /*0e50*/  STL [R1+0x9d4], R21 ;  /* 0x0009d41501007387 */ /* 0x000fe20000100800 */
[C---:B------:R-:W-:Y:S01]  /*0e60*/  VIADD R250, R0.reuse, 0x21 ;  /* 0x0000002100fa7836 */ /* 0x040fe20000000000 */
[----:B------:R-:W-:Y:S01]  /*0e70*/  IABS R107, R18 ;  /* 0x00000012006b7213 */ /* 0x000fe20000000000 */
[C---:B------:R-:W-:Y:S01]  /*0e80*/  VIADD R249, R0.reuse, 0x22 ;  /* 0x0000002200f97836 */ /* 0x040fe20000000000 */
[----:B------:R-:W-:Y:S01]  /*0e90*/  STL [R1+0x9d0], R20 ;  /* 0x0009d01401007387 */ /* 0x000fe20000100800 */
[----:B------:R-:W-:Y:S01]  /*0ea0*/  IABS R103, R251 ;  /* 0x000000fb00677213 */ /* 0x000fe20000000000 */
[C---:B------:R-:W-:Y:S01]  /*0eb0*/  VIADD R248, R0.reuse, 0x23 ;  /* 0x0000002300f87836 */ /* 0x040fe20000000000 */
[----:B------:R-:W-:Y:S01]  /*0ec0*/  IABS R108, R19 ;  /* 0x00000013006c7213 */ /* 0x000fe20000000000 */
[----:B------:R-:W-:Y:S01]  /*0ed0*/  STL [R1+0x9dc], R19 ;  /* 0x0009dc1301007387 */ /* 0x000fe20000100800 */
[C---:B------:R-:W-:Y:S01]  /*0ee0*/  IMAD R136, R5.reuse, R8, R136 ;  /* 0x0000000805887224 */ /* 0x040fe200078e0288 */
[----:B------:R-:W-:Y:S01]  /*0ef0*/  IABS R110, R21 ;  /* 0x00000015006e7213 */ /* 0x000fe20000000000 */
[----:B------:R-:W-:Y:S01]  /*0f00*/  VIADD R247, R0, 0x24 ;  /* 0x0000002400f77836 */ /* 0x000fe20000000000 */
[----:B------:R-:W-:Y:S01]  /*0f10*/  STL [R1+0x9e4], R18 ;  /* 0x0009e41201007387 */ /* 0x000fe20000100800 */
[----:B------:R-:W-:Y:S01]  /*0f20*/  IMAD.HI.U32 R8, R2, R133, RZ ;  /* 0x0000008502087227 */ /* 0x000fe200078e00ff */
[----:B------:R-:W-:-:S02]  /*0f30*/  ISETP.GT.U32.AND P4, PT, R5, R136, PT ;  /* 0x000000880500720c */ /* 0x000fc40003f84070 */
[----:B------:R-:W-:Y:S01]  /*0f40*/  STL [R1+0x9ec], R17 ;  /* 0x0009ec1101007387 */ /* 0x000fe20000100800 */
[----:B------:R-:W-:Y:S01]  /*0f50*/  VIADD R246, R0, 0x25 ;  /* 0x0000002500f67836 */ /* 0x000fe20000000000 */
[----:B------:R-:W-:Y:S01]  /*0f60*/  IABS R99, R247 ;  /* 0x000000f700637213 */ /* 0x000fe20000000000 */
[----:B------:R-:W-:Y:S01]  /*0f70*/  IMAD.IADD R3, R10, 0x1, R3 ;  /* 0x000000010a037824 */ /* 0x000fe200078e0203 */
[----:B------:R-:W-:Y:S01]  /*0f80*/  STL [R1+0x9e8], R152 ;  /* 0x0009e89801007387 */ /* 0x000fe20000100800 */
[C---:B------:R-:W-:Y:S01]  /*0f90*/  IMAD.HI.U32 R10, R2.reuse, R131, RZ ;  /* 0x00000083020a7227 */ /* 0x040fe200078e00ff */
[----:B------:R-:W-:Y:S02]  /*0fa0*/  IABS R106, R17 ;  /* 0x00000011006a7213 */ /* 0x000fe40000000000 */
[----:B------:R-:W-:Y:S01]  /*0fb0*/  STL [R1+0x9f4], R252 ;  /* 0x0009f4fc01007387 */ /* 0x000fe20000100800 */
[----:B------:R-:W-:Y:S01]  /*0fc0*/  IMAD.MOV R8, RZ, RZ, -R8 ;  /* 0x000000ffff087224 */ /* 0x000fe200078e0a08 */
[----:B------:R-:W-:Y:S01]  /*0fd0*/  IABS R102, R250 ;  /* 0x000000fa00667213 */ /* 0x000fe20000000000 */
[----:B------:R-:W-:Y:S01]  /*0fe0*/  IMAD.MOV R10, RZ, RZ, -R10 ;  /* 0x000000ffff0a7224 */ /* 0x000fe200078e0a0a */
[----:B------:R-:W-:Y:S01]  /*0ff0*/  STL [R1+0xcfc], R152 ;  /* 0x000cfc9801007387 */ /* 0x000fe20000100800 */
[----:B------:R-:W-:Y:S01]  /*1000*/  IMAD R133, R5, R8, R133 ;  /* 0x0000000805857224 */ /* 0x000fe200078e0285 */
[----:B------:R-:W-:Y:S01]  /*1010*/  IABS R104, R252 ;  /* 0x000000fc00687213 */ /* 0x000fe20000000000 */
[----:B------:R-:W-:Y:S01]  /*1020*/  IMAD.HI.U32 R8, R2, R129, RZ ;  /* 0x0000008102087227 */ /* 0x000fe200078e00ff */
[----:B------:R-:W-:Y:S01]  /*1030*/  STL [R1+0x9fc], R251 ;  /* 0x0009fcfb01007387 */ /* 0x000fe20000100800 */
[----:B------:R-:W-:-:S02]  /*1040*/  IABS R105, R152 ;  /* 0x0000009800697213 */ /* 0x000fc40000000000 */
[C---:B------:R-:W-:Y:S01]  /*1050*/  IMAD R131, R5.reuse, R10, R131 ;  /* 0x0000000a05837224 */ /* 0x040fe200078e0283 */
[----:B------:R-:W-:Y:S01]  /*1060*/  STL [R1+0xd00], R252 ;  /* 0x000d00fc01007387 */ /* 0x000fe20000100800 */
[----:B------:R-:W-:Y:S01]  /*1070*/  IMAD.HI.U32 R10, R2, R127, RZ ;  /* 0x0000007f020a7227 */ /* 0x000fe200078e00ff */
[C---:B------:R-:W-:Y:S02]  /*1080*/  ISETP.GT.U32.AND P1, PT, R5.reuse, R133, PT ;  /* 0x000000850500720c */ /* 0x040fe40003f24070 */
[----:B------:R-:W-:Y:S01]  /*1090*/  STL [R1+0xa04], R250 ;  /* 0x000a04fa01007387 */ /* 0x000fe20000100800 */
[----:B------:R-:W-:Y:S01]  /*10a0*/  IMAD.MOV R8, RZ, RZ, -R8 ;  /* 0x000000ffff087224 */ /* 0x000fe200078e0a08 */
[C---:B------:R-:W-:Y:S01]  /*10b0*/  ISETP.GT.U32.AND P6, PT, R5.reuse, R131, PT ;  /* 0x000000830500720c */ /* 0x040fe20003fc4070 */
[----:B------:R-:W-:Y:S01]  /*10c0*/  IMAD.MOV R10, RZ, RZ, -R10 ;  /* 0x000000ffff0a7224 */ /* 0x000fe200078e0a0a */
[----:B------:R1:W-:Y:S01]  /*10d0*/  STL [R1+0xd04], R251 ;  /* 0x000d04fb01007387 */ /* 0x0003e20000100800 */
[C---:B------:R-:W-:Y:S01]  /*10e0*/  IMAD R129, R5.reuse, R8, R129 ;  /* 0x0000000805817224 */ /* 0x040fe200078e0281 */
[----:B------:R-:W-:Y:S01]  /*10f0*/  IABS R101, R249 ;  /* 0x000000f900657213 */ /* 0x000fe20000000000 */
[----:B------:R-:W-:Y:S01]  /*1100*/  IMAD R127, R5, R10, R127 ;  /* 0x0000000a057f7224 */ /* 0x000fe200078e027f */
[----:B------:R-:W-:Y:S01]  /*1110*/  STL [R1+0xa00], R249 ;  /* 0x000a00f901007387 */ /* 0x000fe20000100800 */
[--C-:B------:R-:W-:Y:S01]  /*1120*/  @!P5 IMAD.IADD R135, R135, 0x1, -R5.reuse ;  /* 0x000000018787d824 */ /* 0x100fe200078e0a05 */
[C---:B------:R-:W-:Y:S01]  /*1130*/  ISETP.GT.U32.AND P5, PT, R5.reuse, R129, PT ;  /* 0x000000810500720c */ /* 0x040fe20003fa4070 */
[--C-:B------:R-:W-:Y:S01]  /*1140*/  @!P4 IMAD.IADD R136, R136, 0x1, -R5.reuse ;  /* 0x000000018888c824 */ /* 0x100fe200078e0a05 */
[----:B------:R-:W-:Y:S01]  /*1150*/  STL [R1+0xd08], R250 ;  /* 0x000d08fa01007387 */ /* 0x000fe20000100800 */
[--C-:B------:R-:W-:Y:S01]  /*1160*/  @!P3 IMAD.IADD R134, R134, 0x1, -R5.reuse ;  /* 0x000000018686b824 */ /* 0x100fe200078e0a05 */
[C---:B------:R-:W-:Y:S01]  /*1170*/  ISETP.GT.U32.AND P4, PT, R5.reuse, R128, PT ;  /* 0x000000800500720c */ /* 0x040fe20003f84070 */
[--C-:B------:R-:W-:Y:S01]  /*1180*/  @!P0 IMAD.IADD R130, R130, 0x1, -R5.reuse ;  /* 0x0000000182828824 */ /* 0x100fe200078e0a05 */
[----:B-1----:R-:W1:Y:S01]  /*1190*/  S2R R251, SR_TID.X ;  /* 0x0000000000fb7919 */ /* 0x002e620000002100 */
[----:B------:R-:W-:Y:S01]  /*11a0*/  ISETP.GT.U32.AND P3, PT, R5, R127, PT ;  /* 0x0000007f0500720c */ /* 0x000fe20003f64070 */
[--C-:B------:R-:W-:Y:S01]  /*11b0*/  @!P1 IMAD.IADD R133, R133, 0x1, -R5.reuse ;  /* 0x0000000185859824 */ /* 0x100fe200078e0a05 */
[C---:B------:R-:W-:Y:S01]  /*11c0*/  ISETP.GT.U32.AND P0, PT, R5.reuse, R135, PT ;  /* 0x000000870500720c */ /* 0x040fe20003f04070 */
[----:B------:R-:W-:Y:S01]  /*11d0*/  STL [R1+0xd0c], R249 ;  /* 0x000d0cf901007387 */ /* 0x000fe20000100800 */
[C---:B------:R-:W-:Y:S01]  /*11e0*/  ISETP.GT.U32.AND P1, PT, R5.reuse, R126, PT ;  /* 0x0000007e0500720c */ /* 0x040fe20003f24070 */
[--C-:B------:R-:W-:Y:S01]  /*11f0*/  @!P2 IMAD.IADD R132, R132, 0x1, -R5.reuse ;  /* 0x000000018484a824 */ /* 0x100fe200078e0a05 */
[----:B------:R-:W-:Y:S01]  /*1200*/  ISETP.GT.U32.AND P2, PT, R5, R125, PT ;  /* 0x0000007d0500720c */ /* 0x000fe20003f44070 */
[----:B------:R-:W-:Y:S01]  /*1210*/  STL [R1+0xa0c], R248 ;  /* 0x000a0cf801007387 */ /* 0x000fe20000100800 */
[--C-:B------:R-:W-:Y:S01]  /*1220*/  @!P5 IMAD.IADD R129, R129, 0x1, -R5.reuse ;  /* 0x000000018181d824 */ /* 0x100fe200078e0a05 */
[----:B------:R-:W-:Y:S01]  /*1230*/  @!P6 IADD3 R131, R131, -R5, RZ ;  /* 0x800000058383e210 */ /* 0x000fe20007ffe0ff */
[--C-:B------:R-:W-:Y:S01]  /*1240*/  @!P4 IMAD.IADD R128, R128, 0x1, -R5.reuse ;  /* 0x000000018080c824 */ /* 0x100fe200078e0a05 */
[----:B------:R-:W-:Y:S01]  /*1250*/  STL [R1+0xa14], R247 ;  /* 0x000a14f701007387 */ /* 0x000fe20000100800 */
[----:B------:R-:W-:Y:S01]  /*1260*/  ISETP.GT.U32.AND P4, PT, R5, R134, PT ;  /* 0x000000860500720c */ /* 0x000fe20003f84070 */
[--C-:B------:R-:W-:Y:S01]  /*1270*/  @!P3 IMAD.IADD R127, R127, 0x1, -R5.reuse ;  /* 0x000000017f7fb824 */ /* 0x100fe200078e0a05 */
[----:B------:R-:W-:Y:S01]  /*1280*/  ISETP.GT.U32.AND P3, PT, R5, R133, PT ;  /* 0x000000850500720c */ /* 0x000fe20003f64070 */
[----:B------:R-:W-:Y:S01]  /*1290*/  STL [R1+0xd10], R248 ;  /* 0x000d10f801007387 */ /* 0x000fe20000100800 */
[----:B------:R-:W-:Y:S01]  /*12a0*/  @!P0 IADD3 R135, R135, -R5, RZ ;  /* 0x8000000587878210 */ /* 0x000fe20007ffe0ff */
[----:B------:R-:W-:Y:S01]  /*12b0*/  @!P1 IMAD.IADD R126, R126, 0x1, -R5 ;  /* 0x000000017e7e9824 */ /* 0x000fe200078e0a05 */
[C---:B------:R-:W-:Y:S01]  /*12c0*/  ISETP.GT.U32.AND P0, PT, R5.reuse, R130, PT ;  /* 0x000000820500720c */ /* 0x040fe20003f04070 */
[----:B------:R-:W-:Y:S01]  /*12d0*/  STL [R1+0xa1c], R246 ;  /* 0x000a1cf601007387 */ /* 0x000fe20000100800 */
[C---:B------:R-:W-:Y:S01]  /*12e0*/  ISETP.GT.U32.AND P1, PT, R5.reuse, R132, PT ;  /* 0x000000840500720c */ /* 0x040fe20003f24070 */
[C---:B------:R-:W-:Y:S01]  /*12f0*/  IMAD.HI.U32 R8, R2.reuse, R124, RZ ;  /* 0x0000007c02087227 */ /* 0x040fe200078e00ff */
[----:B------:R-:W-:Y:S01]  /*1300*/  ISETP.GT.U32.AND P6, PT, R5, R136, PT ;  /* 0x000000880500720c */ /* 0x000fe20003fc4070 */
[----:B------:R1:W-:Y:S01]  /*1310*/  STL [R1+0xd14], R247 ;  /* 0x000d14f701007387 */ /* 0x0003e20000100800 */
[----:B------:R-:W-:Y:S01]  /*1320*/  IABS R100, R248 ;  /* 0x000000f800647213 */ /* 0x000fe20000000000 */
[----:B------:R-:W-:Y:S01]  /*1330*/  IMAD.HI.U32 R10, R2, R122, RZ ;  /* 0x0000007a020a7227 */ /* 0x000fe200078e00ff */
[----:B------:R-:W-:-:S02]  /*1340*/  IABS R98, R246 ;  /* 0x000000f600627213 */ /* 0x000fc40000000000 */
[----:B------:R-:W-:Y:S01]  /*1350*/  IABS R58, R206 ;  /* 0x000000ce003a7213 */ /* 0x000fe20000000000 */
[--C-:B------:R-:W-:Y:S01]  /*1360*/  @!P4 IMAD.IADD R134, R134, 0x1, -R5.reuse ;  /* 0x000000018686c824 */ /* 0x100fe200078e0a05 */
[----:B------:R-:W-:Y:S01]  /*1370*/  ISETP.GT.U32.AND P4, PT, R5, R128, PT ;  /* 0x000000800500720c */ /* 0x000fe20003f84070 */
[--C-:B------:R-:W-:Y:S01]  /*1380*/  @!P3 IMAD.IADD R133, R133, 0x1, -R5.reuse ;  /* 0x000000018585b824 */ /* 0x100fe200078e0a05 */
[----:B------:R-:W-:Y:S01]  /*1390*/  ISETP.GT.U32.AND P3, PT, R5, R127, PT ;  /* 0x0000007f0500720c */ /* 0x000fe20003f64070 */
[----:B------:R-:W-:Y:S01]  /*13a0*/  @!P0 IMAD.IADD R130, R130, 0x1, -R5 ;  /* 0x0000000182828824 */ /* 0x000fe200078e0a05 */
[----:B-1----:R-:W-:Y:S01]  /*13b0*/  LOP3.LUT R247, R251, 0x7f, RZ, 0xc0, !PT ;  /* 0x0000007ffbf77812 */ /* 0x002fe200078ec0ff */
[----:B------:R-:W-:Y:S01]  /*13c0*/  IMAD.MOV R8, RZ, RZ, -R8 ;  /* 0x000000ffff087224 */ /* 0x000fe200078e0a08 */
[----:B------:R-:W-:Y:S01]  /*13d0*/  ISETP.GT.U32.AND P0, PT, R5, R123, PT ;  /* 0x0000007b0500720c */ /* 0x000fe20003f04070 */
[----:B------:R-:W-:Y:S01]  /*13e0*/  IMAD.MOV R10, RZ, RZ, -R10 ;  /* 0x000000ffff0a7224 */ /* 0x000fe200078e0a0a */
[C---:B------:R-:W-:Y:S01]  /*13f0*/  IADD3 R203, R0.reuse, 0x50, RZ ;  /* 0x0000005000cb7810 */ /* 0x040fe20007ffe0ff */
[----:B------:R-:W-:Y:S01]  /*1400*/  IMAD R153, R3, 0x80, R247 ;  /* 0x0000008003997824 */ /* 0x000fe200078e02f7 */
[----:B------:R-:W-:Y:S01]  /*1410*/  IADD3 R186, R0, 0x61, RZ ;  /* 0x0000006100ba7810 */ /* 0x000fe20007ffe0ff */
[----:B------:R-:W-:Y:S01]  /*1420*/  IMAD.HI.U32 R7, R2, R120, RZ ;  /* 0x0000007802077227 */ /* 0x000fe200078e00ff */
[----:B------:R-:W-:-:S02]  /*1430*/  IABS R55, R203 ;  /* 0x000000cb00377213 */ /* 0x000fc40000000000 */
[----:B------:R-:W-:Y:S01]  /*1440*/  IABS R3, R153 ;  /* 0x0000009900037213 */ /* 0x000fe20000000000 */
[----:B------:R-:W-:Y:S01]  /*1450*/  IMAD.HI.U32 R11, R2, R116, RZ ;  /* 0x00000074020b7227 */ /* 0x000fe200078e00ff */
[----:B------:R-:W-:Y:S02]  /*1460*/  @!P4 IADD3 R128, R128, -R5, RZ ;  /* 0x800000058080c210 */ /* 0x000fe40007ffe0ff */
[C---:B------:R-:W-:Y:S01]  /*1470*/  ISETP.GT.U32.AND P4, PT, R5.reuse, R121, PT ;  /* 0x000000790500720c */ /* 0x040fe20003f84070 */
[----:B------:R-:W-:Y:S01]  /*1480*/  IMAD.HI.U32 R6, R6, R3, RZ ;  /* 0x0000000306067227 */ /* 0x000fe200078e00ff */
[----:B------:R-:W-:Y:S02]  /*1490*/  IABS R38, R186 ;  /* 0x000000ba00267213 */ /* 0x000fe40000000000 */
[C---:B------:R-:W-:Y:S01]  /*14a0*/  IADD3 R189, R0.reuse, 0x5e, RZ ;  /* 0x0000005e00bd7810 */ /* 0x040fe20007ffe0ff */
[----:B------:R-:W-:Y:S01]  /*14b0*/  IMAD.MOV R6, RZ, RZ, -R6 ;  /* 0x000000ffff067224 */ /* 0x000fe200078e0a06 */
[----:B------:R-:W-:Y:S01]  /*14c0*/  IADD3 R181, R0, 0x64, RZ ;  /* 0x0000006400b57810 */ /* 0x000fe20007ffe0ff */
[C---:B------:R-:W-:Y:S01]  /*14d0*/  IMAD R124, R5.reuse, R8, R124 ;  /* 0x00000008057c7224 */ /* 0x040fe200078e027c */
[----:B------:R-:W-:Y:S01]  /*14e0*/  IABS R41, R189 ;  /* 0x000000bd00297213 */ /* 0x000fe20000000000 */
[----:B------:R-:W-:Y:S01]  /*14f0*/  IMAD R3, R4, R6, R3 ;  /* 0x0000000604037224 */ /* 0x000fe200078e0203 */
[----:B------:R-:W-:Y:S01]  /*1500*/  IABS R32, R181 ;  /* 0x000000b500207213 */ /* 0x000fe20000000000 */
[----:B------:R-:W-:Y:S01]  /*1510*/  IMAD R122, R5, R10, R122 ;  /* 0x0000000a057a7224 */ /* 0x000fe200078e027a */
[----:B------:R-:W-:Y:S01]  /*1520*/  IADD3 R167, R0, 0x72, RZ ;  /* 0x0000007200a77810 */ /* 0x000fe20007ffe0ff */
[----:B------:R-:W-:Y:S01]  /*1530*/  IMAD.MOV R7, RZ, RZ, -R7 ;  /* 0x000000ffff077224 */ /* 0x000fe200078e0a07 */
[----:B------:R-:W-:Y:S01]  /*1540*/  ISETP.GT.U32.AND P5, PT, R4, R3, PT ;  /* 0x000000030400720c */ /* 0x000fe20003fa4070 */
[----:B------:R-:W-:Y:S01]  /*1550*/  IMAD.MOV R11, RZ, RZ, -R11 ;  /* 0x000000ffff0b7224 */ /* 0x000fe200078e0a0b */
[----:B------:R-:W-:Y:S01]  /*1560*/  IADD3 R161, R0, 0x78, RZ ;  /* 0x0000007800a17810 */ /* 0x000fe20007ffe0ff */
[----:B------:R-:W-:Y:S01]  /*1570*/  @!P2 IMAD.IADD R125, R125, 0x1, -R5 ;  /* 0x000000017d7da824 */ /* 0x000fe200078e0a05 */
[----:B------:R-:W-:Y:S01]  /*1580*/  ISETP.GT.U32.AND P2, PT, R5, R131, PT ;  /* 0x000000830500720c */ /* 0x000fe20003f44070 */
[----:B------:R-:W-:Y:S01]  /*1590*/  IMAD.HI.U32 R8, R2, R119, RZ ;  /* 0x0000007702087227 */ /* 0x000fe200078e00ff */
[----:B------:R-:W-:-:S02]  /*15a0*/  IADD3 R164, R0, 0x75, RZ ;  /* 0x0000007500a47810 */ /* 0x000fc40007ffe0ff */
[----:B------:R-:W-:Y:S01]  /*15b0*/  IABS R35, R161 ;  /* 0x000000a100237213 */ /* 0x000fe20000000000 */
[----:B------:R-:W-:-:S04]  /*15c0*/  IMAD.HI.U32 R9, R2, R118, RZ ;  /* 0x0000007602097227 */ /* 0x000fc800078e00ff */
[----:B------:R-:W-:Y:S01]  /*15d0*/  @!P5 IMAD.IADD R3, R3, 0x1, -R4 ;  /* 0x000000010303d824 */ /* 0x000fe200078e0a04 */
[C---:B------:R-:W-:Y:S01]  /*15e0*/  ISETP.GT.U32.AND P5, PT, R5.reuse, R129, PT ;  /* 0x000000810500720c */ /* 0x040fe20003fa4070 */
[C---:B------:R-:W-:Y:S02]  /*15f0*/  IMAD R120, R5.reuse, R7, R120 ;  /* 0x0000000705787224 */ /* 0x040fe400078e0278 */
[C---:B------:R-:W-:Y:S02]  /*1600*/  IMAD R116, R5.reuse, R11, R116 ;  /* 0x0000000b05747224 */ /* 0x040fe400078e0274 */
[----:B------:R-:W-:Y:S01]  /*1610*/  @!P1 IMAD.IADD R132, R132, 0x1, -R5 ;  /* 0x0000000184849824 */ /* 0x000fe200078e0a05 */
[----:B------:R-:W-:Y:S01]  /*1620*/  ISETP.GT.U32.AND P1, PT, R5, R126, PT ;  /* 0x0000007e0500720c */ /* 0x000fe20003f24070 */
[----:B------:R-:W-:Y:S02]  /*1630*/  IMAD.MOV R8, RZ, RZ, -R8 ;  /* 0x000000ffff087224 */ /* 0x000fe400078e0a08 */
[----:B------:R-:W-:-:S02]  /*1640*/  IMAD.MOV R9, RZ, RZ, -R9 ;  /* 0x000000ffff097224 */ /* 0x000fc400078e0a09 */
[----:B------:R-:W-:-:S04]  /*1650*/  IMAD.HI.U32 R7, R2, R115, RZ ;  /* 0x0000007302077227 */ /* 0x000fc800078e00ff */
[--C-:B------:R-:W-:Y:S01]  /*1660*/  @!P5 IMAD.IADD R129, R129, 0x1, -R5.reuse ;  /* 0x000000018181d824 */ /* 0x100fe200078e0a05 */
[----:B------:R-:W-:Y:S01]  /*1670*/  ISETP.GT.U32.AND P5, PT, R5, R122, PT ;  /* 0x0000007a0500720c */ /* 0x000fe20003fa4070 */
[--C-:B------:R-:W-:Y:S01]  /*1680*/  @!P3 IMAD.IADD R127, R127, 0x1, -R5.reuse ;  /* 0x000000017f7fb824 */ /* 0x100fe200078e0a05 */
[----:B------:R-:W-:Y:S01]  /*1690*/  ISETP.GT.U32.AND P3, PT, R5, R120, PT ;  /* 0x000000780500720c */ /* 0x000fe20003f64070 */
[----:B------:R-:W-:Y:S01]  /*16a0*/  @!P0 IMAD.IADD R123, R123, 0x1, -R5 ;  /* 0x000000017b7b8824 */ /* 0x000fe200078e0a05 */
[C---:B------:R-:W-:Y:S01]  /*16b0*/  ISETP.GT.U32.AND P0, PT, R5.reuse, R116, PT ;  /* 0x000000740500720c */ /* 0x040fe20003f04070 */
[C---:B------:R-:W-:Y:S02]  /*16c0*/  IMAD R119, R5.reuse, R8, R119 ;  /* 0x0000000805777224 */ /* 0x040fe400078e0277 */
[----:B------:R-:W-:Y:S02]  /*16d0*/  IMAD R118, R5, R9, R118 ;  /* 0x0000000905767224 */ /* 0x000fe400078e0276 */
[----:B------:R-:W-:-:S04]  /*16e0*/  IMAD.HI.U32 R8, R2, R114, RZ ;  /* 0x0000007202087227 */ /* 0x000fc800078e00ff */
[----:B------:R-:W-:Y:S02]  /*16f0*/  IMAD.HI.U32 R9, R2, R113, RZ ;  /* 0x0000007102097227 */ /* 0x000fe400078e00ff */
[----:B------:R-:W-:Y:S02]  /*1700*/  @!P3 IADD3 R120, R120, -R5, RZ ;  /* 0x800000057878b210 */ /* 0x000fe40007ffe0ff */
[----:B------:R-:W-:Y:S02]  /*1710*/  IMAD.MOV R12, RZ, RZ, -R7 ;  /* 0x000000ffff0c7224 */ /* 0x000fe400078e0a07 */
[----:B------:R-:W-:-:S04]  /*1720*/  IMAD.HI.U32 R10, R2, R117, RZ ;  /* 0x00000075020a7227 */ /* 0x000fc800078e00ff */
[----:B------:R-:W-:Y:S02]  /*1730*/  IMAD.MOV R8, RZ, RZ, -R8 ;  /* 0x000000ffff087224 */ /* 0x000fe400078e0a08 */
[----:B------:R-:W-:Y:S02]  /*1740*/  IMAD.MOV R14, RZ, RZ, -R9 ;  /* 0x000000ffff0e7224 */ /* 0x000fe400078e0a09 */
[C---:B------:R-:W-:Y:S02]  /*1750*/  IMAD R115, R5.reuse, R12, R115 ;  /* 0x0000000c05737224 */ /* 0x040fe400078e0273 */
[--C-:B------:R-:W-:Y:S01]  /*1760*/  @!P6 IMAD.IADD R136, R136, 0x1, -R5.reuse ;  /* 0x000000018888e824 */ /* 0x100fe200078e0a05 */
[----:B------:R-:W-:Y:S01]  /*1770*/  ISETP.GT.U32.AND P6, PT, R5, R125, PT ;  /* 0x0000007d0500720c */ /* 0x000fe20003fc4070 */
[----:B------:R-:W-:Y:S01]  /*1780*/  @!P2 IMAD.IADD R131, R131, 0x1, -R5 ;  /* 0x000000018383a824 */ /* 0x000fe200078e0a05 */
[----:B------:R-:W-:Y:S01]  /*1790*/  ISETP.GT.U32.AND P2, PT, R5, R124, PT ;  /* 0x0000007c0500720c */ /* 0x000fe20003f44070 */
[----:B------:R-:W-:-:S02]  /*17a0*/  IMAD.MOV R10, RZ, RZ, -R10 ;  /* 0x000000ffff0a7224 */ /* 0x000fc400078e0a0a */
[C---:B------:R-:W-:Y:S02]  /*17b0*/  IMAD R114, R5.reuse, R8, R114 ;  /* 0x0000000805727224 */ /* 0x040fe400078e0272 */
[C---:B------:R-:W-:Y:S02]  /*17c0*/  IMAD R113, R5.reuse, R14, R113 ;  /* 0x0000000e05717224 */ /* 0x040fe400078e0271 */
[--C-:B------:R-:W-:Y:S01]  /*17d0*/  @!P1 IMAD.IADD R126, R126, 0x1, -R5.reuse ;  /* 0x000000017e7e9824 */ /* 0x100fe200078e0a05 */
[C---:B------:R-:W-:Y:S01]  /*17e0*/  ISETP.GT.U32.AND P1, PT, R5.reuse, R119, PT ;  /* 0x000000770500720c */ /* 0x040fe20003f24070 */
[----:B------:R-:W-:Y:S01]  /*17f0*/  @!P5 IMAD.IADD R122, R122, 0x1, -R5 ;  /* 0x000000017a7ad824 */ /* 0x000fe200078e0a05 */
[C---:B------:R-:W-:Y:S01]  /*1800*/  ISETP.GT.U32.AND P5, PT, R5.reuse, R115, PT ;  /* 0x000000730500720c */ /* 0x040fe20003fa4070 */
[C---:B------:R-:W-:Y:S01]  /*1810*/  IMAD R117, R5.reuse, R10, R117 ;  /* 0x0000000a05757224 */ /* 0x040fe200078e0275 */
[----:B------:R-:W-:Y:S01]  /*1820*/  ISETP.GT.U32.AND P3, PT, R5, R113, PT ;  /* 0x000000710500720c */ /* 0x000fe20003f64070 */
[----:B------:R-:W-:-:S04]  /*1830*/  IMAD.HI.U32 R10, R2, R112, RZ ;  /* 0x00000070020a7227 */ /* 0x000fc800078e00ff */
[--C-:B------:R-:W-:Y:S01]  /*1840*/  @!P4 IMAD.IADD R121, R121, 0x1, -R5.reuse ;  /* 0x000000017979c824 */ /* 0x100fe200078e0a05 */
[C---:B------:R-:W-:Y:S01]  /*1850*/  ISETP.GT.U32.AND P4, PT, R5.reuse, R114, PT ;  /* 0x000000720500720c */ /* 0x040fe20003f84070 */
[--C-:B------:R-:W-:Y:S01]  /*1860*/  @!P0 IMAD.IADD R116, R116, 0x1, -R5.reuse ;  /* 0x0000000174748824 */ /* 0x100fe200078e0a05 */
[----:B------:R-:W-:Y:S01]  /*1870*/  ISETP.GT.U32.AND P0, PT, R5, R122, PT ;  /* 0x0000007a0500720c */ /* 0x000fe20003f04070 */
[----:B------:R-:W-:Y:S02]  /*1880*/  IMAD.MOV R10, RZ, RZ, -R10 ;  /* 0x000000ffff0a7224 */ /* 0x000fe400078e0a0a */
[--C-:B------:R-:W-:Y:S01]  /*1890*/  @!P6 IMAD.IADD R125, R125, 0x1, -R5.reuse ;  /* 0x000000017d7de824 */ /* 0x100fe200078e0a05 */
[C---:B------:R-:W-:Y:S01]  /*18a0*/  ISETP.GT.U32.AND P6, PT, R5.reuse, R118, PT ;  /* 0x000000760500720c */ /* 0x040fe20003fc4070 */
[C---:B------:R-:W-:Y:S02]  /*18b0*/  IMAD R112, R5.reuse, R10, R112 ;  /* 0x0000000a05707224 */ /* 0x040fe400078e0270 */
[--C-:B------:R-:W-:Y:S01]  /*18c0*/  @!P2 IMAD.IADD R124, R124, 0x1, -R5.reuse ;  /* 0x000000017c7ca824 */ /* 0x100fe200078e0a05 */
[----:B------:R-:W-:Y:S01]  /*18d0*/  ISETP.GT.U32.AND P2, PT, R5, R117, PT ;  /* 0x000000750500720c */ /* 0x000fe20003f44070 */
[--C-:B------:R-:W-:Y:S01]  /*18e0*/  @!P1 IMAD.IADD R119, R119, 0x1, -R5.reuse ;  /* 0x0000000177779824 */ /* 0x100fe200078e0a05 */
[----:B------:R-:W-:Y:S01]  /*18f0*/  ISETP.GT.U32.AND P1, PT, R5, R112, PT ;  /* 0x000000700500720c */ /* 0x000fe20003f24070 */
[--C-:B------:R-:W-:Y:S01]  /*1900*/  @!P5 IMAD.IADD R115, R115, 0x1, -R5.reuse ;  /* 0x000000017373d824 */ /* 0x100fe200078e0a05 */
[C---:B------:R-:W-:Y:S01]  /*1910*/  ISETP.GT.U32.AND P5, PT, R5.reuse, R121, PT ;  /* 0x000000790500720c */ /* 0x040fe20003fa4070 */
[--C-:B------:R-:W-:Y:S01]  /*1920*/  @!P4 IMAD.IADD R114, R114, 0x1, -R5.reuse ;  /* 0x000000017272c824 */ /* 0x100fe200078e0a05 */
[----:B------:R-:W-:Y:S01]  /*1930*/  ISETP.GT.U32.AND P4, PT, R5, R120, PT ;  /* 0x000000780500720c */ /* 0x000fe20003f84070 */
[--C-:B------:R-:W-:Y:S01]  /*1940*/  @!P3 IMAD.IADD R113, R113, 0x1, -R5.reuse ;  /* 0x000000017171b824 */ /* 0x100fe200078e0a05 */
[C---:B------:R-:W-:Y:S01]  /*1950*/  ISETP.GT.U32.AND P3, PT, R5.reuse, R119, PT ;  /* 0x000000770500720c */ /* 0x040fe20003f64070 */
[----:B------:R-:W-:Y:S01]  /*1960*/  @!P0 IMAD.IADD R122, R122, 0x1, -R5 ;  /* 0x000000017a7a8824 */ /* 0x000fe200078e0a05 */
[----:B------:R-:W-:Y:S01]  /*1970*/  ISETP.GT.U32.AND P0, PT, R5, R116, PT ;  /* 0x000000740500720c */ /* 0x000fe20003f04070 */
[----:B------:R-:W-:-:S04]  /*1980*/  IMAD.HI.U32 R8, R2, R109, RZ ;  /* 0x0000006d02087227 */ /* 0x000fc800078e00ff */
[----:B------:R-:W-:-:S04]  /*1990*/  IMAD.HI.U32 R10, R2, R107, RZ ;  /* 0x0000006b020a7227 */ /* 0x000fc800078e00ff */
[----:B------:R-:W-:Y:S01]  /*19a0*/  IMAD.MOV R8, RZ, RZ, -R8 ;  /* 0x000000ffff087224 */ /* 0x000fe200078e0a08 */
[----:B------:R-:W-:Y:S01]  /*19b0*/  IADD3 R10, -R10, RZ, RZ ;  /* 0x000000ff0a0a7210 */ /* 0x000fe20007ffe1ff */
[--C-:B------:R-:W-:Y:S01]  /*19c0*/  @!P6 IMAD.IADD R118, R118, 0x1, -R5.reuse ;  /* 0x000000017676e824 */ /* 0x100fe200078e0a05 */
[----:B------:R-:W-:Y:S01]  /*19d0*/  ISETP.GT.U32.AND P6, PT, R5, R124, PT ;  /* 0x0000007c0500720c */ /* 0x000fe20003fc4070 */
[----:B------:R-:W-:Y:S01]  /*19e0*/  @!P2 IMAD.IADD R117, R117, 0x1, -R5 ;  /* 0x000000017575a824 */ /* 0x000fe200078e0a05 */
[----:B------:R-:W-:Y:S01]  /*19f0*/  ISETP.GT.U32.AND P2, PT, R5, R123, PT ;  /* 0x0000007b0500720c */ /* 0x000fe20003f44070 */
[----:B------:R-:W-:-:S04]  /*1a00*/  IMAD.HI.U32 R11, R2, R111, RZ ;  /* 0x0000006f020b7227 */ /* 0x000fc800078e00ff */
[----:B------:R-:W-:Y:S01]  /*1a10*/  IMAD R109, R5, R8, R109 ;  /* 0x00000008056d7224 */ /* 0x000fe200078e026d */
[----:B------:R-:W-:Y:S01]  /*1a20*/  IADD3 R16, -R11, RZ, RZ ;  /* 0x000000ff0b107210 */ /* 0x000fe20007ffe1ff */
[--C-:B------:R-:W-:Y:S01]  /*1a30*/  @!P1 IMAD.IADD R112, R112, 0x1, -R5.reuse ;  /* 0x0000000170709824 */ /* 0x100fe200078e0a05 */
[----:B------:R-:W-:Y:S01]  /*1a40*/  ISETP.GT.U32.AND P1, PT, R5, R118, PT ;  /* 0x000000760500720c */ /* 0x000fe20003f24070 */
[----:B------:R-:W-:Y:S01]  /*1a50*/  @!P5 IMAD.IADD R121, R121, 0x1, -R5 ;  /* 0x000000017979d824 */ /* 0x000fe200078e0a05 */
[----:B------:R-:W-:Y:S01]  /*1a60*/  ISETP.GT.U32.AND P5, PT, R5, R115, PT ;  /* 0x000000730500720c */ /* 0x000fe20003fa4070 */
[----:B------:R-:W-:-:S04]  /*1a70*/  IMAD.HI.U32 R9, R2, R108, RZ ;  /* 0x0000006c02097227 */ /* 0x000fc800078e00ff */
[--C-:B------:R-:W-:Y:S01]  /*1a80*/  @!P4 IMAD.IADD R120, R120, 0x1, -R5.reuse ;  /* 0x000000017878c824 */ /* 0x100fe200078e0a05 */
[----:B------:R-:W-:Y:S01]  /*1a90*/  ISETP.GT.U32.AND P4, PT, R5, R114, PT ;  /* 0x000000720500720c */ /* 0x000fe20003f84070 */
[--C-:B------:R-:W-:Y:S01]  /*1aa0*/  @!P3 IMAD.IADD R119, R119, 0x1, -R5.reuse ;  /* 0x000000017777b824 */ /* 0x100fe200078e0a05 */
[C---:B------:R-:W-:Y:S01]  /*1ab0*/  ISETP.GT.U32.AND P3, PT, R5.reuse, R113, PT ;  /* 0x000000710500720c */ /* 0x040fe20003f64070 */
[----:B------:R-:W-:Y:S01]  /*1ac0*/  @!P0 IMAD.IADD R116, R116, 0x1, -R5 ;  /* 0x0000000174748824 */ /* 0x000fe200078e0a05 */
[----:B------:R-:W-:Y:S01]  /*1ad0*/  ISETP.GT.U32.AND P0, PT, R5, R109, PT ;  /* 0x0000006d0500720c */ /* 0x000fe20003f04070 */
[----:B------:R-:W-:Y:S01]  /*1ae0*/  IMAD.HI.U32 R7, R2, R110, RZ ;  /* 0x0000006e02077227 */ /* 0x000fe200078e00ff */
[----:B------:R-:W-:-:S03]  /*1af0*/  @!P1 IADD3 R118, R118, -R5, RZ ;  /* 0x8000000576769210 */ /* 0x000fc60007ffe0ff */
[----:B------:R-:W-:Y:S02]  /*1b00*/  IMAD R107, R5, R10, R107 ;  /* 0x0000000a056b7224 */ /* 0x000fe400078e026b */
[----:B------:R-:W-:-:S04]  /*1b10*/  IMAD.HI.U32 R11, R2, R106, RZ ;  /* 0x0000006a020b7227 */ /* 0x000fc800078e00ff */
[----:B------:R-:W-:Y:S02]  /*1b20*/  IMAD.MOV R9, RZ, RZ, -R9 ;  /* 0x000000ffff097224 */ /* 0x000fe400078e0a09 */
[----:B------:R-:W-:-:S04]  /*1b30*/  IMAD.HI.U32 R10, R2, R102, RZ ;  /* 0x00000066020a7227 */ /* 0x000fc800078e00ff */
[----:B------:R-:W-:Y:S02]  /*1b40*/  IMAD.MOV R7, RZ, RZ, -R7 ;  /* 0x000000ffff077224 */ /* 0x000fe400078e0a07 */
[C---:B------:R-:W-:Y:S02]  /*1b50*/  IMAD R111, R5.reuse, R16, R111 ;  /* 0x00000010056f7224 */ /* 0x040fe400078e026f */
[----:B------:R-:W-:Y:S02]  /*1b60*/  IMAD.MOV R11, RZ, RZ, -R11 ;  /* 0x000000ffff0b7224 */ /* 0x000fe400078e0a0b */
[C---:B------:R-:W-:Y:S01]  /*1b70*/  IMAD R108, R5.reuse, R9, R108 ;  /* 0x00000009056c7224 */ /* 0x040fe200078e026c */
[----:B------:R-:W-:Y:S01]  /*1b80*/  ISETP.GT.U32.AND P1, PT, R5, R111, PT ;  /* 0x0000006f0500720c */ /* 0x000fe20003f24070 */
[----:B------:R-:W-:Y:S02]  /*1b90*/  IMAD.MOV R10, RZ, RZ, -R10 ;  /* 0x000000ffff0a7224 */ /* 0x000fe400078e0a0a */
[----:B------:R-:W-:Y:S01]  /*1ba0*/  @!P2 IMAD.IADD R123, R123, 0x1, -R5 ;  /* 0x000000017b7ba824 */ /* 0x000fe200078e0a05 */
[----:B------:R-:W-:Y:S01]  /*1bb0*/  ISETP.GT.U32.AND P2, PT, R5, R117, PT ;  /* 0x000000750500720c */ /* 0x000fe20003f44070 */
[----:B------:R-:W-:-:S04]  /*1bc0*/  IMAD.HI.U32 R8, R2, R104, RZ ;  /* 0x0000006802087227 */ /* 0x000fc800078e00ff */
[C---:B------:R-:W-:Y:S02]  /*1bd0*/  IMAD R110, R5.reuse, R7, R110 ;  /* 0x00000007056e7224 */ /* 0x040fe400078e026e */
[----:B------:R-:W-:Y:S02]  /*1be0*/  IMAD R106, R5, R11, R106 ;  /* 0x0000000b056a7224 */ /* 0x000fe400078e026a */
[----:B------:R-:W-:-:S04]  /*1bf0*/  IMAD.HI.U32 R7, R2, R105, RZ ;  /* 0x0000006902077227 */ /* 0x000fc800078e00ff */
[----:B------:R-:W-:Y:S01]  /*1c00*/  IMAD R102, R5, R10, R102 ;  /* 0x0000000a05667224 */ /* 0x000fe200078e0266 */
[----:B------:R-:W-:Y:S01]  /*1c10*/  IADD3 R12, -R7, RZ, RZ ;  /* 0x000000ff070c7210 */ /* 0x000fe20007ffe1ff */
[--C-:B------:R-:W-:Y:S01]  /*1c20*/  @!P6 IMAD.IADD R124, R124, 0x1, -R5.reuse ;  /* 0x000000017c7ce824 */ /* 0x100fe200078e0a05 */
[----:B------:R-:W-:Y:S01]  /*1c30*/  ISETP.GT.U32.AND P6, PT, R5, R112, PT ;  /* 0x000000700500720c */ /* 0x000fe20003fc4070 */
[----:B------:R-:W-:Y:S01]  /*1c40*/  @!P5 IMAD.IADD R115, R115, 0x1, -R5 ;  /* 0x000000017373d824 */ /* 0x000fe200078e0a05 */
[----:B------:R-:W-:Y:S01]  /*1c50*/  ISETP.GT.U32.AND P5, PT, R5, R108, PT ;  /* 0x0000006c0500720c */ /* 0x000fe20003fa4070 */
[----:B------:R-:W-:Y:S02]  /*1c60*/  IMAD.MOV R8, RZ, RZ, -R8 ;  /* 0x000000ffff087224 */ /* 0x000fe400078e0a08 */
[----:B------:R-:W-:-:S04]  /*1c70*/  IMAD.HI.U32 R11, R2, R101, RZ ;  /* 0x00000065020b7227 */ /* 0x000fc800078e00ff */
[--C-:B------:R-:W-:Y:S01]  /*1c80*/  @!P4 IMAD.IADD R114, R114, 0x1, -R5.reuse ;  /* 0x000000017272c824 */ /* 0x100fe200078e0a05 */
[----:B------:R-:W-:Y:S01]  /*1c90*/  ISETP.GT.U32.AND P4, PT, R5, R107, PT ;  /* 0x0000006b0500720c */ /* 0x000fe20003f84070 */
[--C-:B------:R-:W-:Y:S01]  /*1ca0*/  @!P3 IMAD.IADD R113, R113, 0x1, -R5.reuse ;  /* 0x000000017171b824 */ /* 0x100fe200078e0a05 */
[----:B------:R-:W-:Y:S01]  /*1cb0*/  ISETP.GT.U32.AND P3, PT, R5, R106, PT ;  /* 0x0000006a0500720c */ /* 0x000fe20003f64070 */
[----:B------:R-:W-:Y:S01]  /*1cc0*/  @!P0 IMAD.IADD R109, R109, 0x1, -R5 ;  /* 0x000000016d6d8824 */ /* 0x000fe200078e0a05 */
[C---:B------:R-:W-:Y:S01]  /*1cd0*/  ISETP.GT.U32.AND P0, PT, R5.reuse, R102, PT ;  /* 0x000000660500720c */ /* 0x040fe20003f04070 */
[----:B------:R-:W-:Y:S02]  /*1ce0*/  IMAD R104, R5, R8, R104 ;  /* 0x0000000805687224 */ /* 0x000fe400078e0268 */
[----:B------:R-:W-:Y:S02]  /*1cf0*/  IMAD.MOV R16, RZ, RZ, -R11 ;  /* 0x000000ffff107224 */ /* 0x000fe400078e0a0b */
[----:B------:R-:W-:-:S04]  /*1d00*/  IMAD.HI.U32 R7, R2, R100, RZ ;  /* 0x0000006402077227 */ /* 0x000fc800078e00ff */
[----:B------:R-:W-:-:S04]  /*1d10*/  IMAD.HI.U32 R8, R2, R99, RZ ;  /* 0x0000006302087227 */ /* 0x000fc800078e00ff */
[C---:B------:R-:W-:Y:S01]  /*1d20*/  IMAD R105, R5.reuse, R12, R105 ;  /* 0x0000000c05697224 */ /* 0x040fe200078e0269 */
[----:B------:R-:W-:Y:S01]  /*1d30*/  @!P0 IADD3 R102, R102, -R5, RZ ;  /* 0x8000000566668210 */ /* 0x000fe20007ffe0ff */
[----:B------:R-:W-:Y:S02]  /*1d40*/  IMAD R101, R5, R16, R101 ;  /* 0x0000001005657224 */ /* 0x000fe400078e0265 */
[----:B------:R-:W-:Y:S02]  /*1d50*/  IMAD.MOV R7, RZ, RZ, -R7 ;  /* 0x000000ffff077224 */ /* 0x000fe400078e0a07 */
[----:B------:R-:W-:Y:S02]  /*1d60*/  IMAD.MOV R8, RZ, RZ, -R8 ;  /* 0x000000ffff087224 */ /* 0x000fe400078e0a08 */
[----:B------:R-:W-:Y:S01]  /*1d70*/  @!P2 IMAD.IADD R117, R117, 0x1, -R5 ;  /* 0x000000017575a824 */ /* 0x000fe200078e0a05 */
[----:B------:R-:W-:Y:S01]  /*1d80*/  ISETP.GT.U32.AND P2, PT, R5, R110, PT ;  /* 0x0000006e0500720c */ /* 0x000fe20003f44070 */
[----:B------:R-:W-:-:S04]  /*1d90*/  IMAD.HI.U32 R9, R2, R103, RZ ;  /* 0x0000006702097227 */ /* 0x000fc800078e00ff */
[C---:B------:R-:W-:Y:S02]  /*1da0*/  IMAD R100, R5.reuse, R7, R100 ;  /* 0x0000000705647224 */ /* 0x040fe400078e0264 */
[C---:B------:R-:W-:Y:S02]  /*1db0*/  IMAD R99, R5.reuse, R8, R99 ;  /* 0x0000000805637224 */ /* 0x040fe400078e0263 */
[--C-:B------:R-:W-:Y:S01]  /*1dc0*/  @!P6 IMAD.IADD R112, R112, 0x1, -R5.reuse ;  /* 0x000000017070e824 */ /* 0x100fe200078e0a05 */
[----:B------:R-:W-:Y:S01]  /*1dd0*/  ISETP.GT.U32.AND P6, PT, R5, R105, PT ;  /* 0x000000690500720c */ /* 0x000fe20003fc4070 */
[--C-:B------:R-:W-:Y:S01]  /*1de0*/  @!P1 IMAD.IADD R111, R111, 0x1, -R5.reuse ;  /* 0x000000016f6f9824 */ /* 0x100fe200078e0a05 */
[C---:B------:R-:W-:Y:S01]  /*1df0*/  ISETP.GT.U32.AND P1, PT, R5.reuse, R104, PT ;  /* 0x000000680500720c */ /* 0x040fe20003f24070 */
[----:B------:R-:W-:Y:S01]  /*1e00*/  @!P5 IMAD.IADD R108, R108, 0x1, -R5 ;  /* 0x000000016c6cd824 */ /* 0x000fe200078e0a05 */
[----:B------:R-:W-:Y:S01]  /*1e10*/  ISETP.GT.U32.AND P5, PT, R5, R101, PT ;  /* 0x000000650500720c */ /* 0x000fe20003fa4070 */
[----:B------:R-:W-:Y:S01]  /*1e20*/  IMAD.MOV R14, RZ, RZ, -R9 ;  /* 0x000000ffff0e7224 */ /* 0x000fe200078e0a09 */
[----:B------:R-:W-:Y:S01]  /*1e30*/  @!P2 IADD3 R110, R110, -R5, RZ ;  /* 0x800000056e6ea210 */ /* 0x000fe20007ffe0ff */
[--C-:B------:R-:W-:Y:S01]  /*1e40*/  @!P4 IMAD.IADD R107, R107, 0x1, -R5.reuse ;  /* 0x000000016b6bc824 */ /* 0x100fe200078e0a05 */
[C---:B------:R-:W-:Y:S01]  /*1e50*/  ISETP.GT.U32.AND P4, PT, R5.reuse, R100, PT ;  /* 0x000000640500720c */ /* 0x040fe20003f84070 */
[----:B------:R-:W-:Y:S01]  /*1e60*/  @!P3 IMAD.IADD R106, R106, 0x1, -R5 ;  /* 0x000000016a6ab824 */ /* 0x000fe200078e0a05 */
[C---:B------:R-:W-:Y:S01]  /*1e70*/  ISETP.GT.U32.AND P3, PT, R5.reuse, R99, PT ;  /* 0x000000630500720c */ /* 0x040fe20003f64070 */
[C---:B------:R-:W-:Y:S01]  /*1e80*/  IMAD R103, R5.reuse, R14, R103 ;  /* 0x0000000e05677224 */ /* 0x040fe200078e0267 */
[----:B------:R-:W-:Y:S01]  /*1e90*/  ISETP.GT.U32.AND P0, PT, R5, R108, PT ;  /* 0x0000006c0500720c */ /* 0x000fe20003f04070 */
[----:B------:R-:W-:-:S02]  /*1ea0*/  VIADD R243, R0, 0x28 ;  /* 0x0000002800f37836 */ /* 0x000fc40000000000 */
[--C-:B------:R-:W-:Y:S01]  /*1eb0*/  @!P6 IMAD.IADD R105, R105, 0x1, -R5.reuse ;  /* 0x000000016969e824 */ /* 0x100fe200078e0a05 */
[----:B------:R-:W-:Y:S01]  /*1ec0*/  ISETP.GT.U32.AND P2, PT, R5, R103, PT ;  /* 0x000000670500720c */ /* 0x000fe20003f44070 */
[--C-:B------:R-:W-:Y:S01]  /*1ed0*/  @!P1 IMAD.IADD R104, R104, 0x1, -R5.reuse ;  /* 0x0000000168689824 */ /* 0x100fe200078e0a05 */
[----:B------:R-:W-:Y:S01]  /*1ee0*/  IABS R95, R243 ;  /* 0x000000f3005f7213 */ /* 0x000fe20000000000 */
[--C-:B------:R-:W-:Y:S01]  /*1ef0*/  @!P5 IMAD.IADD R101, R101, 0x1, -R5.reuse ;  /* 0x000000016565d824 */ /* 0x100fe200078e0a05 */
[C---:B------:R-:W-:Y:S01]  /*1f00*/  ISETP.GT.U32.AND P1, PT, R5.reuse, R110, PT ;  /* 0x0000006e0500720c */ /* 0x040fe20003f24070 */
[----:B------:R-:W-:Y:S01]  /*1f10*/  VIADD R245, R0, 0x26 ;  /* 0x0000002600f57836 */ /* 0x000fe20000000000 */
[C---:B------:R-:W-:Y:S01]  /*1f20*/  ISETP.GT.U32.AND P5, PT, R5.reuse, R107, PT ;  /* 0x0000006b0500720c */ /* 0x040fe20003fa4070 */
[--C-:B------:R-:W-:Y:S01]  /*1f30*/  @!P4 IMAD.IADD R100, R100, 0x1, -R5.reuse ;  /* 0x000000016464c824 */ /* 0x100fe200078e0a05 */
[----:B------:R-:W-:Y:S01]  /*1f40*/  ISETP.GT.U32.AND P4, PT, R5, R106, PT ;  /* 0x0000006a0500720c */ /* 0x000fe20003f84070 */
[----:B------:R-:W-:Y:S01]  /*1f50*/  @!P3 IMAD.IADD R99, R99, 0x1, -R5 ;  /* 0x000000016363b824 */ /* 0x000fe200078e0a05 */
[----:B------:R-:W-:Y:S01]  /*1f60*/  @!P0 IADD3 R108, R108, -R5, RZ ;  /* 0x800000056c6c8210 */ /* 0x000fe20007ffe0ff */
[----:B------:R-:W-:Y:S01]  /*1f70*/  VIADD R241, R0, 0x2a ;  /* 0x0000002a00f17836 */ /* 0x000fe20000000000 */
[C---:B------:R-:W-:Y:S01]  /*1f80*/  ISETP.GT.U32.AND P3, PT, R5.reuse, R105, PT ;  /* 0x000000690500720c */ /* 0x040fe20003f64070 */
[----:B------:R-:W-:Y:S01]  /*1f90*/  IMAD.HI.U32 R9, R2, R98, RZ ;  /* 0x0000006202097227 */ /* 0x000fe200078e00ff */
[C---:B------:R-:W-:Y:S01]  /*1fa0*/  ISETP.GT.U32.AND P0, PT, R5.reuse, R102, PT ;  /* 0x000000660500720c */ /* 0x040fe20003f04070 */
[----:B------:R-:W-:Y:S01]  /*1fb0*/  STL [R1+0xa18], R245 ;  /* 0x000a18f501007387 */ /* 0x000fe20000100800 */
[----:B------:R-:W-:Y:S01]  /*1fc0*/  IABS R97, R245 ;  /* 0x000000f500617213 */ /* 0x000fe20000000000 */
[----:B------:R-:W-:Y:S01]  /*1fd0*/  VIADD R242, R0, 0x29 ;  /* 0x0000002900f27836 */ /* 0x000fe20000000000 */
[----:B------:R-:W-:Y:S01]  /*1fe0*/  IABS R93, R241 ;  /* 0x000000f1005d7213 */ /* 0x000fe20000000000 */
[----:B------:R-:W-:Y:S01]  /*1ff0*/  IMAD.HI.U32 R7, R2, R95, RZ ;  /* 0x0000005f02077227 */ /* 0x000fe200078e00ff */
[----:B------:R-:W-:Y:S01]  /*2000*/  ISETP.GT.U32.AND P6, PT, R5, R111, PT ;  /* 0x0000006f0500720c */ /* 0x000fe20003fc4070 */
[----:B------:R1:W-:Y:S01]  /*2010*/  STL [R1+0xd18], R246 ;  /* 0x000d18f601007387 */ /* 0x0003e20000100800 */
[----:B------:R-:W-:Y:S01]  /*2020*/  IABS R94, R242 ;  /* 0x000000f2005e7213 */ /* 0x000fe20000000000 */
[----:B------:R-:W-:-:S02]  /*2030*/  IMAD.MOV R9, RZ, RZ, -R9 ;  /* 0x000000ffff097224 */ /* 0x000fc400078e0a09 */
[----:B------:R-:W-:Y:S01]  /*2040*/  VIADD R239, R0, 0x2c ;  /* 0x0000002c00ef7836 */ /* 0x000fe20000000000 */
[----:B------:R-:W-:Y:S01]  /*2050*/  STL [R1+0xa24], R244 ;  /* 0x000a24f401007387 */ /* 0x000fe20000100800 */
[----:B------:R-:W-:Y:S02]  /*2060*/  IMAD.MOV R12, RZ, RZ, -R7 ;  /* 0x000000ffff0c7224 */ /* 0x000fe400078e0a07 */
[----:B------:R-:W-:Y:S01]  /*2070*/  @!P2 IMAD.IADD R103, R103, 0x1, -R5 ;  /* 0x000000016767a824 */ /* 0x000fe200078e0a05 */
[----:B------:R-:W-:Y:S01]  /*2080*/  ISETP.GT.U32.AND P2, PT, R5, R109, PT ;  /* 0x0000006d0500720c */ /* 0x000fe20003f44070 */
[C---:B------:R-:W-:Y:S01]  /*2090*/  IMAD.HI.U32 R11, R2.reuse, R96, RZ ;  /* 0x00000060020b7227 */ /* 0x040fe200078e00ff */
[----:B------:R-:W-:Y:S01]  /*20a0*/  IABS R91, R239 ;  /* 0x000000ef005b7213 */ /* 0x000fe20000000000 */
[----:B------:R2:W-:Y:S02]  /*20b0*/  STL [R1+0xd1c], R245 ;  /* 0x000d1cf501007387 */ /* 0x0005e40000100800 */
[----:B------:R-:W-:-:S02]  /*20c0*/  IMAD.HI.U32 R10, R2, R97, RZ ;  /* 0x00000061020a7227 */ /* 0x000fc400078e00ff */
[----:B------:R-:W-:Y:S02]  /*20d0*/  STL [R1+0xa2c], R243 ;  /* 0x000a2cf301007387 */ /* 0x000fe40000100800 */
[C---:B------:R-:W-:Y:S02]  /*20e0*/  IMAD R98, R5.reuse, R9, R98 ;  /* 0x0000000905627224 */ /* 0x040fe400078e0262 */
[C---:B------:R-:W-:Y:S01]  /*20f0*/  IMAD R95, R5.reuse, R12, R95 ;  /* 0x0000000c055f7224 */ /* 0x040fe200078e025f */
[----:B------:R-:W-:Y:S01]  /*2100*/  STL [R1+0xa34], R242 ;  /* 0x000a34f201007387 */ /* 0x000fe20000100800 */
[--C-:B------:R-:W-:Y:S01]  /*2110*/  @!P1 IMAD.IADD R110, R110, 0x1, -R5.reuse ;  /* 0x000000016e6e9824 */ /* 0x100fe200078e0a05 */
[----:B------:R-:W-:Y:S01]  /*2120*/  ISETP.GT.U32.AND P1, PT, R5, R104, PT ;  /* 0x000000680500720c */ /* 0x000fe20003f24070 */
[----:B------:R-:W-:Y:S01]  /*2130*/  @!P5 IMAD.IADD R107, R107, 0x1, -R5 ;  /* 0x000000016b6bd824 */ /* 0x000fe200078e0a05 */
[----:B------:R-:W-:Y:S01]  /*2140*/  ISETP.GT.U32.AND P5, PT, R5, R101, PT ;  /* 0x000000650500720c */ /* 0x000fe20003fa4070 */
[----:B------:R-:W-:Y:S01]  /*2150*/  IMAD.MOV R11, RZ, RZ, -R11 ;  /* 0x000000ffff0b7224 */ /* 0x000fe200078e0a0b */
[----:B------:R-:W-:Y:S01]  /*2160*/  STL [R1+0xa30], R241 ;  /* 0x000a30f101007387 */ /* 0x000fe20000100800 */
[----:B------:R-:W-:-:S03]  /*2170*/  IMAD.HI.U32 R9, R2, R93, RZ ;  /* 0x0000005d02097227 */ /* 0x000fc600078e00ff */
[----:B------:R-:W-:Y:S01]  /*2180*/  STL [R1+0xa3c], R240 ;  /* 0x000a3cf001007387 */ /* 0x000fe20000100800 */
[----:B------:R-:W-:Y:S02]  /*2190*/  IMAD.MOV R10, RZ, RZ, -R10 ;  /* 0x000000ffff0a7224 */ /* 0x000fe400078e0a0a */
[----:B------:R-:W-:Y:S01]  /*21a0*/  IMAD.HI.U32 R8, R2, R94, RZ ;  /* 0x0000005e02087227 */ /* 0x000fe200078e00ff */
[----:B------:R-:W-:Y:S03]  /*21b0*/  STL [R1+0xa44], R239 ;  /* 0x000a44ef01007387 */ /* 0x000fe60000100800 */
[--C-:B------:R-:W-:Y:S01]  /*21c0*/  @!P4 IMAD.IADD R106, R106, 0x1, -R5.reuse ;  /* 0x000000016a6ac824 */ /* 0x100fe200078e0a05 */
[----:B------:R-:W-:Y:S01]  /*21d0*/  ISETP.GT.U32.AND P4, PT, R5, R100, PT ;  /* 0x000000640500720c */ /* 0x000fe20003f84070 */
[--C-:B------:R-:W-:Y:S01]  /*21e0*/  @!P3 IMAD.IADD R105, R105, 0x1, -R5.reuse ;  /* 0x000000016969b824 */ /* 0x100fe200078e0a05 */
[C---:B------:R-:W-:Y:S01]  /*21f0*/  ISETP.GT.U32.AND P3, PT, R5.reuse, R98, PT ;  /* 0x000000620500720c */ /* 0x040fe20003f64070 */
[----:B------:R-:W-:Y:S01]  /*2200*/  @!P0 IMAD.IADD R102, R102, 0x1, -R5 ;  /* 0x0000000166668824 */ /* 0x000fe200078e0a05 */
[C---:B------:R-:W-:Y:S01]  /*2210*/  ISETP.GT.U32.AND P0, PT, R5.reuse, R95, PT ;  /* 0x0000005f0500720c */ /* 0x040fe20003f04070 */
[----:B------:R-:W-:-:S02]  /*2220*/  IMAD R96, R5, R11, R96 ;  /* 0x0000000b05607224 */ /* 0x000fc400078e0260 */
[----:B------:R-:W-:Y:S02]  /*2230*/  IMAD.MOV R14, RZ, RZ, -R9 ;  /* 0x000000ffff0e7224 */ /* 0x000fe400078e0a09 */
[----:B------:R-:W-:Y:S02]  /*2240*/  IMAD R97, R5, R10, R97 ;  /* 0x0000000a05617224 */ /* 0x000fe400078e0261 */
[----:B------:R-:W-:Y:S02]  /*2250*/  IMAD.HI.U32 R11, R2, R91, RZ ;  /* 0x0000005b020b7227 */ /* 0x000fe400078e00ff */
[----:B------:R-:W-:Y:S02]  /*2260*/  @!P4 IADD3 R100, R100, -R5, RZ ;  /* 0x800000056464c210 */ /* 0x000fe40007ffe0ff */
[----:B------:R-:W-:Y:S02]  /*2270*/  IMAD.MOV R8, RZ, RZ, -R8 ;  /* 0x000000ffff087224 */ /* 0x000fe400078e0a08 */
[----:B------:R-:W-:-:S02]  /*2280*/  VIADD R238, R0, 0x2d ;  /* 0x0000002d00ee7836 */ /* 0x000fc40000000000 */
[----:B------:R-:W-:Y:S02]  /*2290*/  VIADD R235, R0, 0x30 ;  /* 0x0000003000eb7836 */ /* 0x000fe40000000000 */
[C---:B------:R-:W-:Y:S01]  /*22a0*/  IMAD.HI.U32 R9, R2.reuse, R88, RZ ;  /* 0x0000005802097227 */ /* 0x040fe200078e00ff */
[----:B------:R-:W-:Y:S01]  /*22b0*/  IABS R90, R238 ;  /* 0x000000ee005a7213 */ /* 0x000fe20000000000 */
[----:B------:R3:W-:Y:S01]  /*22c0*/  STL [R1+0xa4c], R238 ;  /* 0x000a4cee01007387 */ /* 0x0007e20000100800 */
[----:B------:R-:W-:Y:S01]  /*22d0*/  IABS R87, R235 ;  /* 0x000000eb00577213 */ /* 0x000fe20000000000 */
[----:B------:R-:W-:-:S04]  /*22e0*/  IMAD.HI.U32 R10, R2, R92, RZ ;  /* 0x0000005c020a7227 */ /* 0x000fc800078e00ff */
[----:B------:R-:W-:Y:S02]  /*22f0*/  IMAD.MOV R16, RZ, RZ, -R11 ;  /* 0x000000ffff107224 */ /* 0x000fe400078e0a0b */
[----:B------:R-:W-:Y:S02]  /*2300*/  IMAD R94, R5, R8, R94 ;  /* 0x00000008055e7224 */ /* 0x000fe400078e025e */
[----:B------:R-:W-:Y:S02]  /*2310*/  VIADD R234, R0, 0x31 ;  /* 0x0000003100ea7836 */ /* 0x000fe40000000000 */
[----:B------:R-:W-:Y:S02]  /*2320*/  IMAD.MOV R9, RZ, RZ, -R9 ;  /* 0x000000ffff097224 */ /* 0x000fe400078e0a09 */
[----:B------:R-:W-:Y:S01]  /*2330*/  @!P2 IMAD.IADD R109, R109, 0x1, -R5 ;  /* 0x000000016d6da824 */ /* 0x000fe200078e0a05 */
[C---:B------:R-:W-:Y:S01]  /*2340*/  ISETP.GT.U32.AND P2, PT, R5.reuse, R103, PT ;  /* 0x000000670500720c */ /* 0x040fe20003f44070 */
[----:B------:R-:W-:Y:S01]  /*2350*/  IMAD.MOV R10, RZ, RZ, -R10 ;  /* 0x000000ffff0a7224 */ /* 0x000fe200078e0a0a */
[----:B------:R-:W-:Y:S01]  /*2360*/  IABS R86, R234 ;  /* 0x000000ea00567213 */ /* 0x000fe20000000000 */
[----:B------:R-:W-:-:S02]  /*2370*/  IMAD R93, R5, R14, R93 ;  /* 0x0000000e055d7224 */ /* 0x000fc400078e025d */
[C---:B------:R-:W-:Y:S02]  /*2380*/  IMAD R91, R5.reuse, R16, R91 ;  /* 0x00000010055b7224 */ /* 0x040fe400078e025b */
[C---:B------:R-:W-:Y:S01]  /*2390*/  IMAD R88, R5.reuse, R9, R88 ;  /* 0x0000000905587224 */ /* 0x040fe200078e0258 */
[C---:B------:R-:W-:Y:S01]  /*23a0*/  ISETP.GT.U32.AND P4, PT, R5.reuse, R93, PT ;  /* 0x0000005d0500720c */ /* 0x040fe20003f84070 */
[--C-:B------:R-:W-:Y:S01]  /*23b0*/  @!P1 IMAD.IADD R104, R104, 0x1, -R5.reuse ;  /* 0x0000000168689824 */ /* 0x100fe200078e0a05 */
[----:B------:R-:W-:Y:S01]  /*23c0*/  ISETP.GT.U32.AND P1, PT, R5, R97, PT ;  /* 0x000000610500720c */ /* 0x000fe20003f24070 */
[--C-:B------:R-:W-:Y:S01]  /*23d0*/  @!P5 IMAD.IADD R101, R101, 0x1, -R5.reuse ;  /* 0x000000016565d824 */ /* 0x100fe200078e0a05 */
[C---:B------:R-:W-:Y:S01]  /*23e0*/  ISETP.GT.U32.AND P5, PT, R5.reuse, R94, PT ;  /* 0x0000005e0500720c */ /* 0x040fe20003fa4070 */
[----:B------:R-:W-:Y:S02]  /*23f0*/  IMAD R92, R5, R10, R92 ;  /* 0x0000000a055c7224 */ /* 0x000fe400078e025c */
[----:B------:R-:W-:Y:S01]  /*2400*/  @!P6 IMAD.IADD R111, R111, 0x1, -R5 ;  /* 0x000000016f6fe824 */ /* 0x000fe200078e0a05 */
[----:B------:R-:W-:Y:S01]  /*2410*/  ISETP.GT.U32.AND P6, PT, R5, R99, PT ;  /* 0x000000630500720c */ /* 0x000fe20003fc4070 */
[----:B------:R-:W-:-:S02]  /*2420*/  VIADD R237, R0, 0x2e ;  /* 0x0000002e00ed7836 */ /* 0x000fc40000000000 */
[----:B------:R-:W-:-:S03]  /*2430*/  IMAD.HI.U32 R7, R2, R90, RZ ;  /* 0x0000005a02077227 */ /* 0x000fc600078e00ff */
[----:B------:R-:W-:Y:S01]  /*2440*/  IABS R89, R237 ;  /* 0x000000ed00597213 */ /* 0x000fe20000000000 */
[----:B------:R-:W-:Y:S01]  /*2450*/  IMAD.HI.U32 R10, R2, R87, RZ ;  /* 0x00000057020a7227 */ /* 0x000fe200078e00ff */
[----:B------:R-:W-:Y:S03]  /*2460*/  STL [R1+0xa48], R237 ;  /* 0x000a48ed01007387 */ /* 0x000fe60000100800 */
[--C-:B------:R-:W-:Y:S01]  /*2470*/  @!P3 IMAD.IADD R98, R98, 0x1, -R5.reuse ;  /* 0x000000016262b824 */ /* 0x100fe200078e0a05 */
[----:B------:R-:W-:Y:S01]  /*2480*/  ISETP.GT.U32.AND P3, PT, R5, R91, PT ;  /* 0x0000005b0500720c */ /* 0x000fe20003f64070 */
[----:B------:R-:W-:Y:S01]  /*2490*/  @!P0 IMAD.IADD R95, R95, 0x1, -R5 ;  /* 0x000000015f5f8824 */ /* 0x000fe200078e0a05 */
[----:B------:R-:W-:Y:S01]  /*24a0*/  ISETP.GT.U32.AND P0, PT, R5, R88, PT ;  /* 0x000000580500720c */ /* 0x000fe20003f04070 */
[----:B------:R-:W-:Y:S01]  /*24b0*/  IMAD.HI.U32 R11, R2, R86, RZ ;  /* 0x00000056020b7227 */ /* 0x000fe200078e00ff */
[----:B------:R4:W-:Y:S03]  /*24c0*/  STL [R1+0xa54], R236 ;  /* 0x000a54ec01007387 */ /* 0x0009e60000100800 */
[----:B------:R-:W-:Y:S01]  /*24d0*/  IMAD.MOV R7, RZ, RZ, -R7 ;  /* 0x000000ffff077224 */ /* 0x000fe200078e0a07 */
[----:B------:R-:W-:Y:S01]  /*24e0*/  STL [R1+0xa58], R235 ;  /* 0x000a58eb01007387 */ /* 0x000fe20000100800 */
[----:B------:R-:W-:-:S02]  /*24f0*/  IMAD.MOV R10, RZ, RZ, -R10 ;  /* 0x000000ffff0a7224 */ /* 0x000fc400078e0a0a */
[----:B------:R-:W-:Y:S01]  /*2500*/  IMAD.MOV R11, RZ, RZ, -R11 ;  /* 0x000000ffff0b7224 */ /* 0x000fe200078e0a0b */
[----:B------:R4:W-:Y:S01]  /*2510*/  STL [R1+0xa50], R234 ;  /* 0x000a50ea01007387 */ /* 0x0009e20000100800 */
[C---:B------:R-:W-:Y:S02]  /*2520*/  IMAD R90, R5.reuse, R7, R90 ;  /* 0x00000007055a7224 */ /* 0x040fe400078e025a */
[----:B------:R-:W-:Y:S02]  /*2530*/  IMAD R87, R5, R10, R87 ;  /* 0x0000000a05577224 */ /* 0x000fe400078e0257 */
[----:B------:R-:W-:Y:S01]  /*2540*/  @!P2 IMAD.IADD R103, R103, 0x1, -R5 ;  /* 0x000000016767a824 */ /* 0x000fe200078e0a05 */
[----:B------:R-:W-:Y:S01]  /*2550*/  ISETP.GT.U32.AND P2, PT, R5, R96, PT ;  /* 0x000000600500720c */ /* 0x000fe20003f44070 */
[----:B------:R-:W-:-:S04]  /*2560*/  IMAD.HI.U32 R8, R2, R89, RZ ;  /* 0x0000005902087227 */ /* 0x000fc800078e00ff */
[----:B------:R-:W-:Y:S02]  /*2570*/  IMAD R86, R5, R11, R86 ;  /* 0x0000000b05567224 */ /* 0x000fe400078e0256 */
[--C-:B------:R-:W-:Y:S01]  /*2580*/  @!P1 IMAD.IADD R97, R97, 0x1, -R5.reuse ;  /* 0x0000000161619824 */ /* 0x100fe200078e0a05 */
[C---:B------:R-:W-:Y:S01]  /*2590*/  ISETP.GT.U32.AND P1, PT, R5.reuse, R90, PT ;  /* 0x0000005a0500720c */ /* 0x040fe20003f24070 */
[--C-:B------:R-:W-:Y:S01]  /*25a0*/  @!P5 IMAD.IADD R94, R94, 0x1, -R5.reuse ;  /* 0x000000015e5ed824 */ /* 0x100fe200078e0a05 */
[----:B------:R-:W-:Y:S01]  /*25b0*/  ISETP.GT.U32.AND P5, PT, R5, R87, PT ;  /* 0x000000570500720c */ /* 0x000fe20003fa4070 */
[--C-:B------:R-:W-:Y:S01]  /*25c0*/  @!P6 IMAD.IADD R99, R99, 0x1, -R5.reuse ;  /* 0x000000016363e824 */ /* 0x100fe200078e0a05 */
[----:B------:R-:W-:Y:S01]  /*25d0*/  ISETP.GT.U32.AND P6, PT, R5, R92, PT ;  /* 0x0000005c0500720c */ /* 0x000fe20003fc4070 */
[----:B------:R-:W-:Y:S02]  /*25e0*/  IMAD.MOV R8, RZ, RZ, -R8 ;  /* 0x000000ffff087224 */ /* 0x000fe400078e0a08 */
[--C-:B------:R-:W-:Y:S01]  /*25f0*/  @!P4 IMAD.IADD R93, R93, 0x1, -R5.reuse ;  /* 0x000000015d5dc824 */ /* 0x100fe200078e0a05 */
[----:B------:R-:W-:Y:S01]  /*2600*/  ISETP.GT.U32.AND P4, PT, R5, R86, PT ;  /* 0x000000560500720c */ /* 0x000fe20003f84070 */
[--C-:B------:R-:W-:Y:S01]  /*2610*/  @!P3 IMAD.IADD R91, R91, 0x1, -R5.reuse ;  /* 0x000000015b5bb824 */ /* 0x100fe200078e0a05 */
[C---:B------:R-:W-:Y:S01]  /*2620*/  ISETP.GT.U32.AND P3, PT, R5.reuse, R97, PT ;  /* 0x000000610500720c */ /* 0x040fe20003f64070 */
[----:B------:R-:W-:Y:S01]  /*2630*/  @!P0 IMAD.IADD R88, R88, 0x1, -R5 ;  /* 0x0000000158588824 */ /* 0x000fe200078e0a05 */
[C---:B------:R-:W-:Y:S01]  /*2640*/  ISETP.GT.U32.AND P0, PT, R5.reuse, R94, PT ;  /* 0x0000005e0500720c */ /* 0x040fe20003f04070 */
[----:B------:R-:W-:-:S02]  /*2650*/  IMAD R89, R5, R8, R89 ;  /* 0x0000000805597224 */ /* 0x000fc400078e0259 */
[C---:B------:R-:W-:Y:S02]  /*2660*/  VIADD R233, R0.reuse, 0x32 ;  /* 0x0000003200e97836 */ /* 0x040fe40000000000 */
[----:B------:R-:W-:Y:S01]  /*2670*/  VIADD R229, R0, 0x36 ;  /* 0x0000003600e57836 */ /* 0x000fe20000000000 */
[----:B------:R-:W-:Y:S01]  /*2680*/  @!P6 IADD3 R92, R92, -R5, RZ ;  /* 0x800000055c5ce210 */ /* 0x000fe20007ffe0ff */
[--C-:B------:R-:W-:Y:S01]  /*2690*/  @!P2 IMAD.IADD R96, R96, 0x1, -R5.reuse ;  /* 0x000000016060a824 */ /* 0x100fe200078e0a05 */
[----:B------:R-:W-:Y:S01]  /*26a0*/  ISETP.GT.U32.AND P2, PT, R5, R89, PT ;  /* 0x000000590500720c */ /* 0x000fe20003f44070 */
[--C-:B------:R-:W-:Y:S01]  /*26b0*/  @!P1 IMAD.IADD R90, R90, 0x1, -R5.reuse ;  /* 0x000000015a5a9824 */ /* 0x100fe200078e0a05 */
[----:B------:R-:W-:Y:S01]  /*26c0*/  IABS R85, R233 ;  /* 0x000000e900557213 */ /* 0x000fe20000000000 */
[--C-:B------:R-:W-:Y:S01]  /*26d0*/  @!P5 IMAD.IADD R87, R87, 0x1, -R5.reuse ;  /* 0x000000015757d824 */ /* 0x100fe200078e0a05 */
[----:B------:R-:W-:Y:S01]  /*26e0*/  IABS R81, R229 ;  /* 0x000000e500517213 */ /* 0x000fe20000000000 */
[C---:B------:R-:W-:Y:S01]  /*26f0*/  VIADD R230, R0.reuse, 0x35 ;  /* 0x0000003500e67836 */ /* 0x040fe20000000000 */
[C---:B------:R-:W-:Y:S01]  /*2700*/  ISETP.GT.U32.AND P1, PT, R5.reuse, R96, PT ;  /* 0x000000600500720c */ /* 0x040fe20003f24070 */
[----:B------:R-:W-:Y:S01]  /*2710*/  VIADD R227, R0, 0x38 ;  /* 0x0000003800e37836 */ /* 0x000fe20000000000 */
[----:B------:R-:W-:Y:S01]  /*2720*/  ISETP.GT.U32.AND P5, PT, R5, R93, PT ;  /* 0x0000005d0500720c */ /* 0x000fe20003fa4070 */
[----:B------:R-:W-:Y:S01]  /*2730*/  IMAD.HI.U32 R8, R2, R84, RZ ;  /* 0x0000005402087227 */ /* 0x000fe200078e00ff */
[----:B------:R-:W-:Y:S01]  /*2740*/  @!P3 IADD3 R97, R97, -R5, RZ ;  /* 0x800000056161b210 */ /* 0x000fe20007ffe0ff */
[----:B------:R-:W-:Y:S01]  /*2750*/  STL [R1+0xa40], R233 ;  /* 0x000a40e901007387 */ /* 0x000fe20000100800 */
[C---:B------:R-:W-:Y:S01]  /*2760*/  ISETP.GT.U32.AND P3, PT, R5.reuse, R91, PT ;  /* 0x0000005b0500720c */ /* 0x040fe20003f64070 */
[--C-:B------:R-:W-:Y:S01]  /*2770*/  @!P4 IMAD.IADD R86, R86, 0x1, -R5.reuse ;  /* 0x000000015656c824 */ /* 0x100fe200078e0a05 */
[C---:B------:R-:W-:Y:S01]  /*2780*/  ISETP.GT.U32.AND P4, PT, R5.reuse, R92, PT ;  /* 0x0000005c0500720c */ /* 0x040fe20003f84070 */
[----:B------:R-:W-:Y:S01]  /*2790*/  @!P0 IMAD.IADD R94, R94, 0x1, -R5 ;  /* 0x000000015e5e8824 */ /* 0x000fe200078e0a05 */
[C---:B------:R-:W-:Y:S01]  /*27a0*/  ISETP.GT.U32.AND P0, PT, R5.reuse, R88, PT ;  /* 0x000000580500720c */ /* 0x040fe20003f04070 */
[----:B------:R-:W-:Y:S01]  /*27b0*/  VIADD R231, R0, 0x34 ;  /* 0x0000003400e77836 */ /* 0x000fe20000000000 */
[----:B------:R-:W-:Y:S01]  /*27c0*/  IABS R82, R230 ;  /* 0x000000e600527213 */ /* 0x000fe20000000000 */
[C---:B------:R-:W-:Y:S01]  /*27d0*/  IMAD.HI.U32 R7, R2.reuse, R85, RZ ;  /* 0x0000005502077227 */ /* 0x040fe200078e00ff */
[----:B------:R-:W-:Y:S01]  /*27e0*/  IABS R79, R227 ;  /* 0x000000e3004f7213 */ /* 0x000fe20000000000 */
[----:B------:R-:W-:Y:S01]  /*27f0*/  STL [R1+0xa38], R232 ;  /* 0x000a38e801007387 */ /* 0x000fe20000100800 */
[----:B------:R-:W-:Y:S01]  /*2800*/  IABS R83, R231 ;  /* 0x000000e700537213 */ /* 0x000fe20000000000 */
[----:B------:R-:W-:Y:S01]  /*2810*/  IMAD.HI.U32 R11, R2, R81, RZ ;  /* 0x00000051020b7227 */ /* 0x000fe200078e00ff */
[----:B------:R-:W-:Y:S01]  /*2820*/  ISETP.GT.U32.AND P6, PT, R5, R98, PT ;  /* 0x000000620500720c */ /* 0x000fe20003fc4070 */
[----:B------:R-:W-:Y:S02]  /*2830*/  STL [R1+0xa28], R231 ;  /* 0x000a28e701007387 */ /* 0x000fe40000100800 */
[----:B------:R-:W-:-:S02]  /*2840*/  IMAD.MOV R8, RZ, RZ, -R8 ;  /* 0x000000ffff087224 */ /* 0x000fc400078e0a08 */
[----:B------:R-:W-:Y:S01]  /*2850*/  IMAD.MOV R12, RZ, RZ, -R7 ;  /* 0x000000ffff0c7224 */ /* 0x000fe200078e0a07 */
[----:B------:R-:W-:Y:S01]  /*2860*/  STL [R1+0xa20], R230 ;  /* 0x000a20e601007387 */ /* 0x000fe20000100800 */
[----:B------:R-:W-:Y:S02]  /*2870*/  IMAD.MOV R16, RZ, RZ, -R11 ;  /* 0x000000ffff107224 */ /* 0x000fe400078e0a0b */
[----:B------:R-:W-:Y:S01]  /*2880*/  IMAD R84, R5, R8, R84 ;  /* 0x0000000805547224 */ /* 0x000fe200078e0254 */
[----:B------:R-:W-:Y:S01]  /*2890*/  STL [R1+0xa10], R229 ;  /* 0x000a10e501007387 */ /* 0x000fe20000100800 */
[C---:B------:R-:W-:Y:S02]  /*28a0*/  VIADD R226, R0.reuse, 0x39 ;  /* 0x0000003900e27836 */ /* 0x040fe40000000000 */
[C---:B------:R-:W-:Y:S01]  /*28b0*/  VIADD R225, R0.reuse, 0x3a ;  /* 0x0000003a00e17836 */ /* 0x040fe20000000000 */
[----:B------:R-:W-:Y:S01]  /*28c0*/  STL [R1+0xa08], R228 ;  /* 0x000a08e401007387 */ /* 0x000fe20000100800 */
[----:B------:R-:W-:Y:S01]  /*28d0*/  VIADD R222, R0, 0x3d ;  /* 0x0000003d00de7836 */ /* 0x000fe20000000000 */
[----:B------:R-:W-:Y:S01]  /*28e0*/  IABS R78, R226 ;  /* 0x000000e2004e7213 */ /* 0x000fe20000000000 */
[----:B------:R-:W-:Y:S01]  /*28f0*/  @!P2 IMAD.IADD R89, R89, 0x1, -R5 ;  /* 0x000000015959a824 */ /* 0x000fe200078e0a05 */
[----:B------:R-:W-:Y:S01]  /*2900*/  ISETP.GT.U32.AND P2, PT, R5, R95, PT ;  /* 0x0000005f0500720c */ /* 0x000fe20003f44070 */
[C---:B------:R-:W-:Y:S01]  /*2910*/  IMAD.HI.U32 R10, R2.reuse, R82, RZ ;  /* 0x00000052020a7227 */ /* 0x040fe200078e00ff */
[----:B------:R-:W-:Y:S01]  /*2920*/  IABS R77, R225 ;  /* 0x000000e1004d7213 */ /* 0x000fe20000000000 */
[----:B------:R-:W-:Y:S01]  /*2930*/  STL [R1+0x9f8], R227 ;  /* 0x0009f8e301007387 */ /* 0x000fe20000100800 */
[----:B------:R-:W-:Y:S01]  /*2940*/  IABS R74, R222 ;  /* 0x000000de004a7213 */ /* 0x000fe20000000000 */
        /* <DEDUP_REMOVED lines=9> */
[----:B------:R-:W-:-:S04]  /*29e0*/  IMAD.HI.U32 R9, R2, R83, RZ ;  /* 0x0000005302097227 */ /* 0x000fc800078e00ff */
[----:B------:R-:W-:Y:S02]  /*29f0*/  IMAD.MOV R10, RZ, RZ, -R10 ;  /* 0x000000ffff0a7224 */ /* 0x000fe400078e0a0a */
[----:B------:R-:W-:Y:S02]  /*2a00*/  IMAD.MOV R8, RZ, RZ, -R8 ;  /* 0x000000ffff087224 */ /* 0x000fe400078e0a08 */
[----:B------:R-:W-:-:S04]  /*2a10*/  IMAD.HI.U32 R7, R2, R80, RZ ;  /* 0x0000005002077227 */ /* 0x000fc800078e00ff */
[----:B------:R-:W-:Y:S02]  /*2a20*/  VIADD R224, R0, 0x3b ;  /* 0x0000003b00e07836 */ /* 0x000fe40000000000 */
[--C-:B------:R-:W-:Y:S01]  /*2a30*/  @!P4 IMAD.IADD R92, R92, 0x1, -R5.reuse ;  /* 0x000000015c5cc824 */ /* 0x100fe200078e0a05 */
[----:B------:R-:W-:Y:S01]  /*2a40*/  ISETP.GT.U32.AND P4, PT, R5, R85, PT ;  /* 0x000000550500720c */ /* 0x000fe20003f84070 */
[--C-:B------:R-:W-:Y:S01]  /*2a50*/  @!P3 IMAD.IADD R91, R91, 0x1, -R5.reuse ;  /* 0x000000015b5bb824 */ /* 0x100fe200078e0a05 */
[C---:B------:R-:W-:Y:S01]  /*2a60*/  ISETP.GT.U32.AND P3, PT, R5.reuse, R84, PT ;  /* 0x000000540500720c */ /* 0x040fe20003f64070 */
[----:B------:R-:W-:Y:S01]  /*2a70*/  @!P0 IMAD.IADD R88, R88, 0x1, -R5 ;  /* 0x0000000158588824 */ /* 0x000fe200078e0a05 */
[C---:B------:R-:W-:Y:S01]  /*2a80*/  ISETP.GT.U32.AND P0, PT, R5.reuse, R81, PT ;  /* 0x000000510500720c */ /* 0x040fe20003f04070 */
[----:B------:R-:W-:Y:S01]  /*2a90*/  IMAD.MOV R14, RZ, RZ, -R9 ;  /* 0x000000ffff0e7224 */ /* 0x000fe200078e0a09 */
[----:B------:R-:W-:Y:S01]  /*2aa0*/  IABS R76, R224 ;  /* 0x000000e0004c7213 */ /* 0x000fe20000000000 */
[C---:B------:R-:W-:Y:S01]  /*2ab0*/  IMAD R82, R5.reuse, R10, R82 ;  /* 0x0000000a05527224 */ /* 0x040fe200078e0252 */
[----:B------:R-:W-:Y:S01]  /*2ac0*/  STL [R1+0x9d8], R224 ;  /* 0x0009d8e001007387 */ /* 0x000fe20000100800 */
[----:B------:R-:W-:-:S02]  /*2ad0*/  IMAD R79, R5, R8, R79 ;  /* 0x00000008054f7224 */ /* 0x000fc400078e024f */
[----:B------:R-:W-:-:S04]  /*2ae0*/  IMAD.HI.U32 R9, R2, R78, RZ ;  /* 0x0000004e02097227 */ /* 0x000fc800078e00ff */
[----:B------:R-:W-:Y:S02]  /*2af0*/  IMAD.HI.U32 R10, R2, R77, RZ ;  /* 0x0000004d020a7227 */ /* 0x000fe400078e00ff */
[----:B------:R-:W-:Y:S02]  /*2b00*/  @!P0 IADD3 R81, R81, -R5, RZ ;  /* 0x8000000551518210 */ /* 0x000fe40007ffe0ff */
[----:B------:R-:W-:Y:S02]  /*2b10*/  IMAD.MOV R7, RZ, RZ, -R7 ;  /* 0x000000ffff077224 */ /* 0x000fe400078e0a07 */
[----:B------:R-:W-:Y:S02]  /*2b20*/  VIADD R221, R0, 0x3e ;  /* 0x0000003e00dd7836 */ /* 0x000fe40000000000 */
[----:B------:R-:W-:-:S03]  /*2b30*/  IMAD.HI.U32 R8, R2, R74, RZ ;  /* 0x0000004a02087227 */ /* 0x000fc600078e00ff */
[----:B------:R-:W-:Y:S01]  /*2b40*/  IABS R73, R221 ;  /* 0x000000dd00497213 */ /* 0x000fe20000000000 */
[C---:B------:R-:W-:Y:S02]  /*2b50*/  IMAD R83, R5.reuse, R14, R83 ;  /* 0x0000000e05537224 */ /* 0x040fe400078e0253 */
[----:B------:R-:W-:Y:S02]  /*2b60*/  IMAD.MOV R9, RZ, RZ, -R9 ;  /* 0x000000ffff097224 */ /* 0x000fe400078e0a09 */
[----:B------:R-:W-:Y:S02]  /*2b70*/  IMAD.MOV R10, RZ, RZ, -R10 ;  /* 0x000000ffff0a7224 */ /* 0x000fe400078e0a0a */
[C---:B------:R-:W-:Y:S02]  /*2b80*/  IMAD R80, R5.reuse, R7, R80 ;  /* 0x0000000705507224 */ /* 0x040fe400078e0250 */
[----:B------:R-:W-:Y:S02]  /*2b90*/  IMAD.MOV R8, RZ, RZ, -R8 ;  /* 0x000000ffff087224 */ /* 0x000fe400078e0a08 */
[--C-:B------:R-:W-:Y:S01]  /*2ba0*/  @!P6 IMAD.IADD R98, R98, 0x1, -R5.reuse ;  /* 0x000000016262e824 */ /* 0x100fe200078e0a05 */
[----:B------:R-:W-:Y:S01]  /*2bb0*/  ISETP.GT.U32.AND P6, PT, R5, R86, PT ;  /* 0x000000560500720c */ /* 0x000fe20003fc4070 */
[----:B------:R-:W-:Y:S01]  /*2bc0*/  @!P2 IMAD.IADD R95, R95, 0x1, -R5 ;  /* 0x000000015f5fa824 */ /* 0x000fe200078e0a05 */
[----:B------:R-:W-:Y:S01]  /*2bd0*/  ISETP.GT.U32.AND P2, PT, R5, R89, PT ;  /* 0x000000590500720c */ /* 0x000fe20003f44070 */
[----:B------:R-:W-:-:S04]  /*2be0*/  IMAD.HI.U32 R11, R2, R76, RZ ;  /* 0x0000004c020b7227 */ /* 0x000fc800078e00ff */
[----:B------:R-:W-:Y:S01]  /*2bf0*/  IMAD R78, R5, R9, R78 ;  /* 0x00000009054e7224 */ /* 0x000fe200078e024e */
[----:B------:R-:W-:Y:S01]  /*2c00*/  IADD3 R11, -R11, RZ, RZ ;  /* 0x000000ff0b0b7210 */ /* 0x000fe20007ffe1ff */
[C---:B------:R-:W-:Y:S02]  /*2c10*/  IMAD R77, R5.reuse, R10, R77 ;  /* 0x0000000a054d7224 */ /* 0x040fe400078e024d */
[C---:B------:R-:W-:Y:S02]  /*2c20*/  IMAD R74, R5.reuse, R8, R74 ;  /* 0x00000008054a7224 */ /* 0x040fe400078e024a */
[--C-:B------:R-:W-:Y:S01]  /*2c30*/  @!P1 IMAD.IADD R90, R90, 0x1, -R5.reuse ;  /* 0x000000015a5a9824 */ /* 0x100fe200078e0a05 */
[----:B------:R-:W-:Y:S01]  /*2c40*/  ISETP.GT.U32.AND P1, PT, R5, R83, PT ;  /* 0x000000530500720c */ /* 0x000fe20003f24070 */
[----:B------:R-:W-:Y:S01]  /*2c50*/  @!P5 IMAD.IADD R87, R87, 0x1, -R5 ;  /* 0x000000015757d824 */ /* 0x000fe200078e0a05 */
[C---:B------:R-:W-:Y:S01]  /*2c60*/  ISETP.GT.U32.AND P5, PT, R5.reuse, R80, PT ;  /* 0x000000500500720c */ /* 0x040fe20003fa4070 */
[----:B------:R-:W-:Y:S01]  /*2c70*/  VIADD R223, R0, 0x3c ;  /* 0x0000003c00df7836 */ /* 0x000fe20000000000 */
[----:B------:R-:W-:Y:S01]  /*2c80*/  ISETP.GT.U32.AND P0, PT, R5, R74, PT ;  /* 0x0000004a0500720c */ /* 0x000fe20003f04070 */
[----:B------:R-:W-:Y:S01]  /*2c90*/  IMAD.HI.U32 R9, R2, R73, RZ ;  /* 0x0000004902097227 */ /* 0x000fe200078e00ff */
[----:B------:R-:W-:-:S02]  /*2ca0*/  @!P2 IADD3 R89, R89, -R5, RZ ;  /* 0x800000055959a210 */ /* 0x000fc40007ffe0ff */
[----:B------:R-:W-:Y:S01]  /*2cb0*/  IABS R75, R223 ;  /* 0x000000df004b7213 */ /* 0x000fe20000000000 */
[--C-:B------:R-:W-:Y:S01]  /*2cc0*/  @!P4 IMAD.IADD R85, R85, 0x1, -R5.reuse ;  /* 0x000000015555c824 */ /* 0x100fe200078e0a05 */
[C---:B------:R-:W-:Y:S01]  /*2cd0*/  ISETP.GT.U32.AND P4, PT, R5.reuse, R78, PT ;  /* 0x0000004e0500720c */ /* 0x040fe20003f84070 */
[----:B------:R-:W-:Y:S01]  /*2ce0*/  @!P3 IMAD.IADD R84, R84, 0x1, -R5 ;  /* 0x000000015454b824 */ /* 0x000fe200078e0a05 */
[C---:B------:R-:W-:Y:S01]  /*2cf0*/  ISETP.GT.U32.AND P3, PT, R5.reuse, R77, PT ;  /* 0x0000004d0500720c */ /* 0x040fe20003f64070 */
[----:B------:R-:W-:Y:S01]  /*2d00*/  IMAD.MOV R14, RZ, RZ, -R9 ;  /* 0x000000ffff0e7224 */ /* 0x000fe200078e0a09 */
[C---:B------:R-:W-:Y:S01]  /*2d10*/  ISETP.GT.U32.AND P2, PT, R5.reuse, R82, PT ;  /* 0x000000520500720c */ /* 0x040fe20003f44070 */
[C---:B------:R-:W-:Y:S01]  /*2d20*/  IMAD R76, R5.reuse, R11, R76 ;  /* 0x0000000b054c7224 */ /* 0x040fe200078e024c */
[----:B------:R-:W-:Y:S01]  /*2d30*/  STL [R1+0x9c8], R223 ;  /* 0x0009c8df01007387 */ /* 0x000fe20000100800 */
[C---:B------:R-:W-:Y:S02]  /*2d40*/  IMAD R73, R5.reuse, R14, R73 ;  /* 0x0000000e05497224 */ /* 0x040fe400078e0249 */
[--C-:B------:R-:W-:Y:S01]  /*2d50*/  @!P6 IMAD.IADD R86, R86, 0x1, -R5.reuse ;  /* 0x000000015656e824 */ /* 0x100fe200078e0a05 */
[----:B------:R-:W-:Y:S01]  /*2d60*/  ISETP.GT.U32.AND P6, PT, R5, R79, PT ;  /* 0x0000004f0500720c */ /* 0x000fe20003fc4070 */
[----:B------:R-:W-:Y:S01]  /*2d70*/  IMAD.HI.U32 R7, R2, R75, RZ ;  /* 0x0000004b02077227 */ /* 0x000fe200078e00ff */
[----:B------:R-:W-:Y:S03]  /*2d80*/  STL [R1+0x9c0], R222 ;  /* 0x0009c0de01007387 */ /* 0x000fe60000100800 */
[----:B------:R-:W-:Y:S01]  /*2d90*/  VIADD R220, R0, 0x3f ;  /* 0x0000003f00dc7836 */ /* 0x000fe20000000000 */
[----:B------:R-:W-:Y:S01]  /*2da0*/  STL [R1+0x9a4], R221 ;  /* 0x0009a4dd01007387 */ /* 0x000fe20000100800 */
[--C-:B------:R-:W-:Y:S01]  /*2db0*/  @!P1 IMAD.IADD R83, R83, 0x1, -R5.reuse ;  /* 0x0000000153539824 */ /* 0x100fe200078e0a05 */
[C---:B------:R-:W-:Y:S01]  /*2dc0*/  ISETP.GT.U32.AND P1, PT, R5.reuse, R76, PT ;  /* 0x0000004c0500720c */ /* 0x040fe20003f24070 */
[----:B------:R-:W-:Y:S01]  /*2dd0*/  @!P5 IMAD.IADD R80, R80, 0x1, -R5 ;  /* 0x000000015050d824 */ /* 0x000fe200078e0a05 */
[C---:B------:R-:W-:Y:S01]  /*2de0*/  ISETP.GT.U32.AND P5, PT, R5.reuse, R73, PT ;  /* 0x000000490500720c */ /* 0x040fe20003fa4070 */
[----:B------:R-:W-:Y:S01]  /*2df0*/  IMAD.MOV R12, RZ, RZ, -R7 ;  /* 0x000000ffff0c7224 */ /* 0x000fe200078e0a07 */
[----:B------:R-:W-:Y:S01]  /*2e00*/  IABS R72, R220 ;  /* 0x000000dc00487213 */ /* 0x000fe20000000000 */
[--C-:B------:R-:W-:Y:S01]  /*2e10*/  @!P4 IMAD.IADD R78, R78, 0x1, -R5.reuse ;  /* 0x000000014e4ec824 */ /* 0x100fe200078e0a05 */
[----:B------:R-:W-:Y:S01]  /*2e20*/  ISETP.GT.U32.AND P4, PT, R5, R84, PT ;  /* 0x000000540500720c */ /* 0x000fe20003f84070 */
[--C-:B------:R-:W-:Y:S01]  /*2e30*/  @!P3 IMAD.IADD R77, R77, 0x1, -R5.reuse ;  /* 0x000000014d4db824 */ /* 0x100fe200078e0a05 */
[C---:B------:R-:W-:Y:S01]  /*2e40*/  ISETP.GT.U32.AND P3, PT, R5.reuse, R83, PT ;  /* 0x000000530500720c */ /* 0x040fe20003f64070 */
[----:B------:R-:W-:Y:S01]  /*2e50*/  @!P0 IMAD.IADD R74, R74, 0x1, -R5 ;  /* 0x000000014a4a8824 */ /* 0x000fe200078e0a05 */
[C---:B------:R-:W-:Y:S01]  /*2e60*/  ISETP.GT.U32.AND P0, PT, R5.reuse, R80, PT ;  /* 0x000000500500720c */ /* 0x040fe20003f04070 */
[----:B------:R-:W-:Y:S01]  /*2e70*/  IMAD R75, R5, R12, R75 ;  /* 0x0000000c054b7224 */ /* 0x000fe200078e024b */
[----:B------:R-:W-:Y:S01]  /*2e80*/  STL [R1+0x998], R220 ;  /* 0x000998dc01007387 */ /* 0x000fe20000100800 */
[----:B------:R-:W-:-:S04]  /*2e90*/  IMAD.HI.U32 R10, R2, R72, RZ ;  /* 0x00000048020a7227 */ /* 0x000fc800078e00ff */
[----:B------:R-:W-:Y:S01]  /*2ea0*/  VIADD R219, R0, 0x40 ;  /* 0x0000004000db7836 */ /* 0x000fe20000000000 */
[----:B------:R-:W-:Y:S01]  /*2eb0*/  IADD3 R10, -R10, RZ, RZ ;  /* 0x000000ff0a0a7210 */ /* 0x000fe20007ffe1ff */
[C---:B------:R-:W-:Y:S02]  /*2ec0*/  VIADD R218, R0.reuse, 0x41 ;  /* 0x0000004100da7836 */ /* 0x040fe40000000000 */
[----:B------:R-:W-:Y:S01]  /*2ed0*/  VIADD R215, R0, 0x44 ;  /* 0x0000004400d77836 */ /* 0x000fe20000000000 */
[----:B------:R-:W-:Y:S01]  /*2ee0*/  IABS R71, R219 ;  /* 0x000000db00477213 */ /* 0x000fe20000000000 */
[--C-:B------:R-:W-:Y:S01]  /*2ef0*/  @!P2 IMAD.IADD R82, R82, 0x1, -R5.reuse ;  /* 0x000000015252a824 */ /* 0x100fe200078e0a05 */
[----:B------:R-:W-:Y:S01]  /*2f00*/  ISETP.GT.U32.AND P2, PT, R5, R75, PT ;  /* 0x0000004b0500720c */ /* 0x000fe20003f44070 */
[--C-:B------:R-:W-:Y:S01]  /*2f10*/  @!P6 IMAD.IADD R79, R79, 0x1, -R5.reuse ;  /* 0x000000014f4fe824 */ /* 0x100fe200078e0a05 */
[----:B------:R-:W-:Y:S01]  /*2f20*/  IABS R70, R218 ;  /* 0x000000da00467213 */ /* 0x000fe20000000000 */
[----:B------:R-:W-:Y:S01]  /*2f30*/  VIADD R217, R0, 0x42 ;  /* 0x0000004200d97836 */ /* 0x000fe20000000000 */
[----:B------:R-:W-:Y:S01]  /*2f40*/  IABS R67, R215 ;  /* 0x000000d700437213 */ /* 0x000fe20000000000 */
[--C-:B------:R-:W-:Y:S01]  /*2f50*/  @!P1 IMAD.IADD R76, R76, 0x1, -R5.reuse ;  /* 0x000000014c4c9824 */ /* 0x100fe200078e0a05 */
[----:B------:R-:W-:Y:S01]  /*2f60*/  ISETP.GT.U32.AND P6, PT, R5, R85, PT ;  /* 0x000000550500720c */ /* 0x000fe20003fc4070 */
[--C-:B------:R-:W-:Y:S01]  /*2f70*/  @!P5 IMAD.IADD R73, R73, 0x1, -R5.reuse ;  /* 0x000000014949d824 */ /* 0x100fe200078e0a05 */
[C---:B------:R-:W-:Y:S01]  /*2f80*/  ISETP.GT.U32.AND P1, PT, R5.reuse, R82, PT ;  /* 0x000000520500720c */ /* 0x040fe20003f24070 */
[----:B------:R-:W-:Y:S01]  /*2f90*/  VIADD R216, R0, 0x43 ;  /* 0x0000004300d87836 */ /* 0x000fe20000000000 */
[----:B------:R-:W-:Y:S01]  /*2fa0*/  ISETP.GT.U32.AND P5, PT, R5, R79, PT ;  /* 0x0000004f0500720c */ /* 0x000fe20003fa4070 */
[--C-:B------:R-:W-:Y:S01]  /*2fb0*/  @!P4 IMAD.IADD R84, R84, 0x1, -R5.reuse ;  /* 0x000000015454c824 */ /* 0x100fe200078e0a05 */
[----:B------:R-:W-:Y:S01]  /*2fc0*/  IABS R69, R217 ;  /* 0x000000d900457213 */ /* 0x000fe20000000000 */
[--C-:B------:R-:W-:Y:S01]  /*2fd0*/  @!P3 IMAD.IADD R83, R83, 0x1, -R5.reuse ;  /* 0x000000015353b824 */ /* 0x100fe200078e0a05 */
[C---:B------:R-:W-:Y:S01]  /*2fe0*/  ISETP.GT.U32.AND P4, PT, R5.reuse, R78, PT ;  /* 0x0000004e0500720c */ /* 0x040fe20003f84070 */
[----:B------:R-:W-:Y:S01]  /*2ff0*/  @!P0 IMAD.IADD R80, R80, 0x1, -R5 ;  /* 0x0000000150508824 */ /* 0x000fe200078e0a05 */
[C---:B------:R-:W-:Y:S01]  /*3000*/  ISETP.GT.U32.AND P3, PT, R5.reuse, R77, PT ;  /* 0x0000004d0500720c */ /* 0x040fe20003f64070 */
[C---:B------:R-:W-:Y:S01]  /*3010*/  IMAD R72, R5.reuse, R10, R72 ;  /* 0x0000000a05487224 */ /* 0x040fe200078e0248 */
[----:B------:R-:W-:Y:S01]  /*3020*/  ISETP.GT.U32.AND P0, PT, R5, R74, PT ;  /* 0x0000004a0500720c */ /* 0x000fe20003f04070 */
[----:B------:R-:W-:Y:S01]  /*3030*/  VIADD R213, R0, 0x46 ;  /* 0x0000004600d57836 */ /* 0x000fe20000000000 */
[----:B------:R-:W-:Y:S01]  /*3040*/  IABS R68, R216 ;  /* 0x000000d800447213 */ /* 0x000fe20000000000 */
[----:B------:R-:W-:Y:S01]  /*3050*/  IMAD.HI.U32 R11, R2, R71, RZ ;  /* 0x00000047020b7227 */ /* 0x000fe200078e00ff */
[----:B------:R-:W-:Y:S01]  /*3060*/  STL [R1+0x990], R219 ;  /* 0x000990db01007387 */ /* 0x000fe20000100800 */
[----:B------:R-:W-:-:S02]  /*3070*/  @!P5 IADD3 R79, R79, -R5, RZ ;  /* 0x800000054f4fd210 */ /* 0x000fc40007ffe0ff */
[----:B------:R-:W-:Y:S01]  /*3080*/  VIADD R214, R0, 0x45 ;  /* 0x0000004500d67836 */ /* 0x000fe20000000000 */
[----:B------:R-:W-:Y:S01]  /*3090*/  IABS R65, R213 ;  /* 0x000000d500417213 */ /* 0x000fe20000000000 */
[C---:B------:R-:W-:Y:S01]  /*30a0*/  IMAD.HI.U32 R7, R2.reuse, R70, RZ ;  /* 0x0000004602077227 */ /* 0x040fe200078e00ff */
[----:B------:R-:W-:Y:S01]  /*30b0*/  ISETP.GT.U32.AND P5, PT, R5, R72, PT ;  /* 0x000000480500720c */ /* 0x000fe20003fa4070 */
[----:B------:R-:W-:Y:S01]  /*30c0*/  STL [R1+0x980], R218 ;  /* 0x000980da01007387 */ /* 0x000fe20000100800 */
[----:B------:R-:W-:Y:S01]  /*30d0*/  IABS R66, R214 ;  /* 0x000000d600427213 */ /* 0x000fe20000000000 */
[C---:B------:R-:W-:Y:S02]  /*30e0*/  IMAD.HI.U32 R10, R2.reuse, R67, RZ ;  /* 0x00000043020a7227 */ /* 0x040fe400078e00ff */
[----:B------:R-:W-:Y:S02]  /*30f0*/  STL [R1+0x978], R217 ;  /* 0x000978d901007387 */ /* 0x000fe40000100800 */
[----:B------:R-:W-:-:S02]  /*3100*/  IMAD.HI.U32 R8, R2, R69, RZ ;  /* 0x0000004502087227 */ /* 0x000fc400078e00ff */
[----:B------:R-:W-:Y:S02]  /*3110*/  STL [R1+0x968], R216 ;  /* 0x000968d801007387 */ /* 0x000fe40000100800 */
[----:B------:R-:W-:Y:S01]  /*3120*/  IMAD.MOV R16, RZ, RZ, -R11 ;  /* 0x000000ffff107224 */ /* 0x000fe200078e0a0b */
[----:B------:R-:W-:Y:S01]  /*3130*/  IADD3 R8, -R8, RZ, RZ ;  /* 0x000000ff08087210 */ /* 0x000fe20007ffe1ff */
[----:B------:R-:W-:Y:S01]  /*3140*/  IMAD.MOV R7, RZ, RZ, -R7 ;  /* 0x000000ffff077224 */ /* 0x000fe200078e0a07 */
[----:B------:R-:W-:Y:S01]  /*3150*/  STL [R1+0x960], R215 ;  /* 0x000960d701007387 */ /* 0x000fe20000100800 */
[----:B------:R-:W-:Y:S02]  /*3160*/  IMAD.MOV R10, RZ, RZ, -R10 ;  /* 0x000000ffff0a7224 */ /* 0x000fe400078e0a0a */
[C---:B------:R-:W-:Y:S01]  /*3170*/  VIADD R212, R0.reuse, 0x47 ;  /* 0x0000004700d47836 */ /* 0x040fe20000000000 */
[----:B------:R-:W-:Y:S01]  /*3180*/  STL [R1+0x958], R214 ;  /* 0x000958d601007387 */ /* 0x000fe20000100800 */
[----:B------:R-:W-:-:S02]  /*3190*/  VIADD R211, R0, 0x48 ;  /* 0x0000004800d37836 */ /* 0x000fc40000000000 */
[----:B------:R-:W-:Y:S01]  /*31a0*/  VIADD R208, R0, 0x4b ;  /* 0x0000004b00d07836 */ /* 0x000fe20000000000 */
[----:B------:R-:W-:Y:S01]  /*31b0*/  IABS R64, R212 ;  /* 0x000000d400407213 */ /* 0x000fe20000000000 */
[----:B------:R-:W-:Y:S01]  /*31c0*/  @!P2 IMAD.IADD R75, R75, 0x1, -R5 ;  /* 0x000000014b4ba824 */ /* 0x000fe200078e0a05 */
[C---:B------:R-:W-:Y:S01]  /*31d0*/  ISETP.GT.U32.AND P2, PT, R5.reuse, R81, PT ;  /* 0x000000510500720c */ /* 0x040fe20003f44070 */
[----:B------:R-:W-:Y:S01]  /*31e0*/  IMAD.HI.U32 R9, R2, R68, RZ ;  /* 0x0000004402097227 */ /* 0x000fe200078e00ff */
[----:B------:R-:W-:Y:S01]  /*31f0*/  IABS R63, R211 ;  /* 0x000000d3003f7213 */ /* 0x000fe20000000000 */
[----:B------:R-:W-:Y:S01]  /*3200*/  STL [R1+0x954], R213 ;  /* 0x000954d501007387 */ /* 0x000fe20000100800 */
[----:B------:R-:W-:Y:S01]  /*3210*/  IABS R60, R208 ;  /* 0x000000d0003c7213 */ /* 0x000fe20000000000 */
[C---:B------:R-:W-:Y:S02]  /*3220*/  IMAD R71, R5.reuse, R16, R71 ;  /* 0x0000001005477224 */ /* 0x040fe400078e0247 */
[C---:B------:R-:W-:Y:S01]  /*3230*/  IMAD R70, R5.reuse, R7, R70 ;  /* 0x0000000705467224 */ /* 0x040fe200078e0246 */
[----:B------:R-:W-:Y:S01]  /*3240*/  STL [R1+0x950], R212 ;  /* 0x000950d401007387 */ /* 0x000fe20000100800 */
[----:B------:R-:W-:-:S02]  /*3250*/  IMAD R67, R5, R10, R67 ;  /* 0x0000000a05437224 */ /* 0x000fc400078e0243 */
[--C-:B------:R-:W-:Y:S01]  /*3260*/  @!P6 IMAD.IADD R85, R85, 0x1, -R5.reuse ;  /* 0x000000015555e824 */ /* 0x100fe200078e0a05 */
[C---:B------:R-:W-:Y:S01]  /*3270*/  ISETP.GT.U32.AND P6, PT, R5.reuse, R73, PT ;  /* 0x000000490500720c */ /* 0x040fe20003fc4070 */
[----:B------:R-:W-:Y:S01]  /*3280*/  @!P1 IMAD.IADD R82, R82, 0x1, -R5 ;  /* 0x0000000152529824 */ /* 0x000fe200078e0a05 */
[----:B------:R-:W-:Y:S01]  /*3290*/  ISETP.GT.U32.AND P1, PT, R5, R76, PT ;  /* 0x0000004c0500720c */ /* 0x000fe20003f24070 */
[----:B------:R-:W-:Y:S01]  /*32a0*/  IMAD.MOV R9, RZ, RZ, -R9 ;  /* 0x000000ffff097224 */ /* 0x000fe200078e0a09 */
[----:B------:R-:W-:Y:S01]  /*32b0*/  STL [R1+0x94c], R211 ;  /* 0x00094cd301007387 */ /* 0x000fe20000100800 */
[----:B------:R-:W-:-:S04]  /*32c0*/  IMAD.HI.U32 R7, R2, R65, RZ ;  /* 0x0000004102077227 */ /* 0x000fc800078e00ff */
[----:B------:R-:W-:-:S04]  /*32d0*/  IMAD.HI.U32 R11, R2, R66, RZ ;  /* 0x00000042020b7227 */ /* 0x000fc800078e00ff */
[--C-:B------:R-:W-:Y:S01]  /*32e0*/  @!P4 IMAD.IADD R78, R78, 0x1, -R5.reuse ;  /* 0x000000014e4ec824 */ /* 0x100fe200078e0a05 */
[----:B------:R-:W-:Y:S01]  /*32f0*/  ISETP.GT.U32.AND P4, PT, R5, R71, PT ;  /* 0x000000470500720c */ /* 0x000fe20003f84070 */
[--C-:B------:R-:W-:Y:S01]  /*3300*/  @!P3 IMAD.IADD R77, R77, 0x1, -R5.reuse ;  /* 0x000000014d4db824 */ /* 0x100fe200078e0a05 */
[C---:B------:R-:W-:Y:S01]  /*3310*/  ISETP.GT.U32.AND P3, PT, R5.reuse, R70, PT ;  /* 0x000000460500720c */ /* 0x040fe20003f64070 */
[----:B------:R-:W-:Y:S01]  /*3320*/  @!P0 IMAD.IADD R74, R74, 0x1, -R5 ;  /* 0x000000014a4a8824 */ /* 0x000fe200078e0a05 */
[C---:B------:R-:W-:Y:S01]  /*3330*/  ISETP.GT.U32.AND P0, PT, R5.reuse, R67, PT ;  /* 0x000000430500720c */ /* 0x040fe20003f04070 */
[C---:B------:R-:W-:Y:S02]  /*3340*/  IMAD R69, R5.reuse, R8, R69 ;  /* 0x0000000805457224 */ /* 0x040fe400078e0245 */
[----:B------:R-:W-:Y:S02]  /*3350*/  IMAD R68, R5, R9, R68 ;  /* 0x0000000905447224 */ /* 0x000fe400078e0244 */
[----:B------:R-:W-:-:S02]  /*3360*/  IMAD.MOV R12, RZ, RZ, -R7 ;  /* 0x000000ffff0c7224 */ /* 0x000fc400078e0a07 */
[----:B------:R-:W-:Y:S02]  /*3370*/  IMAD.MOV R11, RZ, RZ, -R11 ;  /* 0x000000ffff0b7224 */ /* 0x000fe400078e0a0b */
[----:B------:R-:W-:Y:S01]  /*3380*/  VIADD R210, R0, 0x49 ;  /* 0x0000004900d27836 */ /* 0x000fe20000000000 */
[----:B------:R-:W-:Y:S01]  /*3390*/  @!P4 IADD3 R71, R71, -R5, RZ ;  /* 0x800000054747c210 */ /* 0x000fe20007ffe0ff */
[----:B------:R-:W-:-:S03]  /*33a0*/  IMAD.HI.U32 R8, R2, R64, RZ ;  /* 0x0000004002087227 */ /* 0x000fc600078e00ff */
[----:B------:R-:W-:Y:S01]  /*33b0*/  IABS R62, R210 ;  /* 0x000000d2003e7213 */ /* 0x000fe20000000000 */
[C---:B------:R-:W-:Y:S01]  /*33c0*/  IMAD.HI.U32 R9, R2.reuse, R63, RZ ;  /* 0x0000003f02097227 */ /* 0x040fe200078e00ff */
[----:B------:R-:W-:Y:S03]  /*33d0*/  STL [R1+0x948], R210 ;  /* 0x000948d201007387 */ /* 0x000fe60000100800 */
[----:B------:R-:W-:Y:S01]  /*33e0*/  IMAD.HI.U32 R7, R2, R60, RZ ;  /* 0x0000003c02077227 */ /* 0x000fe200078e00ff */
[----:B------:R-:W-:Y:S03]  /*33f0*/  STL [R1+0x944], R209 ;  /* 0x000944d101007387 */ /* 0x000fe60000100800 */
[----:B------:R-:W-:Y:S01]  /*3400*/  IMAD R66, R5, R11, R66 ;  /* 0x0000000b05427224 */ /* 0x000fe200078e0242 */
[----:B------:R-:W-:Y:S01]  /*3410*/  STL [R1+0x940], R208 ;  /* 0x000940d001007387 */ /* 0x000fe20000100800 */
[----:B------:R-:W-:-:S02]  /*3420*/  IMAD.MOV R8, RZ, RZ, -R8 ;  /* 0x000000ffff087224 */ /* 0x000fc400078e0a08 */
[----:B------:R-:W-:Y:S02]  /*3430*/  IMAD.MOV R14, RZ, RZ, -R9 ;  /* 0x000000ffff0e7224 */ /* 0x000fe400078e0a09 */
[----:B------:R-:W-:Y:S02]  /*3440*/  IMAD R65, R5, R12, R65 ;  /* 0x0000000c05417224 */ /* 0x000fe400078e0241 */
[----:B------:R-:W-:Y:S02]  /*3450*/  IMAD.MOV R7, RZ, RZ, -R7 ;  /* 0x000000ffff077224 */ /* 0x000fe400078e0a07 */
[----:B------:R-:W-:Y:S01]  /*3460*/  @!P2 IMAD.IADD R81, R81, 0x1, -R5 ;  /* 0x000000015151a824 */ /* 0x000fe200078e0a05 */
[C---:B------:R-:W-:Y:S01]  /*3470*/  ISETP.GT.U32.AND P2, PT, R5.reuse, R75, PT ;  /* 0x0000004b0500720c */ /* 0x040fe20003f44070 */
[C---:B------:R-:W-:Y:S02]  /*3480*/  IMAD R64, R5.reuse, R8, R64 ;  /* 0x0000000805407224 */ /* 0x040fe400078e0240 */
[----:B------:R-:W-:-:S02]  /*3490*/  IMAD R63, R5, R14, R63 ;  /* 0x0000000e053f7224 */ /* 0x000fc400078e023f */
[C---:B------:R-:W-:Y:S01]  /*34a0*/  IMAD R60, R5.reuse, R7, R60 ;  /* 0x00000007053c7224 */ /* 0x040fe200078e023c */
        /* <DEDUP_REMOVED lines=8> */
[--C-:B------:R-:W-:Y:S01]  /*3530*/  @!P3 IMAD.IADD R70, R70, 0x1, -R5.reuse ;  /* 0x000000014646b824 */ /* 0x100fe200078e0a05 */
[----:B------:R-:W-:Y:S01]  /*3540*/  ISETP.GT.U32.AND P3, PT, R5, R63, PT ;  /* 0x0000003f0500720c */ /* 0x000fe20003f64070 */
[--C-:B------:R-:W-:Y:S01]  /*3550*/  @!P0 IMAD.IADD R67, R67, 0x1, -R5.reuse ;  /* 0x0000000143438824 */ /* 0x100fe200078e0a05 */
[C---:B------:R-:W-:Y:S01]  /*3560*/  ISETP.GT.U32.AND P0, PT, R5.reuse, R60, PT ;  /* 0x0000003c0500720c */ /* 0x040fe20003f04070 */
[----:B------:R-:W-:Y:S02]  /*3570*/  IMAD.MOV R10, RZ, RZ, -R10 ;  /* 0x000000ffff0a7224 */ /* 0x000fe400078e0a0a */
[C---:B------:R-:W-:Y:S02]  /*3580*/  VIADD R207, R0.reuse, 0x4c ;  /* 0x0000004c00cf7836 */ /* 0x040fe40000000000 */
[----:B------:R-:W-:Y:S02]  /*3590*/  IMAD R62, R5, R10, R62 ;  /* 0x0000000a053e7224 */ /* 0x000fe400078e023e */
[--C-:B------:R-:W-:Y:S01]  /*35a0*/  @!P2 IMAD.IADD R75, R75, 0x1, -R5.reuse ;  /* 0x000000014b4ba824 */ /* 0x100fe200078e0a05 */
[----:B------:R-:W-:Y:S01]  /*35b0*/  ISETP.GT.U32.AND P2, PT, R5, R68, PT ;  /* 0x000000440500720c */ /* 0x000fe20003f44070 */
[----:B------:R-:W-:Y:S01]  /*35c0*/  VIADD R205, R0, 0x4e ;  /* 0x0000004e00cd7836 */ /* 0x000fe20000000000 */
[----:B------:R-:W-:Y:S01]  /*35d0*/  IABS R59, R207 ;  /* 0x000000cf003b7213 */ /* 0x000fe20000000000 */
[--C-:B------:R-:W-:Y:S01]  /*35e0*/  @!P1 IMAD.IADD R69, R69, 0x1, -R5.reuse ;  /* 0x0000000145459824 */ /* 0x100fe200078e0a05 */
[----:B------:R-:W-:Y:S01]  /*35f0*/  ISETP.GT.U32.AND P1, PT, R5, R62, PT ;  /* 0x0000003e0500720c */ /* 0x000fe20003f24070 */
[--C-:B------:R-:W-:Y:S01]  /*3600*/  @!P6 IMAD.IADD R66, R66, 0x1, -R5.reuse ;  /* 0x000000014242e824 */ /* 0x100fe200078e0a05 */
[----:B------:R-:W-:Y:S01]  /*3610*/  IABS R57, R205 ;  /* 0x000000cd00397213 */ /* 0x000fe20000000000 */
[--C-:B------:R-:W-:Y:S01]  /*3620*/  @!P5 IMAD.IADD R65, R65, 0x1, -R5.reuse ;  /* 0x000000014141d824 */ /* 0x100fe200078e0a05 */
[----:B------:R-:W-:Y:S01]  /*3630*/  ISETP.GT.U32.AND P5, PT, R5, R71, PT ;  /* 0x000000470500720c */ /* 0x000fe20003fa4070 */
[--C-:B------:R-:W-:Y:S01]  /*3640*/  @!P4 IMAD.IADD R64, R64, 0x1, -R5.reuse ;  /* 0x000000014040c824 */ /* 0x100fe200078e0a05 */
[----:B------:R-:W-:Y:S01]  /*3650*/  @!P3 IADD3 R63, R63, -R5, RZ ;  /* 0x800000053f3fb210 */ /* 0x000fe20007ffe0ff */
[----:B------:R-:W-:Y:S01]  /*3660*/  @!P0 IMAD.IADD R60, R60, 0x1, -R5 ;  /* 0x000000013c3c8824 */ /* 0x000fe200078e0a05 */
[C---:B------:R-:W-:Y:S01]  /*3670*/  ISETP.GT.U32.AND P4, PT, R5.reuse, R70, PT ;  /* 0x000000460500720c */ /* 0x040fe20003f84070 */
[C---:B------:R-:W-:Y:S01]  /*3680*/  IMAD.HI.U32 R11, R2.reuse, R61, RZ ;  /* 0x0000003d020b7227 */ /* 0x040fe200078e00ff */
[C---:B------:R-:W-:Y:S01]  /*3690*/  ISETP.GT.U32.AND P3, PT, R5.reuse, R69, PT ;  /* 0x000000450500720c */ /* 0x040fe20003f64070 */
[----:B------:R-:W-:Y:S01]  /*36a0*/  STL [R1+0x93c], R207 ;  /* 0x00093ccf01007387 */ /* 0x000fe20000100800 */
[C---:B------:R-:W-:Y:S01]  /*36b0*/  ISETP.GT.U32.AND P0, PT, R5.reuse, R66, PT ;  /* 0x000000420500720c */ /* 0x040fe20003f04070 */
[----:B------:R-:W-:Y:S01]  /*36c0*/  IMAD.HI.U32 R8, R2, R59, RZ ;  /* 0x0000003b02087227 */ /* 0x000fe200078e00ff */
[----:B------:R-:W-:Y:S01]  /*36d0*/  ISETP.GT.U32.AND P6, PT, R5, R72, PT ;  /* 0x000000480500720c */ /* 0x000fe20003fc4070 */
[----:B------:R-:W-:Y:S02]  /*36e0*/  STL [R1+0x938], R206 ;  /* 0x000938ce01007387 */ /* 0x000fe40000100800 */
[----:B------:R-:W-:-:S02]  /*36f0*/  VIADD R200, R0, 0x53 ;  /* 0x0000005300c87836 */ /* 0x000fc40000000000 */
[----:B------:R-:W-:Y:S01]  /*3700*/  IMAD.HI.U32 R10, R2, R57, RZ ;  /* 0x00000039020a7227 */ /* 0x000fe200078e00ff */
[----:B------:R-:W-:Y:S02]  /*3710*/  STL [R1+0x934], R205 ;  /* 0x000934cd01007387 */ /* 0x000fe40000100800 */
[----:B------:R-:W-:Y:S01]  /*3720*/  IABS R52, R200 ;  /* 0x000000c800347213 */ /* 0x000fe20000000000 */
[----:B------:R-:W-:Y:S01]  /*3730*/  IMAD.MOV R16, RZ, RZ, -R11 ;  /* 0x000000ffff107224 */ /* 0x000fe200078e0a0b */
[----:B------:R-:W-:Y:S01]  /*3740*/  @!P3 IADD3 R69, R69, -R5, RZ ;  /* 0x800000054545b210 */ /* 0x000fe20007ffe0ff */
[----:B------:R-:W-:Y:S01]  /*3750*/  VIADD R204, R0, 0x4f ;  /* 0x0000004f00cc7836 */ /* 0x000fe20000000000 */
[----:B------:R-:W-:Y:S01]  /*3760*/  ISETP.GT.U32.AND P3, PT, R5, R63, PT ;  /* 0x0000003f0500720c */ /* 0x000fe20003f64070 */
[----:B------:R-:W-:Y:S02]  /*3770*/  IMAD.MOV R8, RZ, RZ, -R8 ;  /* 0x000000ffff087224 */ /* 0x000fe400078e0a08 */
[----:B------:R-:W-:Y:S01]  /*3780*/  @!P2 IMAD.IADD R68, R68, 0x1, -R5 ;  /* 0x000000014444a824 */ /* 0x000fe200078e0a05 */
[----:B------:R-:W-:Y:S01]  /*3790*/  IABS R56, R204 ;  /* 0x000000cc00387213 */ /* 0x000fe20000000000 */
[----:B------:R-:W-:Y:S01]  /*37a0*/  IMAD.MOV R10, RZ, RZ, -R10 ;  /* 0x000000ffff0a7224 */ /* 0x000fe200078e0a0a */
[----:B------:R-:W-:Y:S01]  /*37b0*/  STL [R1+0x930], R204 ;  /* 0x000930cc01007387 */ /* 0x000fe20000100800 */
[----:B------:R-:W-:-:S02]  /*37c0*/  VIADD R202, R0, 0x51 ;  /* 0x0000005100ca7836 */ /* 0x000fc40000000000 */
[C---:B------:R-:W-:Y:S01]  /*37d0*/  IMAD R61, R5.reuse, R16, R61 ;  /* 0x00000010053d7224 */ /* 0x040fe200078e023d */
[----:B------:R-:W-:Y:S01]  /*37e0*/  STL [R1+0x92c], R203 ;  /* 0x00092ccb01007387 */ /* 0x000fe20000100800 */
[C---:B------:R-:W-:Y:S01]  /*37f0*/  IMAD R59, R5.reuse, R8, R59 ;  /* 0x00000008053b7224 */ /* 0x040fe200078e023b */
[----:B------:R-:W-:Y:S01]  /*3800*/  IABS R54, R202 ;  /* 0x000000ca00367213 */ /* 0x000fe20000000000 */
[--C-:B------:R-:W-:Y:S01]  /*3810*/  @!P1 IMAD.IADD R62, R62, 0x1, -R5.reuse ;  /* 0x000000013e3e9824 */ /* 0x100fe200078e0a05 */
[----:B------:R-:W-:Y:S01]  /*3820*/  ISETP.GT.U32.AND P1, PT, R5, R68, PT ;  /* 0x000000440500720c */ /* 0x000fe20003f24070 */
[----:B------:R-:W-:Y:S01]  /*3830*/  @!P5 IMAD.IADD R71, R71, 0x1, -R5 ;  /* 0x000000014747d824 */ /* 0x000fe200078e0a05 */
[C---:B------:R-:W-:Y:S01]  /*3840*/  ISETP.GT.U32.AND P5, PT, R5.reuse, R65, PT ;  /* 0x000000410500720c */ /* 0x040fe20003fa4070 */
[----:B------:R-:W-:Y:S01]  /*3850*/  IMAD.HI.U32 R9, R2, R58, RZ ;  /* 0x0000003a02097227 */ /* 0x000fe200078e00ff */
[C---:B------:R-:W-:Y:S01]  /*3860*/  ISETP.GT.U32.AND P2, PT, R5.reuse, R61, PT ;  /* 0x0000003d0500720c */ /* 0x040fe20003f44070 */
[----:B------:R-:W-:Y:S02]  /*3870*/  STL [R1+0x928], R202 ;  /* 0x000928ca01007387 */ /* 0x000fe40000100800 */
[----:B------:R-:W-:-:S02]  /*3880*/  IMAD R57, R5, R10, R57 ;  /* 0x0000000a05397224 */ /* 0x000fc400078e0239 */
[----:B------:R-:W-:-:S04]  /*3890*/  IMAD.HI.U32 R10, R2, R52, RZ ;  /* 0x00000034020a7227 */ /* 0x000fc800078e00ff */
[--C-:B------:R-:W-:Y:S01]  /*38a0*/  @!P4 IMAD.IADD R70, R70, 0x1, -R5.reuse ;  /* 0x000000014646c824 */ /* 0x100fe200078e0a05 */
[C---:B------:R-:W-:Y:S01]  /*38b0*/  ISETP.GT.U32.AND P4, PT, R5.reuse, R64, PT ;  /* 0x000000400500720c */ /* 0x040fe20003f84070 */
[----:B------:R-:W-:Y:S01]  /*38c0*/  @!P0 IMAD.IADD R66, R66, 0x1, -R5 ;  /* 0x0000000142428824 */ /* 0x000fe200078e0a05 */
[----:B------:R-:W-:Y:S01]  /*38d0*/  ISETP.GT.U32.AND P0, PT, R5, R59, PT ;  /* 0x0000003b0500720c */ /* 0x000fe20003f04070 */
[----:B------:R-:W-:Y:S01]  /*38e0*/  IMAD.HI.U32 R11, R2, R56, RZ ;  /* 0x00000038020b7227 */ /* 0x000fe200078e00ff */
[----:B------:R-:W-:-:S03]  /*38f0*/  IADD3 R10, -R10, RZ, RZ ;  /* 0x000000ff0a0a7210 */ /* 0x000fc60007ffe1ff */
[----:B------:R-:W-:Y:S02]  /*3900*/  IMAD.MOV R9, RZ, RZ, -R9 ;  /* 0x000000ffff097224 */ /* 0x000fe400078e0a09 */
[C---:B------:R-:W-:Y:S02]  /*3910*/  VIADD R199, R0.reuse, 0x54 ;  /* 0x0000005400c77836 */ /* 0x040fe40000000000 */
[----:B------:R-:W-:Y:S02]  /*3920*/  VIADD R197, R0, 0x56 ;  /* 0x0000005600c57836 */ /* 0x000fe40000000000 */
[----:B------:R-:W-:Y:S01]  /*3930*/  IMAD.HI.U32 R8, R2, R54, RZ ;  /* 0x0000003602087227 */ /* 0x000fe200078e00ff */
[----:B------:R-:W-:Y:S02]  /*3940*/  IABS R51, R199 ;  /* 0x000000c700337213 */ /* 0x000fe40000000000 */
[----:B------:R-:W-:Y:S01]  /*3950*/  IABS R49, R197 ;  /* 0x000000c500317213 */ /* 0x000fe20000000000 */
[----:B------:R-:W-:-:S02]  /*3960*/  IMAD.MOV R11, RZ, RZ, -R11 ;  /* 0x000000ffff0b7224 */ /* 0x000fc400078e0a0b */
[C---:B------:R-:W-:Y:S02]  /*3970*/  IMAD R58, R5.reuse, R9, R58 ;  /* 0x00000009053a7224 */ /* 0x040fe400078e023a */
[----:B------:R-:W-:Y:S02]  /*3980*/  VIADD R198, R0, 0x55 ;  /* 0x0000005500c67836 */ /* 0x000fe40000000000 */
[----:B------:R-:W-:Y:S02]  /*3990*/  IMAD.MOV R8, RZ, RZ, -R8 ;  /* 0x000000ffff087224 */ /* 0x000fe400078e0a08 */
[C---:B------:R-:W-:Y:S01]  /*39a0*/  IMAD R56, R5.reuse, R11, R56 ;  /* 0x0000000b05387224 */ /* 0x040fe200078e0238 */
[----:B------:R-:W-:Y:S01]  /*39b0*/  IABS R50, R198 ;  /* 0x000000c600327213 */ /* 0x000fe20000000000 */
[C---:B------:R-:W-:Y:S02]  /*39c0*/  IMAD R52, R5.reuse, R10, R52 ;  /* 0x0000000a05347224 */ /* 0x040fe400078e0234 */
[--C-:B------:R-:W-:Y:S01]  /*39d0*/  @!P1 IMAD.IADD R68, R68, 0x1, -R5.reuse ;  /* 0x0000000144449824 */ /* 0x100fe200078e0a05 */
[----:B------:R-:W-:Y:S01]  /*39e0*/  ISETP.GT.U32.AND P1, PT, R5, R62, PT ;  /* 0x0000003e0500720c */ /* 0x000fe20003f24070 */
[----:B------:R-:W-:Y:S01]  /*39f0*/  @!P5 IMAD.IADD R65, R65, 0x1, -R5 ;  /* 0x000000014141d824 */ /* 0x000fe200078e0a05 */
[----:B------:R-:W-:Y:S01]  /*3a00*/  ISETP.GT.U32.AND P5, PT, R5, R58, PT ;  /* 0x0000003a0500720c */ /* 0x000fe20003fa4070 */
[----:B------:R-:W-:-:S02]  /*3a10*/  VIADD R201, R0, 0x52 ;  /* 0x0000005200c97836 */ /* 0x000fc40000000000 */
[----:B------:R-:W-:-:S03]  /*3a20*/  IMAD.HI.U32 R7, R2, R55, RZ ;  /* 0x0000003702077227 */ /* 0x000fc600078e00ff */
[----:B------:R-:W-:Y:S01]  /*3a30*/  IABS R53, R201 ;  /* 0x000000c900357213 */ /* 0x000fe20000000000 */
[C---:B------:R-:W-:Y:S01]  /*3a40*/  IMAD.HI.U32 R11, R2.reuse, R51, RZ ;  /* 0x00000033020b7227 */ /* 0x040fe200078e00ff */
[----:B------:R-:W-:Y:S03]  /*3a50*/  STL [R1+0x924], R201 ;  /* 0x000924c901007387 */ /* 0x000fe60000100800 */
[----:B------:R-:W-:Y:S01]  /*3a60*/  IMAD R54, R5, R8, R54 ;  /* 0x0000000805367224 */ /* 0x000fe200078e0236 */
[----:B------:R-:W-:Y:S01]  /*3a70*/  STL [R1+0x920], R200 ;  /* 0x000920c801007387 */ /* 0x000fe20000100800 */
[----:B------:R-:W-:-:S03]  /*3a80*/  IMAD.HI.U32 R8, R2, R49, RZ ;  /* 0x0000003102087227 */ /* 0x000fc600078e00ff */
[----:B------:R-:W-:Y:S01]  /*3a90*/  STL [R1+0x91c], R199 ;  /* 0x00091cc701007387 */ /* 0x000fe20000100800 */
[--C-:B------:R-:W-:Y:S01]  /*3aa0*/  @!P2 IMAD.IADD R61, R61, 0x1, -R5.reuse ;  /* 0x000000013d3da824 */ /* 0x100fe200078e0a05 */
[C---:B------:R-:W-:Y:S01]  /*3ab0*/  ISETP.GT.U32.AND P2, PT, R5.reuse, R67, PT ;  /* 0x000000430500720c */ /* 0x040fe20003f44070 */
[--C-:B------:R-:W-:Y:S01]  /*3ac0*/  @!P4 IMAD.IADD R64, R64, 0x1, -R5.reuse ;  /* 0x000000014040c824 */ /* 0x100fe200078e0a05 */
[----:B------:R-:W-:Y:S01]  /*3ad0*/  ISETP.GT.U32.AND P4, PT, R5, R57, PT ;  /* 0x000000390500720c */ /* 0x000fe20003f84070 */
[--C-:B------:R-:W-:Y:S01]  /*3ae0*/  @!P3 IMAD.IADD R63, R63, 0x1, -R5.reuse ;  /* 0x000000013f3fb824 */ /* 0x100fe200078e0a05 */
[----:B------:R-:W-:Y:S01]  /*3af0*/  ISETP.GT.U32.AND P3, PT, R5, R56, PT ;  /* 0x000000380500720c */ /* 0x000fe20003f64070 */
[----:B------:R-:W-:Y:S01]  /*3b00*/  @!P0 IMAD.IADD R59, R59, 0x1, -R5 ;  /* 0x000000013b3b8824 */ /* 0x000fe200078e0a05 */
[----:B------:R-:W-:Y:S01]  /*3b10*/  ISETP.GT.U32.AND P0, PT, R5, R52, PT ;  /* 0x000000340500720c */ /* 0x000fe20003f04070 */
[----:B------:R-:W-:Y:S01]  /*3b20*/  IMAD.MOV R12, RZ, RZ, -R7 ;  /* 0x000000ffff0c7224 */ /* 0x000fe200078e0a07 */
[----:B------:R-:W-:Y:S01]  /*3b30*/  IADD3 R8, -R8, RZ, RZ ;  /* 0x000000ff08087210 */ /* 0x000fe20007ffe1ff */
[----:B------:R-:W-:Y:S01]  /*3b40*/  IMAD.MOV R16, RZ, RZ, -R11 ;  /* 0x000000ffff107224 */ /* 0x000fe200078e0a0b */
[----:B------:R-:W-:Y:S01]  /*3b50*/  STL [R1+0x918], R198 ;  /* 0x000918c601007387 */ /* 0x000fe20000100800 */
[----:B------:R-:W-:-:S02]  /*3b60*/  VIADD R196, R0, 0x57 ;  /* 0x0000005700c47836 */ /* 0x000fc40000000000 */
[----:B------:R-:W-:Y:S01]  /*3b70*/  IMAD.HI.U32 R7, R2, R50, RZ ;  /* 0x0000003202077227 */ /* 0x000fe200078e00ff */
[----:B------:R-:W-:Y:S02]  /*3b80*/  STL [R1+0x914], R197 ;  /* 0x000914c501007387 */ /* 0x000fe40000100800 */
[----:B------:R-:W-:Y:S01]  /*3b90*/  IABS R48, R196 ;  /* 0x000000c400307213 */ /* 0x000fe20000000000 */
[C---:B------:R-:W-:Y:S01]  /*3ba0*/  IMAD R55, R5.reuse, R12, R55 ;  /* 0x0000000c05377224 */ /* 0x040fe200078e0237 */
[----:B------:R-:W-:Y:S01]  /*3bb0*/  STL [R1+0x910], R196 ;  /* 0x000910c401007387 */ /* 0x000fe20000100800 */
[C---:B------:R-:W-:Y:S02]  /*3bc0*/  IMAD R51, R5.reuse, R16, R51 ;  /* 0x0000001005337224 */ /* 0x040fe400078e0233 */
[----:B------:R-:W-:Y:S02]  /*3bd0*/  IMAD.MOV R7, RZ, RZ, -R7 ;  /* 0x000000ffff077224 */ /* 0x000fe400078e0a07 */
[----:B------:R-:W-:Y:S01]  /*3be0*/  @!P6 IMAD.IADD R72, R72, 0x1, -R5 ;  /* 0x000000014848e824 */ /* 0x000fe200078e0a05 */
[----:B------:R-:W-:Y:S01]  /*3bf0*/  ISETP.GT.U32.AND P6, PT, R5, R61, PT ;  /* 0x0000003d0500720c */ /* 0x000fe20003fc4070 */
[----:B------:R-:W-:-:S04]  /*3c00*/  IMAD.HI.U32 R9, R2, R53, RZ ;  /* 0x0000003502097227 */ /* 0x000fc800078e00ff */
[C---:B------:R-:W-:Y:S02]  /*3c10*/  IMAD R50, R5.reuse, R7, R50 ;  /* 0x0000000705327224 */ /* 0x040fe400078e0232 */
[C---:B------:R-:W-:Y:S02]  /*3c20*/  IMAD R49, R5.reuse, R8, R49 ;  /* 0x0000000805317224 */ /* 0x040fe400078e0231 */
[--C-:B------:R-:W-:Y:S01]  /*3c30*/  @!P1 IMAD.IADD R62, R62, 0x1, -R5.reuse ;  /* 0x000000013e3e9824 */ /* 0x100fe200078e0a05 */
[C---:B------:R-:W-:Y:S01]  /*3c40*/  ISETP.GT.U32.AND P1, PT, R5.reuse, R55, PT ;  /* 0x000000370500720c */ /* 0x040fe20003f24070 */
[----:B------:R-:W-:Y:S01]  /*3c50*/  @!P5 IMAD.IADD R58, R58, 0x1, -R5 ;  /* 0x000000013a3ad824 */ /* 0x000fe200078e0a05 */
[----:B------:R-:W-:Y:S01]  /*3c60*/  ISETP.GT.U32.AND P5, PT, R5, R51, PT ;  /* 0x000000330500720c */ /* 0x000fe20003fa4070 */
[----:B------:R-:W-:Y:S01]  /*3c70*/  IMAD.MOV R14, RZ, RZ, -R9 ;  /* 0x000000ffff0e7224 */ /* 0x000fe200078e0a09 */
[----:B------:R-:W-:Y:S01]  /*3c80*/  @!P6 IADD3 R61, R61, -R5, RZ ;  /* 0x800000053d3de210 */ /* 0x000fe20007ffe0ff */
[----:B------:R-:W-:Y:S01]  /*3c90*/  IMAD.HI.U32 R9, R2, R48, RZ ;  /* 0x0000003002097227 */ /* 0x000fe200078e00ff */
[----:B------:R-:W-:-:S03]  /*3ca0*/  ISETP.GT.U32.AND P6, PT, R5, R54, PT ;  /* 0x000000360500720c */ /* 0x000fc60003fc4070 */
[--C-:B------:R-:W-:Y:S01]  /*3cb0*/  @!P2 IMAD.IADD R67, R67, 0x1, -R5.reuse ;  /* 0x000000014343a824 */ /* 0x100fe200078e0a05 */
[----:B------:R-:W-:Y:S01]  /*3cc0*/  ISETP.GT.U32.AND P2, PT, R5, R60, PT ;  /* 0x0000003c0500720c */ /* 0x000fe20003f44070 */
[--C-:B------:R-:W-:Y:S01]  /*3cd0*/  @!P4 IMAD.IADD R57, R57, 0x1, -R5.reuse ;  /* 0x000000013939c824 */ /* 0x100fe200078e0a05 */
[C---:B------:R-:W-:Y:S01]  /*3ce0*/  ISETP.GT.U32.AND P4, PT, R5.reuse, R50, PT ;  /* 0x000000320500720c */ /* 0x040fe20003f84070 */
[--C-:B------:R-:W-:Y:S01]  /*3cf0*/  @!P3 IMAD.IADD R56, R56, 0x1, -R5.reuse ;  /* 0x000000013838b824 */ /* 0x100fe200078e0a05 */
[C---:B------:R-:W-:Y:S01]  /*3d00*/  ISETP.GT.U32.AND P3, PT, R5.reuse, R49, PT ;  /* 0x000000310500720c */ /* 0x040fe20003f64070 */
[----:B------:R-:W-:Y:S01]  /*3d10*/  @!P0 IMAD.IADD R52, R52, 0x1, -R5 ;  /* 0x0000000134348824 */ /* 0x000fe200078e0a05 */
[----:B------:R-:W-:Y:S01]  /*3d20*/  ISETP.GT.U32.AND P0, PT, R5, R58, PT ;  /* 0x0000003a0500720c */ /* 0x000fe20003f04070 */
[----:B------:R-:W-:Y:S02]  /*3d30*/  IMAD.MOV R9, RZ, RZ, -R9 ;  /* 0x000000ffff097224 */ /* 0x000fe400078e0a09 */
[----:B------:R-:W-:-:S02]  /*3d40*/  VIADD R195, R0, 0x58 ;  /* 0x0000005800c37836 */ /* 0x000fc40000000000 */
[C---:B------:R-:W-:Y:S02]  /*3d50*/  IMAD R48, R5.reuse, R9, R48 ;  /* 0x0000000905307224 */ /* 0x040fe400078e0230 */
[----:B------:R-:W-:Y:S01]  /*3d60*/  VIADD R193, R0, 0x5a ;  /* 0x0000005a00c17836 */ /* 0x000fe20000000000 */
[----:B------:R-:W-:Y:S01]  /*3d70*/  IABS R47, R195 ;  /* 0x000000c3002f7213 */ /* 0x000fe20000000000 */
[----:B------:R-:W-:Y:S01]  /*3d80*/  IMAD R53, R5, R14, R53 ;  /* 0x0000000e05357224 */ /* 0x000fe200078e0235 */
[----:B------:R-:W-:Y:S01]  /*3d90*/  STL [R1+0x90c], R195 ;  /* 0x00090cc301007387 */ /* 0x000fe20000100800 */
[--C-:B------:R-:W-:Y:S01]  /*3da0*/  @!P1 IMAD.IADD R55, R55, 0x1, -R5.reuse ;  /* 0x0000000137379824 */ /* 0x100fe200078e0a05 */
[----:B------:R-:W-:Y:S01]  /*3db0*/  IABS R45, R193 ;  /* 0x000000c1002d7213 */ /* 0x000fe20000000000 */
[--C-:B------:R-:W-:Y:S01]  /*3dc0*/  @!P5 IMAD.IADD R51, R51, 0x1, -R5.reuse ;  /* 0x000000013333d824 */ /* 0x100fe200078e0a05 */
[C---:B------:R-:W-:Y:S01]  /*3dd0*/  ISETP.GT.U32.AND P1, PT, R5.reuse, R48, PT ;  /* 0x000000300500720c */ /* 0x040fe20003f24070 */
[--C-:B------:R-:W-:Y:S01]  /*3de0*/  @!P2 IMAD.IADD R60, R60, 0x1, -R5.reuse ;  /* 0x000000013c3ca824 */ /* 0x100fe200078e0a05 */
[----:B------:R-:W-:Y:S01]  /*3df0*/  ISETP.GT.U32.AND P5, PT, R5, R57, PT ;  /* 0x000000390500720c */ /* 0x000fe20003fa4070 */
[--C-:B------:R-:W-:Y:S01]  /*3e00*/  @!P4 IMAD.IADD R50, R50, 0x1, -R5.reuse ;  /* 0x000000013232c824 */ /* 0x100fe200078e0a05 */
[----:B------:R-:W-:Y:S01]  /*3e10*/  @!P0 IADD3 R58, R58, -R5, RZ ;  /* 0x800000053a3a8210 */ /* 0x000fe20007ffe0ff */
[----:B------:R-:W-:Y:S01]  /*3e20*/  @!P3 IMAD.IADD R49, R49, 0x1, -R5 ;  /* 0x000000013131b824 */ /* 0x000fe200078e0a05 */
[C---:B------:R-:W-:Y:S01]  /*3e30*/  ISETP.GT.U32.AND P2, PT, R5.reuse, R53, PT ;  /* 0x000000350500720c */ /* 0x040fe20003f44070 */
[----:B------:R-:W-:Y:S01]  /*3e40*/  VIADD R191, R0, 0x5c ;  /* 0x0000005c00bf7836 */ /* 0x000fe20000000000 */
[C---:B------:R-:W-:Y:S01]  /*3e50*/  ISETP.GT.U32.AND P4, PT, R5.reuse, R56, PT ;  /* 0x000000380500720c */ /* 0x040fe20003f84070 */
[----:B------:R-:W-:Y:S01]  /*3e60*/  IMAD.HI.U32 R10, R2, R47, RZ ;  /* 0x0000002f020a7227 */ /* 0x000fe200078e00ff */
[----:B------:R-:W-:-:S02]  /*3e70*/  ISETP.GT.U32.AND P3, PT, R5, R55, PT ;  /* 0x000000370500720c */ /* 0x000fc40003f64070 */
[----:B------:R-:W-:Y:S01]  /*3e80*/  ISETP.GT.U32.AND P0, PT, R5, R52, PT ;  /* 0x000000340500720c */ /* 0x000fe20003f04070 */
[----:B------:R-:W-:Y:S01]  /*3e90*/  VIADD R192, R0, 0x5b ;  /* 0x0000005b00c07836 */ /* 0x000fe20000000000 */
[----:B------:R-:W-:Y:S01]  /*3ea0*/  IABS R43, R191 ;  /* 0x000000bf002b7213 */ /* 0x000fe20000000000 */
[----:B------:R-:W-:-:S03]  /*3eb0*/  IMAD.HI.U32 R7, R2, R45, RZ ;  /* 0x0000002d02077227 */ /* 0x000fc600078e00ff */
[----:B------:R-:W-:Y:S01]  /*3ec0*/  IABS R44, R192 ;  /* 0x000000c0002c7213 */ /* 0x000fe20000000000 */
[C---:B------:R-:W-:Y:S01]  /*3ed0*/  VIADD R194, R0.reuse, 0x59 ;  /* 0x0000005900c27836 */ /* 0x040fe20000000000 */
[----:B------:R-:W-:Y:S01]  /*3ee0*/  @!P2 IADD3 R53, R53, -R5, RZ ;  /* 0x800000053535a210 */ /* 0x000fe20007ffe0ff */
[----:B------:R-:W-:Y:S01]  /*3ef0*/  IMAD.MOV R10, RZ, RZ, -R10 ;  /* 0x000000ffff0a7224 */ /* 0x000fe200078e0a0a */
[C---:B------:R-:W-:Y:S01]  /*3f00*/  ISETP.GT.U32.AND P2, PT, R5.reuse, R59, PT ;  /* 0x0000003b0500720c */ /* 0x040fe20003f44070 */
[----:B------:R-:W-:Y:S01]  /*3f10*/  VIADD R190, R0, 0x5d ;  /* 0x0000005d00be7836 */ /* 0x000fe20000000000 */
[----:B------:R-:W-:Y:S01]  /*3f20*/  IABS R46, R194 ;  /* 0x000000c2002e7213 */ /* 0x000fe20000000000 */
[----:B------:R-:W-:Y:S01]  /*3f30*/  IMAD.MOV R12, RZ, RZ, -R7 ;  /* 0x000000ffff0c7224 */ /* 0x000fe200078e0a07 */
[----:B------:R-:W-:Y:S01]  /*3f40*/  STL [R1+0x908], R194 ;  /* 0x000908c201007387 */ /* 0x000fe20000100800 */
[----:B------:R-:W-:Y:S01]  /*3f50*/  @!P6 IMAD.IADD R54, R54, 0x1, -R5 ;  /* 0x000000013636e824 */ /* 0x000fe200078e0a05 */
[----:B------:R-:W-:Y:S01]  /*3f60*/  IABS R42, R190 ;  /* 0x000000be002a7213 */ /* 0x000fe20000000000 */
[C---:B------:R-:W-:Y:S01]  /*3f70*/  IMAD R47, R5.reuse, R10, R47 ;  /* 0x0000000a052f7224 */ /* 0x040fe200078e022f */
[----:B------:R-:W-:Y:S01]  /*3f80*/  STL [R1+0x904], R193 ;  /* 0x000904c101007387 */ /* 0x000fe20000100800 */
[----:B------:R-:W-:-:S02]  /*3f90*/  IMAD R45, R5, R12, R45 ;  /* 0x0000000c052d7224 */ /* 0x000fc400078e022d */
[--C-:B------:R-:W-:Y:S01]  /*3fa0*/  @!P1 IMAD.IADD R48, R48, 0x1, -R5.reuse ;  /* 0x0000000130309824 */ /* 0x100fe200078e0a05 */
[----:B------:R-:W-:Y:S01]  /*3fb0*/  ISETP.GT.U32.AND P1, PT, R5, R54, PT ;  /* 0x000000360500720c */ /* 0x000fe20003f24070 */
[--C-:B------:R-:W-:Y:S01]  /*3fc0*/  @!P5 IMAD.IADD R57, R57, 0x1, -R5.reuse ;  /* 0x000000013939d824 */ /* 0x100fe200078e0a05 */
[C---:B------:R-:W-:Y:S01]  /*3fd0*/  ISETP.GT.U32.AND P5, PT, R5.reuse, R51, PT ;  /* 0x000000330500720c */ /* 0x040fe20003fa4070 */
[----:B------:R-:W-:Y:S01]  /*3fe0*/  IMAD.HI.U32 R9, R2, R43, RZ ;  /* 0x0000002b02097227 */ /* 0x000fe200078e00ff */
[C---:B------:R-:W-:Y:S01]  /*3ff0*/  ISETP.GT.U32.AND P6, PT, R5.reuse, R47, PT ;  /* 0x0000002f0500720c */ /* 0x040fe20003fc4070 */
[----:B------:R-:W-:Y:S02]  /*4000*/  STL [R1+0x900], R192 ;  /* 0x000900c001007387 */ /* 0x000fe40000100800 */
[----:B------:R-:W-:Y:S02]  /*4010*/  VIADD R188, R0, 0x5f ;  /* 0x0000005f00bc7836 */ /* 0x000fe40000000000 */
[----:B------:R-:W-:Y:S01]  /*4020*/  IMAD.HI.U32 R8, R2, R44, RZ ;  /* 0x0000002c02087227 */ /* 0x000fe200078e00ff */
[----:B------:R-:W-:Y:S02]  /*4030*/  STL [R1+0x8fc], R191 ;  /* 0x0008fcbf01007387 */ /* 0x000fe40000100800 */
[----:B------:R-:W-:Y:S01]  /*4040*/  IABS R40, R188 ;  /* 0x000000bc00287213 */ /* 0x000fe20000000000 */
[--C-:B------:R-:W-:Y:S01]  /*4050*/  @!P4 IMAD.IADD R56, R56, 0x1, -R5.reuse ;  /* 0x000000013838c824 */ /* 0x100fe200078e0a05 */
[----:B------:R-:W-:Y:S01]  /*4060*/  ISETP.GT.U32.AND P4, PT, R5, R50, PT ;  /* 0x000000320500720c */ /* 0x000fe20003f84070 */
[--C-:B------:R-:W-:Y:S01]  /*4070*/  @!P3 IMAD.IADD R55, R55, 0x1, -R5.reuse ;  /* 0x000000013737b824 */ /* 0x100fe200078e0a05 */
[C---:B------:R-:W-:Y:S01]  /*4080*/  ISETP.GT.U32.AND P3, PT, R5.reuse, R49, PT ;  /* 0x000000310500720c */ /* 0x040fe20003f64070 */
[----:B------:R-:W-:Y:S01]  /*4090*/  @!P0 IMAD.IADD R52, R52, 0x1, -R5 ;  /* 0x0000000134348824 */ /* 0x000fe200078e0a05 */
[----:B------:R-:W-:Y:S01]  /*40a0*/  ISETP.GT.U32.AND P0, PT, R5, R45, PT ;  /* 0x0000002d0500720c */ /* 0x000fe20003f04070 */
[----:B------:R-:W-:Y:S01]  /*40b0*/  IMAD.MOV R14, RZ, RZ, -R9 ;  /* 0x000000ffff0e7224 */ /* 0x000fe200078e0a09 */
[----:B------:R-:W-:Y:S01]  /*40c0*/  STL [R1+0x8f8], R190 ;  /* 0x0008f8be01007387 */ /* 0x000fe20000100800 */
[----:B------:R-:W-:-:S03]  /*40d0*/  IMAD.HI.U32 R11, R2, R46, RZ ;  /* 0x0000002e020b7227 */ /* 0x000fc600078e00ff */
[----:B------:R-:W-:Y:S01]  /*40e0*/  STL [R1+0x8f4], R189 ;  /* 0x0008f4bd01007387 */ /* 0x000fe20000100800 */
[----:B------:R-:W-:Y:S02]  /*40f0*/  IMAD.HI.U32 R10, R2, R42, RZ ;  /* 0x0000002a020a7227 */ /* 0x000fe400078e00ff */
[----:B------:R-:W-:Y:S01]  /*4100*/  @!P4 IADD3 R50, R50, -R5, RZ ;  /* 0x800000053232c210 */ /* 0x000fe20007ffe0ff */
[----:B------:R-:W-:Y:S01]  /*4110*/  STL [R1+0x8f0], R188 ;  /* 0x0008f0bc01007387 */ /* 0x000fe20000100800 */
[----:B------:R-:W-:Y:S02]  /*4120*/  IMAD.MOV R8, RZ, RZ, -R8 ;  /* 0x000000ffff087224 */ /* 0x000fe400078e0a08 */
[----:B------:R-:W-:Y:S02]  /*4130*/  VIADD R183, R0, 0x62 ;  /* 0x0000006200b77836 */ /* 0x000fe40000000000 */
[----:B------:R-:W-:-:S03]  /*4140*/  IMAD.HI.U32 R9, R2, R38, RZ ;  /* 0x0000002602097227 */ /* 0x000fc600078e00ff */
[----:B------:R-:W-:Y:S01]  /*4150*/  IABS R36, R183 ;  /* 0x000000b700247213 */ /* 0x000fe20000000000 */
[----:B------:R-:W-:Y:S02]  /*4160*/  IMAD.MOV R11, RZ, RZ, -R11 ;  /* 0x000000ffff0b7224 */ /* 0x000fe400078e0a0b */
[----:B------:R-:W-:Y:S02]  /*4170*/  IMAD.MOV R10, RZ, RZ, -R10 ;  /* 0x000000ffff0a7224 */ /* 0x000fe400078e0a0a */
[----:B------:R-:W-:Y:S02]  /*4180*/  IMAD R44, R5, R8, R44 ;  /* 0x00000008052c7224 */ /* 0x000fe400078e022c */
[C---:B------:R-:W-:Y:S02]  /*4190*/  VIADD R182, R0.reuse, 0x63 ;  /* 0x0000006300b67836 */ /* 0x040fe40000000000 */
[----:B------:R-:W-:Y:S02]  /*41a0*/  IMAD.MOV R9, RZ, RZ, -R9 ;  /* 0x000000ffff097224 */ /* 0x000fe400078e0a09 */
[----:B------:R-:W-:Y:S01]  /*41b0*/  VIADD R187, R0, 0x60 ;  /* 0x0000006000bb7836 */ /* 0x000fe20000000000 */
[----:B------:R-:W-:Y:S01]  /*41c0*/  IABS R34, R182 ;  /* 0x000000b600227213 */ /* 0x000fe20000000000 */
[----:B------:R-:W-:-:S03]  /*41d0*/  IMAD.HI.U32 R7, R2, R40, RZ ;  /* 0x0000002802077227 */ /* 0x000fc600078e00ff */
[----:B------:R-:W-:Y:S01]  /*41e0*/  IABS R39, R187 ;  /* 0x000000bb00277213 */ /* 0x000fe20000000000 */
[C---:B------:R-:W-:Y:S01]  /*41f0*/  IMAD R46, R5.reuse, R11, R46 ;  /* 0x0000000b052e7224 */ /* 0x040fe200078e022e */
[----:B------:R-:W-:Y:S01]  /*4200*/  STL [R1+0x8ec], R187 ;  /* 0x0008ecbb01007387 */ /* 0x000fe20000100800 */
[C---:B------:R-:W-:Y:S02]  /*4210*/  IMAD R43, R5.reuse, R14, R43 ;  /* 0x0000000e052b7224 */ /* 0x040fe400078e022b */
[C---:B------:R-:W-:Y:S01]  /*4220*/  IMAD R42, R5.reuse, R10, R42 ;  /* 0x0000000a052a7224 */ /* 0x040fe200078e022a */
[----:B------:R-:W-:Y:S01]  /*4230*/  STL [R1+0x8e8], R186 ;  /* 0x0008e8ba01007387 */ /* 0x000fe20000100800 */
[C---:B------:R-:W-:Y:S01]  /*4240*/  IMAD R38, R5.reuse, R9, R38 ;  /* 0x0000000905267224 */ /* 0x040fe200078e0226 */
[C---:B------:R-:W-:Y:S01]  /*4250*/  ISETP.GT.U32.AND P4, PT, R5.reuse, R43, PT ;  /* 0x0000002b0500720c */ /* 0x040fe20003f84070 */
[--C-:B------:R-:W-:Y:S01]  /*4260*/  @!P1 IMAD.IADD R54, R54, 0x1, -R5.reuse ;  /* 0x0000000136369824 */ /* 0x100fe200078e0a05 */
[----:B------:R-:W-:Y:S01]  /*4270*/  ISETP.GT.U32.AND P1, PT, R5, R48, PT ;  /* 0x000000300500720c */ /* 0x000fe20003f24070 */
[----:B------:R-:W-:Y:S01]  /*4280*/  @!P5 IMAD.IADD R51, R51, 0x1, -R5 ;  /* 0x000000013333d824 */ /* 0x000fe200078e0a05 */
[----:B------:R-:W-:Y:S01]  /*4290*/  ISETP.GT.U32.AND P5, PT, R5, R44, PT ;  /* 0x0000002c0500720c */ /* 0x000fe20003fa4070 */
[C---:B------:R-:W-:Y:S01]  /*42a0*/  IMAD.HI.U32 R11, R2.reuse, R41, RZ ;  /* 0x00000029020b7227 */ /* 0x040fe200078e00ff */
[----:B------:R-:W-:Y:S03]  /*42b0*/  STL [R1+0x8e4], R183 ;  /* 0x0008e4b701007387 */ /* 0x000fe60000100800 */
[----:B------:R-:W-:Y:S01]  /*42c0*/  IMAD.MOV R7, RZ, RZ, -R7 ;  /* 0x000000ffff077224 */ /* 0x000fe200078e0a07 */
[----:B------:R-:W-:Y:S01]  /*42d0*/  STL [R1+0x8e0], R182 ;  /* 0x0008e0b601007387 */ /* 0x000fe20000100800 */
[----:B------:R-:W-:-:S03]  /*42e0*/  IMAD.HI.U32 R10, R2, R36, RZ ;  /* 0x00000024020a7227 */ /* 0x000fc600078e00ff */
[----:B------:R-:W-:Y:S01]  /*42f0*/  STL [R1+0x8dc], R181 ;  /* 0x0008dcb501007387 */ /* 0x000fe20000100800 */
[--C-:B------:R-:W-:Y:S02]  /*4300*/  @!P6 IMAD.IADD R47, R47, 0x1, -R5.reuse ;  /* 0x000000012f2fe824 */ /* 0x100fe400078e0a05 */
[--C-:B------:R-:W-:Y:S01]  /*4310*/  @!P2 IMAD.IADD R59, R59, 0x1, -R5.reuse ;  /* 0x000000013b3ba824 */ /* 0x100fe200078e0a05 */
[----:B------:R-:W-:Y:S01]  /*4320*/  ISETP.GT.U32.AND P2, PT, R5, R53, PT ;  /* 0x000000350500720c */ /* 0x000fe20003f44070 */
[--C-:B------:R-:W-:Y:S01]  /*4330*/  @!P3 IMAD.IADD R49, R49, 0x1, -R5.reuse ;  /* 0x000000013131b824 */ /* 0x100fe200078e0a05 */
[----:B------:R-:W-:Y:S01]  /*4340*/  ISETP.GT.U32.AND P3, PT, R5, R42, PT ;  /* 0x0000002a0500720c */ /* 0x000fe20003f64070 */
[----:B------:R-:W-:Y:S01]  /*4350*/  @!P0 IMAD.IADD R45, R45, 0x1, -R5 ;  /* 0x000000012d2d8824 */ /* 0x000fe200078e0a05 */
[C---:B------:R-:W-:Y:S01]  /*4360*/  ISETP.GT.U32.AND P0, PT, R5.reuse, R38, PT ;  /* 0x000000260500720c */ /* 0x040fe20003f04070 */
[----:B------:R-:W-:Y:S01]  /*4370*/  IMAD.MOV R16, RZ, RZ, -R11 ;  /* 0x000000ffff107224 */ /* 0x000fe200078e0a0b */
[C---:B------:R-:W-:Y:S01]  /*4380*/  ISETP.GT.U32.AND P6, PT, R5.reuse, R47, PT ;  /* 0x0000002f0500720c */ /* 0x040fe20003fc4070 */
[----:B------:R-:W-:-:S02]  /*4390*/  IMAD R40, R5, R7, R40 ;  /* 0x0000000705287224 */ /* 0x000fc400078e0228 */
[----:B------:R-:W-:-:S04]  /*43a0*/  IMAD.HI.U32 R11, R2, R34, RZ ;  /* 0x00000022020b7227 */ /* 0x000fc800078e00ff */
[----:B------:R-:W-:Y:S02]  /*43b0*/  IMAD.MOV R10, RZ, RZ, -R10 ;  /* 0x000000ffff0a7224 */ /* 0x000fe400078e0a0a */
[----:B------:R-:W-:Y:S01]  /*43c0*/  VIADD R180, R0, 0x65 ;  /* 0x0000006500b47836 */ /* 0x000fe20000000000 */
[----:B------:R-:W-:Y:S01]  /*43d0*/  @!P3 IADD3 R42, R42, -R5, RZ ;  /* 0x800000052a2ab210 */ /* 0x000fe20007ffe0ff */
[----:B------:R-:W-:-:S03]  /*43e0*/  IMAD.HI.U32 R7, R2, R32, RZ ;  /* 0x0000002002077227 */ /* 0x000fc600078e00ff */
[----:B------:R-:W-:Y:S01]  /*43f0*/  IABS R30, R180 ;  /* 0x000000b4001e7213 */ /* 0x000fe20000000000 */
[----:B------:R-:W-:Y:S01]  /*4400*/  IMAD.HI.U32 R8, R2, R39, RZ ;  /* 0x0000002702087227 */ /* 0x000fe200078e00ff */
[----:B------:R-:W-:Y:S03]  /*4410*/  STL [R1+0x8d8], R180 ;  /* 0x0008d8b401007387 */ /* 0x000fe60000100800 */
[C---:B------:R-:W-:Y:S02]  /*4420*/  IMAD R41, R5.reuse, R16, R41 ;  /* 0x0000001005297224 */ /* 0x040fe400078e0229 */
[----:B------:R-:W-:Y:S02]  /*4430*/  IMAD.MOV R11, RZ, RZ, -R11 ;  /* 0x000000ffff0b7224 */ /* 0x000fe400078e0a0b */
[----:B------:R-:W-:Y:S02]  /*4440*/  IMAD R36, R5, R10, R36 ;  /* 0x0000000a05247224 */ /* 0x000fe400078e0224 */
[----:B------:R-:W-:-:S02]  /*4450*/  IMAD.MOV R7, RZ, RZ, -R7 ;  /* 0x000000ffff077224 */ /* 0x000fc400078e0a07 */
[----:B------:R-:W-:Y:S02]  /*4460*/  IMAD.MOV R8, RZ, RZ, -R8 ;  /* 0x000000ffff087224 */ /* 0x000fe400078e0a08 */
[----:B------:R-:W-:Y:S02]  /*4470*/  VIADD R178, R0, 0x67 ;  /* 0x0000006700b27836 */ /* 0x000fe40000000000 */
[C---:B------:R-:W-:Y:S02]  /*4480*/  IMAD R34, R5.reuse, R11, R34 ;  /* 0x0000000b05227224 */ /* 0x040fe400078e0222 */
[C---:B------:R-:W-:Y:S01]  /*4490*/  IMAD R32, R5.reuse, R7, R32 ;  /* 0x0000000705207224 */ /* 0x040fe200078e0220 */
[----:B------:R-:W-:Y:S01]  /*44a0*/  IABS R26, R178 ;  /* 0x000000b2001a7213 */ /* 0x000fe20000000000 */
        /* <DEDUP_REMOVED lines=8> */
[----:B------:R-:W-:Y:S01]  /*4530*/  ISETP.GT.U32.AND P2, PT, R5, R46, PT ;  /* 0x0000002e0500720c */ /* 0x000fe20003f44070 */
[--C-:B------:R-:W-:Y:S01]  /*4540*/  @!P4 IMAD.IADD R43, R43, 0x1, -R5.reuse ;  /* 0x000000012b2bc824 */ /* 0x100fe200078e0a05 */
[C---:B------:R-:W-:Y:S01]  /*4550*/  ISETP.GT.U32.AND P4, PT, R5.reuse, R34, PT ;  /* 0x000000220500720c */ /* 0x040fe20003f84070 */
[--C-:B------:R-:W-:Y:S01]  /*4560*/  @!P0 IMAD.IADD R38, R38, 0x1, -R5.reuse ;  /* 0x0000000126268824 */ /* 0x100fe200078e0a05 */
[----:B------:R-:W-:Y:S01]  /*4570*/  ISETP.GT.U32.AND P0, PT, R5, R44, PT ;  /* 0x0000002c0500720c */ /* 0x000fe20003f04070 */
[----:B------:R-:W-:Y:S02]  /*4580*/  IMAD.MOV R8, RZ, RZ, -R8 ;  /* 0x000000ffff087224 */ /* 0x000fe400078e0a08 */
[----:B------:R-:W-:Y:S01]  /*4590*/  @!P6 IMAD.IADD R47, R47, 0x1, -R5 ;  /* 0x000000012f2fe824 */ /* 0x000fe200078e0a05 */
[----:B------:R-:W-:Y:S01]  /*45a0*/  ISETP.GT.U32.AND P6, PT, R5, R40, PT ;  /* 0x000000280500720c */ /* 0x000fe20003fc4070 */
[----:B------:R-:W-:-:S04]  /*45b0*/  IMAD.HI.U32 R10, R2, R26, RZ ;  /* 0x0000001a020a7227 */ /* 0x000fc800078e00ff */
[----:B------:R-:W-:Y:S01]  /*45c0*/  VIADD R177, R0, 0x68 ;  /* 0x0000006800b17836 */ /* 0x000fe20000000000 */
[----:B------:R-:W-:Y:S01]  /*45d0*/  IADD3 R10, -R10, RZ, RZ ;  /* 0x000000ff0a0a7210 */ /* 0x000fe20007ffe1ff */
[----:B------:R-:W-:Y:S02]  /*45e0*/  IMAD R30, R5, R8, R30 ;  /* 0x00000008051e7224 */ /* 0x000fe400078e021e */
[C---:B------:R-:W-:Y:S01]  /*45f0*/  VIADD R173, R0.reuse, 0x6c ;  /* 0x0000006c00ad7836 */ /* 0x040fe20000000000 */
[----:B------:R-:W-:Y:S01]  /*4600*/  IABS R24, R177 ;  /* 0x000000b100187213 */ /* 0x000fe20000000000 */
[----:B------:R-:W-:Y:S02]  /*4610*/  VIADD R175, R0, 0x6a ;  /* 0x0000006a00af7836 */ /* 0x000fe40000000000 */
[--C-:B------:R-:W-:Y:S01]  /*4620*/  @!P1 IMAD.IADD R41, R41, 0x1, -R5.reuse ;  /* 0x0000000129299824 */ /* 0x100fe200078e0a05 */
[----:B------:R-:W-:Y:S01]  /*4630*/  IABS R16, R173 ;  /* 0x000000ad00107213 */ /* 0x000fe20000000000 */
[--C-:B------:R-:W-:Y:S01]  /*4640*/  @!P5 IMAD.IADD R36, R36, 0x1, -R5.reuse ;  /* 0x000000012424d824 */ /* 0x100fe200078e0a05 */
[C---:B------:R-:W-:Y:S01]  /*4650*/  ISETP.GT.U32.AND P1, PT, R5.reuse, R30, PT ;  /* 0x0000001e0500720c */ /* 0x040fe20003f24070 */
[----:B------:R-:W-:Y:S01]  /*4660*/  VIADD R179, R0, 0x66 ;  /* 0x0000006600b37836 */ /* 0x000fe20000000000 */
[C---:B------:R-:W-:Y:S01]  /*4670*/  ISETP.GT.U32.AND P5, PT, R5.reuse, R43, PT ;  /* 0x0000002b0500720c */ /* 0x040fe20003fa4070 */
[--C-:B------:R-:W-:Y:S01]  /*4680*/  @!P2 IMAD.IADD R46, R46, 0x1, -R5.reuse ;  /* 0x000000012e2ea824 */ /* 0x100fe200078e0a05 */
[----:B------:R-:W-:Y:S01]  /*4690*/  IABS R20, R175 ;  /* 0x000000af00147213 */ /* 0x000fe20000000000 */
[--C-:B------:R-:W-:Y:S01]  /*46a0*/  @!P4 IMAD.IADD R34, R34, 0x1, -R5.reuse ;  /* 0x000000012222c824 */ /* 0x100fe200078e0a05 */
[C---:B------:R-:W-:Y:S01]  /*46b0*/  ISETP.GT.U32.AND P4, PT, R5.reuse, R42, PT ;  /* 0x0000002a0500720c */ /* 0x040fe20003f84070 */
[--C-:B------:R-:W-:Y:S01]  /*46c0*/  @!P3 IMAD.IADD R32, R32, 0x1, -R5.reuse ;  /* 0x000000012020b824 */ /* 0x100fe200078e0a05 */
[C---:B------:R-:W-:Y:S01]  /*46d0*/  ISETP.GT.U32.AND P3, PT, R5.reuse, R41, PT ;  /* 0x000000290500720c */ /* 0x040fe20003f64070 */
[----:B------:R-:W-:Y:S01]  /*46e0*/  @!P0 IMAD.IADD R44, R44, 0x1, -R5 ;  /* 0x000000012c2c8824 */ /* 0x000fe200078e0a05 */
[C---:B------:R-:W-:Y:S01]  /*46f0*/  ISETP.GT.U32.AND P0, PT, R5.reuse, R38, PT ;  /* 0x000000260500720c */ /* 0x040fe20003f04070 */
[C---:B------:R-:W-:Y:S01]  /*4700*/  IMAD R26, R5.reuse, R10, R26 ;  /* 0x0000000a051a7224 */ /* 0x040fe200078e021a */
[----:B------:R-:W-:Y:S01]  /*4710*/  IABS R28, R179 ;  /* 0x000000b3001c7213 */ /* 0x000fe20000000000 */
[----:B------:R-:W-:Y:S01]  /*4720*/  IMAD.HI.U32 R11, R2, R24, RZ ;  /* 0x00000018020b7227 */ /* 0x000fe200078e00ff */
[----:B------:R-:W-:Y:S01]  /*4730*/  STL [R1+0x8d4], R179 ;  /* 0x0008d4b301007387 */ /* 0x000fe20000100800 */
[----:B------:R-:W-:-:S02]  /*4740*/  ISETP.GT.U32.AND P2, PT, R5, R39, PT ;  /* 0x000000270500720c */ /* 0x000fc40003f44070 */
[----:B------:R-:W-:Y:S01]  /*4750*/  VIADD R176, R0, 0x69 ;  /* 0x0000006900b07836 */ /* 0x000fe20000000000 */
[----:B------:R-:W-:Y:S01]  /*4760*/  STL [R1+0x8c0], R178 ;  /* 0x0008c0b201007387 */ /* 0x000fe20000100800 */
[----:B------:R-:W-:-:S03]  /*4770*/  IMAD.HI.U32 R10, R2, R16, RZ ;  /* 0x00000010020a7227 */ /* 0x000fc600078e00ff */
[----:B------:R-:W-:Y:S01]  /*4780*/  IABS R22, R176 ;  /* 0x000000b000167213 */ /* 0x000fe20000000000 */
[----:B------:R-:W-:Y:S01]  /*4790*/  @!P6 IMAD.IADD R40, R40, 0x1, -R5 ;  /* 0x000000012828e824 */ /* 0x000fe200078e0a05 */
[----:B------:R-:W-:Y:S01]  /*47a0*/  ISETP.GT.U32.AND P6, PT, R5, R46, PT ;  /* 0x0000002e0500720c */ /* 0x000fe20003fc4070 */
[----:B------:R-:W-:Y:S01]  /*47b0*/  IMAD.MOV R11, RZ, RZ, -R11 ;  /* 0x000000ffff0b7224 */ /* 0x000fe200078e0a0b */
[----:B------:R-:W-:Y:S01]  /*47c0*/  STL [R1+0x8bc], R177 ;  /* 0x0008bcb101007387 */ /* 0x000fe20000100800 */
[----:B------:R-:W-:Y:S02]  /*47d0*/  VIADD R174, R0, 0x6b ;  /* 0x0000006b00ae7836 */ /* 0x000fe40000000000 */
[----:B------:R-:W-:Y:S01]  /*47e0*/  IMAD.HI.U32 R8, R2, R20, RZ ;  /* 0x0000001402087227 */ /* 0x000fe200078e00ff */
[----:B------:R-:W-:Y:S02]  /*47f0*/  STL [R1+0x8b8], R176 ;  /* 0x0008b8b001007387 */ /* 0x000fe40000100800 */
[----:B------:R-:W-:Y:S01]  /*4800*/  IABS R18, R174 ;  /* 0x000000ae00127213 */ /* 0x000fe20000000000 */
[----:B------:R-:W-:Y:S01]  /*4810*/  IMAD.MOV R10, RZ, RZ, -R10 ;  /* 0x000000ffff0a7224 */ /* 0x000fe200078e0a0a */
[----:B------:R-:W-:Y:S01]  /*4820*/  IADD3 R8, -R8, RZ, RZ ;  /* 0x000000ff08087210 */ /* 0x000fe20007ffe1ff */
[----:B------:R-:W-:Y:S01]  /*4830*/  VIADD R170, R0, 0x6f ;  /* 0x0000006f00aa7836 */ /* 0x000fe20000000000 */
[----:B------:R-:W-:Y:S01]  /*4840*/  STL [R1+0x8b4], R175 ;  /* 0x0008b4af01007387 */ /* 0x000fe20000100800 */
[----:B------:R-:W-:-:S03]  /*4850*/  IMAD.HI.U32 R9, R2, R28, RZ ;  /* 0x0000001c02097227 */ /* 0x000fc600078e00ff */
[----:B------:R-:W-:Y:S01]  /*4860*/  STL [R1+0x8b0], R174 ;  /* 0x0008b0ae01007387 */ /* 0x000fe20000100800 */
[C---:B------:R-:W-:Y:S02]  /*4870*/  IMAD R24, R5.reuse, R11, R24 ;  /* 0x0000000b05187224 */ /* 0x040fe400078e0218 */
[----:B------:R-:W-:Y:S01]  /*4880*/  VIADD R172, R0, 0x6d ;  /* 0x0000006d00ac7836 */ /* 0x000fe20000000000 */
[----:B------:R-:W-:Y:S01]  /*4890*/  STL [R1+0x8ac], R173 ;  /* 0x0008acad01007387 */ /* 0x000fe20000100800 */
[C---:B------:R-:W-:Y:S01]  /*48a0*/  IMAD R16, R5.reuse, R10, R16 ;  /* 0x0000000a05107224 */ /* 0x040fe200078e0210 */
[----:B------:R-:W-:Y:S01]  /*48b0*/  IABS R10, R170 ;  /* 0x000000aa000a7213 */ /* 0x000fe20000000000 */
[--C-:B------:R-:W-:Y:S01]  /*48c0*/  @!P1 IMAD.IADD R30, R30, 0x1, -R5.reuse ;  /* 0x000000011e1e9824 */ /* 0x100fe200078e0a05 */
[----:B------:R-:W-:Y:S01]  /*48d0*/  ISETP.GT.U32.AND P1, PT, R5, R40, PT ;  /* 0x000000280500720c */ /* 0x000fe20003f24070 */
[----:B------:R-:W-:Y:S01]  /*48e0*/  @!P5 IMAD.IADD R43, R43, 0x1, -R5 ;  /* 0x000000012b2bd824 */ /* 0x000fe200078e0a05 */
[----:B------:R-:W-:Y:S01]  /*48f0*/  ISETP.GT.U32.AND P5, PT, R5, R36, PT ;  /* 0x000000240500720c */ /* 0x000fe20003fa4070 */
[----:B------:R-:W-:Y:S01]  /*4900*/  IMAD.MOV R9, RZ, RZ, -R9 ;  /* 0x000000ffff097224 */ /* 0x000fe200078e0a09 */
[----:B------:R-:W-:Y:S01]  /*4910*/  IABS R14, R172 ;  /* 0x000000ac000e7213 */ /* 0x000fe20000000000 */
[----:B------:R-:W-:Y:S01]  /*4920*/  IMAD.HI.U32 R7, R2, R22, RZ ;  /* 0x0000001602077227 */ /* 0x000fe200078e00ff */
[----:B------:R-:W-:Y:S03]  /*4930*/  STL [R1+0x8a8], R172 ;  /* 0x0008a8ac01007387 */ /* 0x000fe60000100800 */
[----:B------:R-:W-:-:S02]  /*4940*/  VIADD R169, R0, 0x70 ;  /* 0x0000007000a97836 */ /* 0x000fc40000000000 */
[--C-:B------:R-:W-:Y:S01]  /*4950*/  @!P4 IMAD.IADD R42, R42, 0x1, -R5.reuse ;  /* 0x000000012a2ac824 */ /* 0x100fe200078e0a05 */
[----:B------:R-:W-:Y:S01]  /*4960*/  ISETP.GT.U32.AND P4, PT, R5, R34, PT ;  /* 0x000000220500720c */ /* 0x000fe20003f84070 */
[--C-:B------:R-:W-:Y:S01]  /*4970*/  @!P3 IMAD.IADD R41, R41, 0x1, -R5.reuse ;  /* 0x000000012929b824 */ /* 0x100fe200078e0a05 */
[C---:B------:R-:W-:Y:S01]  /*4980*/  ISETP.GT.U32.AND P3, PT, R5.reuse, R30, PT ;  /* 0x0000001e0500720c */ /* 0x040fe20003f64070 */
[----:B------:R-:W-:Y:S01]  /*4990*/  @!P0 IMAD.IADD R38, R38, 0x1, -R5 ;  /* 0x0000000126268824 */ /* 0x000fe200078e0a05 */
[C---:B------:R-:W-:Y:S01]  /*49a0*/  ISETP.GT.U32.AND P0, PT, R5.reuse, R24, PT ;  /* 0x000000180500720c */ /* 0x040fe20003f04070 */
[----:B------:R-:W-:Y:S01]  /*49b0*/  IMAD.MOV.U32 R252, RZ, RZ, R13 ;  /* 0x000000fffffc7224 */ /* 0x000fe200078e000d */
[----:B------:R-:W-:Y:S01]  /*49c0*/  @!P1 IADD3 R40, R40, -R5, RZ ;  /* 0x8000000528289210 */ /* 0x000fe20007ffe0ff */
[----:B------:R-:W-:Y:S02]  /*49d0*/  IMAD R28, R5, R9, R28 ;  /* 0x00000009051c7224 */ /* 0x000fe400078e021c */
[----:B------:R-:W-:-:S03]  /*49e0*/  IMAD.HI.U32 R9, R2, R18, RZ ;  /* 0x0000001202097227 */ /* 0x000fc600078e00ff */
[C---:B------:R-:W-:Y:S01]  /*49f0*/  ISETP.GT.U32.AND P1, PT, R5.reuse, R28, PT ;  /* 0x0000001c0500720c */ /* 0x040fe20003f24070 */
[----:B------:R-:W-:Y:S02]  /*4a00*/  IMAD.MOV R7, RZ, RZ, -R7 ;  /* 0x000000ffff077224 */ /* 0x000fe400078e0a07 */
[----:B------:R-:W-:Y:S01]  /*4a10*/  IMAD R20, R5, R8, R20 ;  /* 0x0000000805147224 */ /* 0x000fe200078e0214 */
[----:B------:R-:W-:Y:S01]  /*4a20*/  IABS R8, R169 ;  /* 0x000000a900087213 */ /* 0x000fe20000000000 */
[----:B------:R-:W-:-:S04]  /*4a30*/  IMAD.HI.U32 R13, R2, R10, RZ ;  /* 0x0000000a020d7227 */ /* 0x000fc800078e00ff */
[----:B------:R-:W-:Y:S01]  /*4a40*/  @!P6 IMAD.IADD R46, R46, 0x1, -R5 ;  /* 0x000000012e2ee824 */ /* 0x000fe200078e0a05 */
[----:B------:R-:W-:Y:S01]  /*4a50*/  ISETP.GT.U32.AND P6, PT, R5, R32, PT ;  /* 0x000000200500720c */ /* 0x000fe20003fc4070 */
[----:B------:R-:W-:-:S04]  /*4a60*/  IMAD.HI.U32 R11, R2, R14, RZ ;  /* 0x0000000e020b7227 */ /* 0x000fc800078e00ff */
[----:B------:R-:W-:Y:S02]  /*4a70*/  IMAD.MOV R9, RZ, RZ, -R9 ;  /* 0x000000ffff097224 */ /* 0x000fe400078e0a09 */
[----:B------:R-:W-:Y:S02]  /*4a80*/  IMAD R22, R5, R7, R22 ;  /* 0x0000000705167224 */ /* 0x000fe400078e0216 */
[----:B------:R-:W-:Y:S02]  /*4a90*/  VIADD R168, R0, 0x71 ;  /* 0x0000007100a87836 */ /* 0x000fe40000000000 */
[----:B------:R-:W-:Y:S02]  /*4aa0*/  IMAD.MOV R13, RZ, RZ, -R13 ;  /* 0x000000ffff0d7224 */ /* 0x000fe400078e0a0d */
[----:B------:R-:W-:Y:S02]  /*4ab0*/  IMAD.MOV.U32 R152, RZ, RZ, R15 ;  /* 0x000000ffff987224 */ /* 0x000fe400078e000f */
[----:B------:R-:W-:-:S04]  /*4ac0*/  IMAD.HI.U32 R15, R2, R8, RZ ;  /* 0x00000008020f7227 */ /* 0x000fc800078e00ff */
[----:B------:R-:W-:Y:S02]  /*4ad0*/  IMAD.MOV R11, RZ, RZ, -R11 ;  /* 0x000000ffff0b7224 */ /* 0x000fe400078e0a0b */
[C---:B------:R-:W-:Y:S01]  /*4ae0*/  IMAD R18, R5.reuse, R9, R18 ;  /* 0x0000000905127224 */ /* 0x040fe200078e0212 */
[----:B------:R-:W-:Y:S01]  /*4af0*/  IABS R9, R168 ;  /* 0x000000a800097213 */ /* 0x000fe20000000000 */
[C---:B------:R-:W-:Y:S02]  /*4b00*/  IMAD R10, R5.reuse, R13, R10 ;  /* 0x0000000d050a7224 */ /* 0x040fe400078e020a */
[----:B------:R-:W-:Y:S01]  /*4b10*/  @!P5 IMAD.IADD R36, R36, 0x1, -R5 ;  /* 0x000000012424d824 */ /* 0x000fe200078e0a05 */
[----:B------:R-:W-:Y:S01]  /*4b20*/  ISETP.GT.U32.AND P5, PT, R5, R22, PT ;  /* 0x000000160500720c */ /* 0x000fe20003fa4070 */
[----:B------:R-:W-:Y:S02]  /*4b30*/  IMAD.MOV R15, RZ, RZ, -R15 ;  /* 0x000000ffff0f7224 */ /* 0x000fe400078e0a0f */
[----:B------:R-:W-:-:S02]  /*4b40*/  VIADD R165, R0, 0x74 ;  /* 0x0000007400a57836 */ /* 0x000fc40000000000 */
[C---:B------:R-:W-:Y:S01]  /*4b50*/  IMAD R14, R5.reuse, R11, R14 ;  /* 0x0000000b050e7224 */ /* 0x040fe200078e020e */
[----:B------:R-:W-:Y:S01]  /*4b60*/  IABS R11, R167 ;  /* 0x000000a7000b7213 */ /* 0x000fe20000000000 */
[--C-:B------:R-:W-:Y:S01]  /*4b70*/  @!P4 IMAD.IADD R34, R34, 0x1, -R5.reuse ;  /* 0x000000012222c824 */ /* 0x100fe200078e0a05 */
[C---:B------:R-:W-:Y:S01]  /*4b80*/  ISETP.GT.U32.AND P4, PT, R5.reuse, R20, PT ;  /* 0x000000140500720c */ /* 0x040fe20003f84070 */
[--C-:B------:R-:W-:Y:S01]  /*4b90*/  @!P3 IMAD.IADD R30, R30, 0x1, -R5.reuse ;  /* 0x000000011e1eb824 */ /* 0x100fe200078e0a05 */
[C---:B------:R-:W-:Y:S01]  /*4ba0*/  ISETP.GT.U32.AND P3, PT, R5.reuse, R16, PT ;  /* 0x000000100500720c */ /* 0x040fe20003f64070 */
[----:B------:R-:W-:Y:S01]  /*4bb0*/  @!P0 IMAD.IADD R24, R24, 0x1, -R5 ;  /* 0x0000000118188824 */ /* 0x000fe200078e0a05 */
[----:B------:R-:W-:Y:S01]  /*4bc0*/  ISETP.GT.U32.AND P0, PT, R5, R10, PT ;  /* 0x0000000a0500720c */ /* 0x000fe20003f04070 */
[----:B------:R-:W-:-:S04]  /*4bd0*/  IMAD.HI.U32 R17, R2, R9, RZ ;  /* 0x0000000902117227 */ /* 0x000fc800078e00ff */
[C---:B------:R-:W-:Y:S01]  /*4be0*/  IMAD R8, R5.reuse, R15, R8 ;  /* 0x0000000f05087224 */ /* 0x040fe200078e0208 */
[----:B------:R-:W-:Y:S01]  /*4bf0*/  IABS R15, R165 ;  /* 0x000000a5000f7213 */ /* 0x000fe20000000000 */
[----:B------:R-:W-:Y:S01]  /*4c00*/  @!P6 IMAD.IADD R32, R32, 0x1, -R5 ;  /* 0x000000012020e824 */ /* 0x000fe200078e0a05 */
[----:B------:R-:W-:Y:S01]  /*4c10*/  ISETP.GT.U32.AND P6, PT, R5, R18, PT ;  /* 0x000000120500720c */ /* 0x000fe20003fc4070 */
[----:B------:R-:W-:-:S04]  /*4c20*/  IMAD.HI.U32 R19, R2, R11, RZ ;  /* 0x0000000b02137227 */ /* 0x000fc800078e00ff */
[----:B------:R-:W-:Y:S01]  /*4c30*/  IMAD.MOV R138, RZ, RZ, -R17 ;  /* 0x000000ffff8a7224 */ /* 0x000fe200078e0a11 */
[----:B------:R-:W-:Y:S01]  /*4c40*/  IABS R17, R164 ;  /* 0x000000a400117213 */ /* 0x000fe20000000000 */
[----:B------:R-:W-:Y:S01]  /*4c50*/  IMAD.HI.U32 R27, R2, R15, RZ ;  /* 0x0000000f021b7227 */ /* 0x000fe200078e00ff */
[----:B------:R-:W-:-:S03]  /*4c60*/  @!P0 IADD3 R10, R10, -R5, RZ ;  /* 0x800000050a0a8210 */ /* 0x000fc60007ffe0ff */
[----:B------:R-:W-:Y:S02]  /*4c70*/  IMAD.MOV R140, RZ, RZ, -R19 ;  /* 0x000000ffff8c7224 */ /* 0x000fe400078e0a13 */
[C---:B------:R-:W-:Y:S02]  /*4c80*/  IMAD R9, R5.reuse, R138, R9 ;  /* 0x0000008a05097224 */ /* 0x040fe400078e0209 */
[--C-:B------:R-:W-:Y:S01]  /*4c90*/  @!P1 IMAD.IADD R28, R28, 0x1, -R5.reuse ;  /* 0x000000011c1c9824 */ /* 0x100fe200078e0a05 */
[C---:B------:R-:W-:Y:S01]  /*4ca0*/  ISETP.GT.U32.AND P1, PT, R5.reuse, R14, PT ;  /* 0x0000000e0500720c */ /* 0x040fe20003f24070 */
[----:B------:R-:W-:Y:S01]  /*4cb0*/  @!P5 IMAD.IADD R22, R22, 0x1, -R5 ;  /* 0x000000011616d824 */ /* 0x000fe200078e0a05 */
[C---:B------:R-:W-:Y:S01]  /*4cc0*/  ISETP.GT.U32.AND P5, PT, R5.reuse, R8, PT ;  /* 0x000000080500720c */ /* 0x040fe20003fa4070 */
[----:B------:R-:W-:Y:S02]  /*4cd0*/  IMAD.MOV R27, RZ, RZ, -R27 ;  /* 0x000000ffff1b7224 */ /* 0x000fe400078e0a1b */
[C---:B------:R-:W-:Y:S01]  /*4ce0*/  IMAD R11, R5.reuse, R140, R11 ;  /* 0x0000008c050b7224 */ /* 0x040fe200078e020b */
[C---:B------:R-:W-:Y:S01]  /*4cf0*/  ISETP.GT.U32.AND P0, PT, R5.reuse, R22, PT ;  /* 0x000000160500720c */ /* 0x040fe20003f04070 */
[--C-:B------:R-:W-:Y:S01]  /*4d00*/  @!P4 IMAD.IADD R20, R20, 0x1, -R5.reuse ;  /* 0x000000011414c824 */ /* 0x100fe200078e0a05 */
[C---:B------:R-:W-:Y:S01]  /*4d10*/  ISETP.GT.U32.AND P4, PT, R5.reuse, R9, PT ;  /* 0x000000090500720c */ /* 0x040fe20003f84070 */
[----:B------:R-:W-:Y:S01]  /*4d20*/  @!P3 IMAD.IADD R16, R16, 0x1, -R5 ;  /* 0x000000011010b824 */ /* 0x000fe200078e0a05 */
[C---:B------:R-:W-:Y:S01]  /*4d30*/  ISETP.GT.U32.AND P3, PT, R5.reuse, R28, PT ;  /* 0x0000001c0500720c */ /* 0x040fe20003f64070 */
[----:B------:R-:W-:-:S02]  /*4d40*/  IMAD R15, R5, R27, R15 ;  /* 0x0000001b050f7224 */ /* 0x000fc400078e020f */
[----:B------:R-:W-:-:S04]  /*4d50*/  IMAD.HI.U32 R27, R2, R35, RZ ;  /* 0x00000023021b7227 */ /* 0x000fc800078e00ff */
[----:B------:R-:W-:Y:S02]  /*4d60*/  VIADD R160, R0, 0x79 ;  /* 0x0000007900a07836 */ /* 0x000fe40000000000 */
[----:B------:R-:W-:Y:S01]  /*4d70*/  @!P6 IMAD.IADD R18, R18, 0x1, -R5 ;  /* 0x000000011212e824 */ /* 0x000fe200078e0a05 */
[----:B------:R-:W-:Y:S01]  /*4d80*/  ISETP.GT.U32.AND P6, PT, R5, R11, PT ;  /* 0x0000000b0500720c */ /* 0x000fe20003fc4070 */
[----:B------:R-:W-:Y:S01]  /*4d90*/  IMAD.HI.U32 R25, R2, R17, RZ ;  /* 0x0000001102197227 */ /* 0x000fe200078e00ff */
[----:B------:R-:W-:-:S03]  /*4da0*/  IABS R33, R160 ;  /* 0x000000a000217213 */ /* 0x000fc60000000000 */
[C---:B------:R-:W-:Y:S02]  /*4db0*/  VIADD R166, R0.reuse, 0x73 ;  /* 0x0000007300a67836 */ /* 0x040fe40000000000 */
[C---:B------:R-:W-:Y:S02]  /*4dc0*/  VIADD R163, R0.reuse, 0x76 ;  /* 0x0000007600a37836 */ /* 0x040fe40000000000 */
[----:B------:R-:W-:Y:S01]  /*4dd0*/  IMAD.MOV R27, RZ, RZ, -R27 ;  /* 0x000000ffff1b7224 */ /* 0x000fe200078e0a1b */
[----:B------:R-:W-:Y:S01]  /*4de0*/  IABS R13, R166 ;  /* 0x000000a6000d7213 */ /* 0x000fe20000000000 */
[----:B------:R-:W-:Y:S01]  /*4df0*/  VIADD R157, R0, 0x7c ;  /* 0x0000007c009d7836 */ /* 0x000fe20000000000 */
[----:B------:R-:W-:Y:S01]  /*4e00*/  IABS R19, R163 ;  /* 0x000000a300137213 */ /* 0x000fe20000000000 */
[----:B------:R-:W-:Y:S02]  /*4e10*/  IMAD.MOV R25, RZ, RZ, -R25 ;  /* 0x000000ffff197224 */ /* 0x000fe400078e0a19 */
[C---:B------:R-:W-:Y:S01]  /*4e20*/  IMAD R35, R5.reuse, R27, R35 ;  /* 0x0000001b05237224 */ /* 0x040fe200078e0223 */
[----:B------:R-:W-:Y:S01]  /*4e30*/  IABS R27, R157 ;  /* 0x0000009d001b7213 */ /* 0x000fe20000000000 */
[----:B------:R-:W-:-:S02]  /*4e40*/  IMAD R17, R5, R25, R17 ;  /* 0x0000001905117224 */ /* 0x000fc400078e0211 */
[----:B------:R-:W-:-:S04]  /*4e50*/  IMAD.HI.U32 R25, R2, R33, RZ ;  /* 0x0000002102197227 */ /* 0x000fc800078e00ff */
[--C-:B------:R-:W-:Y:S01]  /*4e60*/  @!P4 IMAD.IADD R9, R9, 0x1, -R5.reuse ;  /* 0x000000010909c824 */ /* 0x100fe200078e0a05 */
[C---:B------:R-:W-:Y:S01]  /*4e70*/  ISETP.GT.U32.AND P4, PT, R5.reuse, R18, PT ;  /* 0x000000120500720c */ /* 0x040fe20003f84070 */
[--C-:B------:R-:W-:Y:S01]  /*4e80*/  @!P3 IMAD.IADD R28, R28, 0x1, -R5.reuse ;  /* 0x000000011c1cb824 */ /* 0x100fe200078e0a05 */
[C---:B------:R-:W-:Y:S01]  /*4e90*/  ISETP.GT.U32.AND P3, PT, R5.reuse, R16, PT ;  /* 0x000000100500720c */ /* 0x040fe20003f64070 */
[----:B------:R-:W-:Y:S01]  /*4ea0*/  @!P0 IMAD.IADD R22, R22, 0x1, -R5 ;  /* 0x0000000116168824 */ /* 0x000fe200078e0a05 */
[----:B------:R-:W-:Y:S01]  /*4eb0*/  ISETP.GT.U32.AND P0, PT, R5, R10, PT ;  /* 0x0000000a0500720c */ /* 0x000fe20003f04070 */
[----:B------:R-:W-:-:S04]  /*4ec0*/  IMAD.HI.U32 R29, R2, R13, RZ ;  /* 0x0000000d021d7227 */ /* 0x000fc800078e00ff */
[----:B------:R-:W-:-:S04]  /*4ed0*/  IMAD.HI.U32 R23, R2, R19, RZ ;  /* 0x0000001302177227 */ /* 0x000fc800078e00ff */
[----:B------:R-:W-:-:S04]  /*4ee0*/  IMAD.HI.U32 R6, R2, R27, RZ ;  /* 0x0000001b02067227 */ /* 0x000fc800078e00ff */
[----:B------:R-:W-:Y:S01]  /*4ef0*/  IMAD.MOV R25, RZ, RZ, -R25 ;  /* 0x000000ffff197224 */ /* 0x000fe200078e0a19 */
[----:B------:R-:W-:Y:S01]  /*4f00*/  IADD3 R6, -R6, RZ, RZ ;  /* 0x000000ff06067210 */ /* 0x000fe20007ffe1ff */
[----:B------:R-:W-:Y:S02]  /*4f10*/  VIADD R156, R0, 0x7d ;  /* 0x0000007d009c7836 */ /* 0x000fe40000000000 */
[----:B------:R-:W-:Y:S01]  /*4f20*/  @!P6 IMAD.IADD R11, R11, 0x1, -R5 ;  /* 0x000000010b0be824 */ /* 0x000fe200078e0a05 */
[C---:B------:R-:W-:Y:S01]  /*4f30*/  ISETP.GT.U32.AND P6, PT, R5.reuse, R9, PT ;  /* 0x000000090500720c */ /* 0x040fe20003fc4070 */
[----:B------:R-:W-:Y:S02]  /*4f40*/  IMAD.MOV R29, RZ, RZ, -R29 ;  /* 0x000000ffff1d7224 */ /* 0x000fe400078e0a1d */
[----:B------:R-:W-:Y:S02]  /*4f50*/  IMAD.MOV R23, RZ, RZ, -R23 ;  /* 0x000000ffff177224 */ /* 0x000fe400078e0a17 */
[C---:B------:R-:W-:Y:S01]  /*4f60*/  IMAD R33, R5.reuse, R25, R33 ;  /* 0x0000001905217224 */ /* 0x040fe200078e0221 */
[----:B------:R-:W-:Y:S01]  /*4f70*/  IABS R25, R156 ;  /* 0x0000009c00197213 */ /* 0x000fe20000000000 */
[----:B------:R-:W-:-:S02]  /*4f80*/  IMAD R13, R5, R29, R13 ;  /* 0x0000001d050d7224 */ /* 0x000fc400078e020d */
[C---:B------:R-:W-:Y:S02]  /*4f90*/  IMAD R19, R5.reuse, R23, R19 ;  /* 0x0000001705137224 */ /* 0x040fe400078e0213 */
[----:B------:R-:W-:Y:S02]  /*4fa0*/  IMAD R27, R5, R6, R27 ;  /* 0x00000006051b7224 */ /* 0x000fe400078e021b */
[----:B------:R-:W-:-:S04]  /*4fb0*/  IMAD.HI.U32 R6, R2, R25, RZ ;  /* 0x0000001902067227 */ /* 0x000fc800078e00ff */
[--C-:B------:R-:W-:Y:S01]  /*4fc0*/  @!P3 IMAD.IADD R16, R16, 0x1, -R5.reuse ;  /* 0x000000011010b824 */ /* 0x100fe200078e0a05 */
[C---:B------:R-:W-:Y:S01]  /*4fd0*/  ISETP.GT.U32.AND P3, PT, R5.reuse, R13, PT ;  /* 0x0000000d0500720c */ /* 0x040fe20003f64070 */
[--C-:B------:R-:W-:Y:S01]  /*4fe0*/  @!P0 IMAD.IADD R10, R10, 0x1, -R5.reuse ;  /* 0x000000010a0a8824 */ /* 0x100fe200078e0a05 */
[----:B------:R-:W-:Y:S01]  /*4ff0*/  ISETP.GT.U32.AND P0, PT, R5, R19, PT ;  /* 0x000000130500720c */ /* 0x000fe20003f04070 */
[----:B------:R-:W-:Y:S01]  /*5000*/  @!P6 IMAD.IADD R9, R9, 0x1, -R5 ;  /* 0x000000010909e824 */ /* 0x000fe200078e0a05 */
[----:B------:R-:W-:Y:S01]  /*5010*/  IADD3 R6, -R6, RZ, RZ ;  /* 0x000000ff06067210 */ /* 0x000fe20007ffe1ff */
[C---:B------:R-:W-:Y:S01]  /*5020*/  VIADD R171, R0.reuse, 0x6e ;  /* 0x0000006e00ab7836 */ /* 0x040fe20000000000 */
[C---:B------:R-:W-:Y:S01]  /*5030*/  ISETP.GT.U32.AND P6, PT, R5.reuse, R35, PT ;  /* 0x000000230500720c */ /* 0x040fe20003fc4070 */
[----:B------:R-:W-:Y:S02]  /*5040*/  VIADD R162, R0, 0x77 ;  /* 0x0000007700a27836 */ /* 0x000fe40000000000 */
[----:B------:R-:W-:Y:S01]  /*5050*/  IMAD R25, R5, R6, R25 ;  /* 0x0000000605197224 */ /* 0x000fe200078e0219 */
[----:B------:R-:W-:Y:S01]  /*5060*/  IABS R12, R171 ;  /* 0x000000ab000c7213 */ /* 0x000fe20000000000 */
[----:B------:R-:W-:Y:S01]  /*5070*/  STL [R1+0x8a4], R171 ;  /* 0x0008a4ab01007387 */ /* 0x000fe20000100800 */
[----:B------:R-:W-:Y:S01]  /*5080*/  IABS R21, R162 ;  /* 0x000000a200157213 */ /* 0x000fe20000000000 */
[--C-:B------:R-:W-:Y:S01]  /*5090*/  @!P3 IMAD.IADD R13, R13, 0x1, -R5.reuse ;  /* 0x000000010d0db824 */ /* 0x100fe200078e0a05 */
[----:B------:R-:W-:Y:S01]  /*50a0*/  LOP3.LUT R6, R251, 0x60, RZ, 0xc0, !PT ;  /* 0x00000060fb067812 */ /* 0x000fe200078ec0ff */
[----:B------:R-:W-:Y:S01]  /*50b0*/  @!P0 IMAD.IADD R19, R19, 0x1, -R5 ;  /* 0x0000000113138824 */ /* 0x000fe200078e0a05 */
[----:B------:R-:W-:Y:S01]  /*50c0*/  STL [R1+0x8a0], R170 ;  /* 0x0008a0aa01007387 */ /* 0x000fe20000100800 */
[----:B------:R-:W-:Y:S01]  /*50d0*/  IMAD.HI.U32 R7, R2, R12, RZ ;  /* 0x0000000c02077227 */ /* 0x000fe200078e00ff */
[----:B------:R-:W-:-:S02]  /*50e0*/  ISETP.GT.U32.AND P0, PT, R5, R25, PT ;  /* 0x000000190500720c */ /* 0x000fc40003f04070 */
[----:B------:R-:W-:Y:S01]  /*50f0*/  STL [R1+0x89c], R169 ;  /* 0x00089ca901007387 */ /* 0x000fe20000100800 */
[----:B------:R-:W-:Y:S01]  /*5100*/  @!P6 IMAD.IADD R35, R35, 0x1, -R5 ;  /* 0x000000012323e824 */ /* 0x000fe200078e0a05 */
[C---:B------:R-:W-:Y:S01]  /*5110*/  ISETP.GT.U32.AND P6, PT, R5.reuse, R13, PT ;  /* 0x0000000d0500720c */ /* 0x040fe20003fc4070 */
[----:B------:R-:W-:Y:S01]  /*5120*/  IMAD.MOV R7, RZ, RZ, -R7 ;  /* 0x000000ffff077224 */ /* 0x000fe200078e0a07 */
[----:B------:R-:W-:Y:S01]  /*5130*/  STL [R1+0x898], R168 ;  /* 0x000898a801007387 */ /* 0x000fe20000100800 */
[C---:B------:R-:W-:Y:S02]  /*5140*/  VIADD R159, R0.reuse, 0x7a ;  /* 0x0000007a009f7836 */ /* 0x040fe40000000000 */
[----:B------:R-:W-:Y:S01]  /*5150*/  VIADD R158, R0, 0x7b ;  /* 0x0000007b009e7836 */ /* 0x000fe20000000000 */
[----:B------:R-:W-:Y:S01]  /*5160*/  STL [R1+0x894], R167 ;  /* 0x000894a701007387 */ /* 0x000fe20000100800 */
[----:B------:R-:W-:Y:S01]  /*5170*/  IMAD R12, R5, R7, R12 ;  /* 0x00000007050c7224 */ /* 0x000fe200078e020c */
[----:B------:R-:W-:Y:S01]  /*5180*/  IABS R31, R159 ;  /* 0x0000009f001f7213 */ /* 0x000fe20000000000 */
[----:B------:R-:W-:Y:S01]  /*5190*/  IMAD.HI.U32 R7, R2, R21, RZ ;  /* 0x0000001502077227 */ /* 0x000fe200078e00ff */
[----:B------:R-:W-:Y:S01]  /*51a0*/  STL [R1+0x890], R166 ;  /* 0x000890a601007387 */ /* 0x000fe20000100800 */
[----:B------:R-:W-:-:S02]  /*51b0*/  IABS R29, R158 ;  /* 0x0000009e001d7213 */ /* 0x000fc40000000000 */
[----:B------:R-:W-:Y:S01]  /*51c0*/  VIADD R155, R0, 0x7e ;  /* 0x0000007e009b7836 */ /* 0x000fe20000000000 */
[----:B------:R-:W-:Y:S01]  /*51d0*/  STL [R1+0x88c], R165 ;  /* 0x00088ca501007387 */ /* 0x000fe20000100800 */
[----:B------:R-:W-:Y:S02]  /*51e0*/  IMAD.MOV R7, RZ, RZ, -R7 ;  /* 0x000000ffff077224 */ /* 0x000fe400078e0a07 */
[----:B------:R-:W-:Y:S01]  /*51f0*/  @!P0 IMAD.IADD R25, R25, 0x1, -R5 ;  /* 0x0000000119198824 */ /* 0x000fe200078e0a05 */
[----:B------:R-:W-:Y:S01]  /*5200*/  STL [R1+0x888], R164 ;  /* 0x000888a401007387 */ /* 0x000fe20000100800 */
[----:B------:R-:W-:Y:S01]  /*5210*/  IABS R37, R155 ;  /* 0x0000009b00257213 */ /* 0x000fe20000000000 */
[----:B------:R-:W-:Y:S02]  /*5220*/  IMAD R21, R5, R7, R21 ;  /* 0x0000000705157224 */ /* 0x000fe400078e0215 */
[----:B------:R-:W-:Y:S01]  /*5230*/  STL [R1+0x884], R163 ;  /* 0x000884a301007387 */ /* 0x000fe20000100800 */
[----:B------:R-:W-:-:S02]  /*5240*/  @!P6 IMAD.IADD R13, R13, 0x1, -R5 ;  /* 0x000000010d0de824 */ /* 0x000fc400078e0a05 */
[C---:B------:R-:W-:Y:S01]  /*5250*/  IMAD.HI.U32 R23, R2.reuse, R31, RZ ;  /* 0x0000001f02177227 */ /* 0x040fe200078e00ff */
[----:B------:R-:W-:Y:S01]  /*5260*/  STL [R1+0x880], R162 ;  /* 0x000880a201007387 */ /* 0x000fe20000100800 */
[----:B------:R-:W-:Y:S02]  /*5270*/  ISETP.GT.U32.AND P6, PT, R5, R25, PT ;  /* 0x000000190500720c */ /* 0x000fe40003fc4070 */
[C---:B------:R-:W-:Y:S01]  /*5280*/  IMAD.HI.U32 R7, R2.reuse, R29, RZ ;  /* 0x0000001d02077227 */ /* 0x040fe200078e00ff */
[----:B------:R-:W-:Y:S03]  /*5290*/  STL [R1+0x87c], R161 ;  /* 0x00087ca101007387 */ /* 0x000fe60000100800 */
[----:B------:R-:W-:Y:S01]  /*52a0*/  IMAD.HI.U32 R2, R2, R37, RZ ;  /* 0x0000002502027227 */ /* 0x000fe200078e00ff */
[----:B------:R4:W-:Y:S01]  /*52b0*/  STL [R1+0x878], R160 ;  /* 0x000878a001007387 */ /* 0x0009e20000100800 */
[----:B------:R-:W-:-:S02]  /*52c0*/  IADD3 R7, -R7, RZ, RZ ;  /* 0x000000ff07077210 */ /* 0x000fc40007ffe1ff */
[----:B------:R-:W-:Y:S01]  /*52d0*/  IMAD.MOV R23, RZ, RZ, -R23 ;  /* 0x000000ffff177224 */ /* 0x000fe200078e0a17 */
[----:B------:R-:W-:Y:S01]  /*52e0*/  STL [R1+0x874], R159 ;  /* 0x0008749f01007387 */ /* 0x000fe20000100800 */
[----:B------:R-:W-:Y:S01]  /*52f0*/  IADD3 R2, -R2, RZ, RZ ;  /* 0x000000ff02027210 */ /* 0x000fe20007ffe1ff */
[----:B------:R-:W-:Y:S02]  /*5300*/  @!P6 IMAD.IADD R25, R25, 0x1, -R5 ;  /* 0x000000011919e824 */ /* 0x000fe400078e0a05 */
[----:B------:R-:W-:Y:S01]  /*5310*/  STL [R1+0x870], R158 ;  /* 0x0008709e01007387 */ /* 0x000fe20000100800 */
[C---:B------:R-:W-:Y:S02]  /*5320*/  IMAD R31, R5.reuse, R23, R31 ;  /* 0x00000017051f7224 */ /* 0x040fe400078e021f */
[----:B------:R-:W-:Y:S01]  /*5330*/  IMAD R37, R5, R2, R37 ;  /* 0x0000000205257224 */ /* 0x000fe200078e0225 */
[----:B------:R4:W-:Y:S01]  /*5340*/  STL [R1+0x65c], R153 ;  /* 0x00065c9901007387 */ /* 0x0009e20000100800 */
[----:B------:R-:W-:Y:S01]  /*5350*/  IMAD.SHL.U32 R2, R251, 0x4, RZ ;  /* 0x00000004fb027824 */ /* 0x000fe200078e00ff */
[----:B------:R-:W-:Y:S01]  /*5360*/  ISETP.GE.AND P6, PT, R152, RZ, PT ;  /* 0x000000ff9800720c */ /* 0x000fe20003fc6270 */
[----:B------:R-:W-:Y:S01]  /*5370*/  IMAD.MOV.U32 R23, RZ, RZ, R252 ;  /* 0x000000ffff177224 */ /* 0x000fe200078e00fc */
[----:B------:R-:W-:Y:S01]  /*5380*/  STL [R1+0x86c], R157 ;  /* 0x00086c9d01007387 */ /* 0x000fe20000100800 */
[--C-:B------:R-:W-:Y:S01]  /*5390*/  @!P2 IMAD.IADD R39, R39, 0x1, -R5.reuse ;  /* 0x000000012727a824 */ /* 0x100fe200078e0a05 */
[C---:B------:R-:W-:Y:S01]  /*53a0*/  ISETP.GT.U32.AND P2, PT, R5.reuse, R45, PT ;  /* 0x0000002d0500720c */ /* 0x040fe20003f44070 */
[--C-:B------:R-:W-:Y:S01]  /*53b0*/  @!P1 IMAD.IADD R14, R14, 0x1, -R5.reuse ;  /* 0x000000010e0e9824 */ /* 0x100fe200078e0a05 */
[----:B------:R4:W-:Y:S01]  /*53c0*/  STL [R1+0x868], R156 ;  /* 0x0008689c01007387 */ /* 0x0009e20000100800 */
[--C-:B------:R-:W-:Y:S01]  /*53d0*/  @!P5 IMAD.IADD R8, R8, 0x1, -R5.reuse ;  /* 0x000000010808d824 */ /* 0x100fe200078e0a05 */
[C---:B------:R-:W-:Y:S01]  /*53e0*/  ISETP.GT.U32.AND P5, PT, R5.reuse, R20, PT ;  /* 0x000000140500720c */ /* 0x040fe20003fa4070 */
[----:B------:R-:W-:Y:S01]  /*53f0*/  @!P4 IMAD.IADD R18, R18, 0x1, -R5 ;  /* 0x000000011212c824 */ /* 0x000fe200078e0a05 */
[----:B------:R4:W-:Y:S01]  /*5400*/  STL [R1+0x864], R155 ;  /* 0x0008649b01007387 */ /* 0x0009e20000100800 */
[C---:B------:R-:W-:Y:S01]  /*5410*/  ISETP.GT.U32.AND P4, PT, R5.reuse, R11, PT ;  /* 0x0000000b0500720c */ /* 0x040fe20003f84070 */
[C---:B------:R-:W-:Y:S01]  /*5420*/  IMAD R29, R5.reuse, R7, R29 ;  /* 0x00000007051d7224 */ /* 0x040fe200078e021d */
[----:B------:R-:W-:Y:S01]  /*5430*/  ISETP.GT.U32.AND P3, PT, R5, R31, PT ;  /* 0x0000001f0500720c */ /* 0x000fe20003f64070 */
[----:B-1----:R-:W3:Y:S03]  /*5440*/  LDL R246, [R1+0x8cc] ;  /* 0x0008cc0001f67983 */ /* 0x002ee60000100800 */
[----:B------:R-:W-:Y:S01]  /*5450*/  @!P2 IMAD.IADD R45, R45, 0x1, -R5 ;  /* 0x000000012d2da824 */ /* 0x000fe200078e0a05 */
[----:B------:R-:W4:Y:S01]  /*5460*/  LDL R248, [R1+0x8c8] ;  /* 0x0008c80001f87983 */ /* 0x000f220000100800 */
[----:B------:R-:W-:-:S02]  /*5470*/  ISETP.GT.U32.AND P2, PT, R5, R39, PT ;  /* 0x000000270500720c */ /* 0x000fc40003f44070 */
[-C--:B------:R-:W-:Y:S01]  /*5480*/  @!P5 IADD3 R20, R20, -R5.reuse, RZ ;  /* 0x800000051414d210 */ /* 0x080fe20007ffe0ff */
[----:B--2---:R-:W2:Y:S01]  /*5490*/  LDL R245, [R1+0x8c4] ;  /* 0x0008c40001f57983 */ /* 0x004ea20000100800 */
[----:B------:R-:W-:Y:S02]  /*54a0*/  ISETP.GT.U32.AND P5, PT, R5, R8, PT ;  /* 0x000000080500720c */ /* 0x000fe40003fa4070 */
[----:B------:R-:W-:Y:S01]  /*54b0*/  @!P4 IADD3 R11, R11, -R5, RZ ;  /* 0x800000050b0bc210 */ /* 0x000fe20007ffe0ff */
[----:B------:R-:W2:Y:S01]  /*54c0*/  LDL R249, [R1+0x95c] ;  /* 0x00095c0001f97983 */ /* 0x000ea20000100800 */
[----:B------:R-:W-:Y:S02]  /*54d0*/  ISETP.GT.U32.AND P4, PT, R5, R33, PT ;  /* 0x000000210500720c */ /* 0x000fe40003f84070 */
[----:B------:R-:W-:Y:S01]  /*54e0*/  @!P3 IADD3 R31, R31, -R5, RZ ;  /* 0x800000051f1fb210 */ /* 0x000fe20007ffe0ff */
[----:B------:R-:W2:Y:S02]  /*54f0*/  LDL R250, [R1+0x964] ;  /* 0x0009640001fa7983 */ /* 0x000ea40000100800 */
[--C-:B------:R-:W-:Y:S01]  /*5500*/  @!P2 IMAD.IADD R39, R39, 0x1, -R5.reuse ;  /* 0x000000012727a824 */ /* 0x100fe200078e0a05 */
[C---:B------:R-:W-:Y:S01]  /*5510*/  ISETP.GT.U32.AND P2, PT, R5.reuse, R26, PT ;  /* 0x0000001a0500720c */ /* 0x040fe20003f44070 */
[----:B------:R-:W2:Y:S02]  /*5520*/  LDL R251, [R1+0x96c] ;  /* 0x00096c0001fb7983 */ /* 0x000ea40000100800 */
[--C-:B------:R-:W-:Y:S01]  /*5530*/  @!P5 IMAD.IADD R8, R8, 0x1, -R5.reuse ;  /* 0x000000010808d824 */ /* 0x100fe200078e0a05 */
[----:B------:R-:W-:Y:S01]  /*5540*/  ISETP.GT.U32.AND P5, PT, R5, R21, PT ;  /* 0x000000150500720c */ /* 0x000fe20003fa4070 */
[----:B------:R-:W2:Y:S02]  /*5550*/  LDL R252, [R1+0x970] ;  /* 0x0009700001fc7983 */ /* 0x000ea40000100800 */
[----:B------:R-:W-:-:S02]  /*5560*/  @!P4 IMAD.IADD R33, R33, 0x1, -R5 ;  /* 0x000000012121c824 */ /* 0x000fc400078e0a05 */
[----:B------:R-:W2:Y:S04]  /*5570*/  LDL R152, [R1+0x974] ;  /* 0x0009740001987983 */ /* 0x000ea80000100800 */
[----:B------:R-:W-:Y:S01]  /*5580*/  @!P2 IADD3 R26, R26, -R5, RZ ;  /* 0x800000051a1aa210 */ /* 0x000fe20007ffe0ff */
[----:B------:R-:W2:Y:S01]  /*5590*/  LDL R7, [R1+0x9e4] ;  /* 0x0009e40001077983 */ /* 0x000ea20000100800 */
[C---:B------:R-:W-:Y:S02]  /*55a0*/  ISETP.GT.U32.AND P2, PT, R5.reuse, R12, PT ;  /* 0x0000000c0500720c */ /* 0x040fe40003f44070 */
[----:B------:R-:W-:Y:S01]  /*55b0*/  ISETP.GT.U32.AND P1, PT, R5, R26, PT ;  /* 0x0000001a0500720c */ /* 0x000fe20003f24070 */
[----:B------:R-:W-:Y:S01]  /*55c0*/  @!P5 IMAD.IADD R21, R21, 0x1, -R5 ;  /* 0x000000011515d824 */ /* 0x000fe200078e0a05 */
[----:B------:R-:W-:-:S09]  /*55d0*/  ISETP.GT.U32.AND P5, PT, R5, R37, PT ;  /* 0x000000250500720c */ /* 0x000fd20003fa4070 */
[--C-:B------:R-:W-:Y:S01]  /*55e0*/  @!P2 IMAD.IADD R12, R12, 0x1, -R5.reuse ;  /* 0x000000010c0ca824 */ /* 0x100fe200078e0a05 */
[C---:B------:R-:W-:Y:S01]  /*55f0*/  ISETP.GT.U32.AND P2, PT, R5.reuse, R24, PT ;  /* 0x000000180500720c */ /* 0x040fe20003f44070 */
[----:B------:R-:W-:Y:S01]  /*5600*/  @!P1 IMAD.IADD R26, R26, 0x1, -R5 ;  /* 0x000000011a1a9824 */ /* 0x000fe200078e0a05 */
[----:B------:R-:W-:-:S11]  /*5610*/  ISETP.GT.U32.AND P1, PT, R5, R14, PT ;  /* 0x0000000e0500720c */ /* 0x000fd60003f24070 */
[--C-:B------:R-:W-:Y:S01]  /*5620*/  @!P2 IMAD.IADD R24, R24, 0x1, -R5.reuse ;  /* 0x000000011818a824 */ /* 0x100fe200078e0a05 */
[C---:B------:R-:W-:Y:S01]  /*5630*/  ISETP.GT.U32.AND P2, PT, R5.reuse, R12, PT ;  /* 0x0000000c0500720c */ /* 0x040fe20003f44070 */
[----:B------:R-:W-:Y:S01]  /*5640*/  @!P1 IMAD.IADD R14, R14, 0x1, -R5 ;  /* 0x000000010e0e9824 */ /* 0x000fe200078e0a05 */
[----:B------:R-:W-:-:S11]  /*5650*/  ISETP.GT.U32.AND P1, PT, R5, R15, PT ;  /* 0x0000000f0500720c */ /* 0x000fd60003f24070 */
[--C-:B------:R-:W-:Y:S01]  /*5660*/  @!P2 IMAD.IADD R12, R12, 0x1, -R5.reuse ;  /* 0x000000010c0ca824 */ /* 0x100fe200078e0a05 */
[----:B------:R-:W-:Y:S01]  /*5670*/  ISETP.GT.U32.AND P2, PT, R5, R17, PT ;  /* 0x000000110500720c */ /* 0x000fe20003f44070 */
[----:B------:R-:W-:Y:S01]  /*5680*/  @!P1 IMAD.IADD R15, R15, 0x1, -R5 ;  /* 0x000000010f0f9824 */ /* 0x000fe200078e0a05 */
[----:B------:R-:W-:-:S04]  /*5690*/  ISETP.GT.U32.AND P1, PT, R5, R29, PT ;  /* 0x0000001d0500720c */ /* 0x000fc80003f24070 */
[----:B------:R-:W-:-:S07]  /*56a0*/  ISETP.GT.U32.AND P4, PT, R5, R15, PT ;  /* 0x0000000f0500720c */ /* 0x000fce0003f84070 */
[--C-:B------:R-:W-:Y:S01]  /*56b0*/  @!P2 IMAD.IADD R17, R17, 0x1, -R5.reuse ;  /* 0x000000011111a824 */ /* 0x100fe200078e0a05 */
[----:B------:R-:W-:Y:S01]  /*56c0*/  ISETP.GT.U32.AND P2, PT, R5, R27, PT ;  /* 0x0000001b0500720c */ /* 0x000fe20003f44070 */
[----:B------:R-:W-:Y:S01]  /*56d0*/  @!P1 IMAD.IADD R29, R29, 0x1, -R5 ;  /* 0x000000011d1d9824 */ /* 0x000fe200078e0a05 */
[C---:B------:R-:W-:Y:S02]  /*56e0*/  ISETP.GT.U32.AND P1, PT, R5.reuse, R19, PT ;  /* 0x000000130500720c */ /* 0x040fe40003f24070 */
[----:B------:R-:W-:-:S09]  /*56f0*/  ISETP.GT.U32.AND P3, PT, R5, R17, PT ;  /* 0x000000110500720c */ /* 0x000fd20003f64070 */
[--C-:B------:R-:W-:Y:S01]  /*5700*/  @!P2 IMAD.IADD R27, R27, 0x1, -R5.reuse ;  /* 0x000000011b1ba824 */ /* 0x100fe200078e0a05 */
[----:B------:R-:W-:Y:S01]  /*5710*/  ISETP.GT.U32.AND P2, PT, R5, R21, PT ;  /* 0x000000150500720c */ /* 0x000fe20003f44070 */
[--C-:B------:R-:W-:Y:S01]  /*5720*/  @!P5 IMAD.IADD R37, R37, 0x1, -R5.reuse ;  /* 0x000000012525d824 */ /* 0x100fe200078e0a05 */
[----:B------:R-:W-:Y:S01]  /*5730*/  ISETP.GT.U32.AND P5, PT, R5, R33, PT ;  /* 0x000000210500720c */ /* 0x000fe20003fa4070 */
[--C-:B------:R-:W-:Y:S01]  /*5740*/  @!P1 IMAD.IADD R19, R19, 0x1, -R5.reuse ;  /* 0x0000000113139824 */ /* 0x100fe200078e0a05 */
[----:B------:R-:W-:Y:S01]  /*5750*/  ISETP.GT.U32.AND P1, PT, R5, R27, PT ;  /* 0x0000001b0500720c */ /* 0x000fe20003f24070 */
[----:B------:R-:W-:Y:S01]  /*5760*/  @!P3 IMAD.IADD R17, R17, 0x1, -R5 ;  /* 0x000000011111b824 */ /* 0x000fe200078e0a05 */
[----:B------:R-:W-:Y:S02]  /*5770*/  @!P4 IADD3 R15, R15, -R5, RZ ;  /* 0x800000050f0fc210 */ /* 0x000fe40007ffe0ff */
[C---:B------:R-:W-:Y:S02]  /*5780*/  ISETP.GT.U32.AND P3, PT, R5.reuse, R29, PT ;  /* 0x0000001d0500720c */ /* 0x040fe40003f64070 */
[----:B------:R-:W-:-:S03]  /*5790*/  ISETP.GT.U32.AND P4, PT, R5, R31, PT ;  /* 0x0000001f0500720c */ /* 0x000fc60003f84070 */
[--C-:B------:R-:W-:Y:S01]  /*57a0*/  @!P2 IMAD.IADD R21, R21, 0x1, -R5.reuse ;  /* 0x000000011515a824 */ /* 0x100fe200078e0a05 */
[----:B------:R-:W-:Y:S02]  /*57b0*/  ISETP.GT.U32.AND P2, PT, R5, R37, PT ;  /* 0x000000250500720c */ /* 0x000fe40003f44070 */
[----:B------:R-:W-:Y:S01]  /*57c0*/  LOP3.LUT R2, R2, 0x7c, RZ, 0xc0, !PT ;  /* 0x0000007c02027812 */ /* 0x000fe200078ec0ff */
[--C-:B------:R-:W-:Y:S01]  /*57d0*/  @!P5 IMAD.IADD R33, R33, 0x1, -R5.reuse ;  /* 0x000000012121d824 */ /* 0x100fe200078e0a05 */
[----:B------:R-:W-:Y:S01]  /*57e0*/  ISETP.GE.AND P5, PT, R0, RZ, PT ;  /* 0x000000ff0000720c */ /* 0x000fe20003fa6270 */
[--C-:B------:R-:W-:Y:S01]  /*57f0*/  @!P1 IMAD.IADD R27, R27, 0x1, -R5.reuse ;  /* 0x000000011b1b9824 */ /* 0x100fe200078e0a05 */
[----:B------:R-:W-:Y:S01]  /*5800*/  ISETP.GE.AND P1, PT, R23, RZ, PT ;  /* 0x000000ff1700720c */ /* 0x000fe20003f26270 */
[----:B------:R-:W-:Y:S01]  /*5810*/  IMAD R2, R6, 0x200, R2 ;  /* 0x0000020006027824 */ /* 0x000fe200078e0202 */
[----:B------:R-:W-:Y:S01]  /*5820*/  @!P3 IADD3 R29, R29, -R5, RZ ;  /* 0x800000051d1db210 */ /* 0x000fe20007ffe0ff */
[----:B------:R-:W-:Y:S01]  /*5830*/  @!P4 IMAD.IADD R31, R31, 0x1, -R5 ;  /* 0x000000011f1fc824 */ /* 0x000fe200078e0a05 */
[----:B------:R-:W2:Y:S01]  /*5840*/  LDL R23, [R1+0x9a8] ;  /* 0x0009a80001177983 */ /* 0x000ea20000100800 */
[----:B------:R-:W-:-:S02]  /*5850*/  IMAD R6, R247, R185, RZ ;  /* 0x000000b9f7067224 */ /* 0x000fc400078e02ff */
[----:B------:R-:W-:Y:S01]  /*5860*/  @!P2 IMAD.IADD R37, R37, 0x1, -R5 ;  /* 0x000000012525a824 */ /* 0x000fe200078e0a05 */
[----:B------:R-:W2:Y:S03]  /*5870*/  LDL R247, [R1+0x984] ;  /* 0x0009840001f77983 */ /* 0x000ea60000100800 */
[----:B------:R-:W-:Y:S02]  /*5880*/  @!P5 IMAD.MOV R136, RZ, RZ, -R136 ;  /* 0x000000ffff88d224 */ /* 0x000fe400078e0a88 */
[----:B------:R-:W-:Y:S01]  /*5890*/  @!P1 IMAD.MOV R134, RZ, RZ, -R134 ;  /* 0x000000ffff869224 */ /* 0x000fe200078e0a86 */
[----:B---3--:R-:W-:Y:S02]  /*58a0*/  ISETP.GE.AND P2, PT, R246, RZ, PT ;  /* 0x000000fff600720c */ /* 0x008fe40003f46270 */
[----:B------:R-:W3:Y:S01]  /*58b0*/  LDL R246, [R1+0x97c] ;  /* 0x00097c0001f67983 */ /* 0x000ee20000100800 */
[----:B----4-:R-:W-:-:S03]  /*58c0*/  ISETP.GE.AND P3, PT, R248, RZ, PT ;  /* 0x000000fff800720c */ /* 0x010fc60003f66270 */
[----:B------:R-:W4:Y:S01]  /*58d0*/  LDL R248, [R1+0x988] ;  /* 0x0009880001f87983 */ /* 0x000f220000100800 */
[----:B--2---:R-:W-:-:S03]  /*58e0*/  ISETP.GE.AND P4, PT, R245, RZ, PT ;  /* 0x000000fff500720c */ /* 0x004fc60003f86270 */
[----:B------:R-:W2:Y:S01]  /*58f0*/  LDL R245, [R1+0x9b0] ;  /* 0x0009b00001f57983 */ /* 0x000ea20000100800 */
[----:B------:R-:W-:-:S03]  /*5900*/  ISETP.GE.AND P5, PT, R249, RZ, PT ;  /* 0x000000fff900720c */ /* 0x000fc60003fa6270 */
[----:B------:R-:W2:Y:S01]  /*5910*/  LDL R249, [R1+0x98c] ;  /* 0x00098c0001f97983 */ /* 0x000ea20000100800 */
[----:B------:R-:W-:Y:S02]  /*5920*/  @!P2 IADD3 R133, -R133, RZ, RZ ;  /* 0x000000ff8585a210 */ /* 0x000fe40007ffe1ff */
[----:B------:R-:W-:Y:S01]  /*5930*/  ISETP.GE.AND P1, PT, R250, RZ, PT ;  /* 0x000000fffa00720c */ /* 0x000fe20003f26270 */
[----:B------:R-:W-:Y:S01]  /*5940*/  @!P3 IMAD.MOV R132, RZ, RZ, -R132 ;  /* 0x000000ffff84b224 */ /* 0x000fe200078e0a84 */
[----:B------:R-:W2:Y:S01]  /*5950*/  LDL R250, [R1+0x994] ;  /* 0x0009940001fa7983 */ /* 0x000ea20000100800 */
[----:B------:R-:W-:Y:S01]  /*5960*/  ISETP.GE.AND P2, PT, R251, RZ, PT ;  /* 0x000000fffb00720c */ /* 0x000fe20003f46270 */
[----:B------:R-:W-:Y:S02]  /*5970*/  @!P4 IMAD.MOV R131, RZ, RZ, -R131 ;  /* 0x000000ffff83c224 */ /* 0x000fe400078e0a83 */
[----:B------:R-:W2:Y:S01]  /*5980*/  LDL R251, [R1+0x9a0] ;  /* 0x0009a00001fb7983 */ /* 0x000ea20000100800 */
[----:B------:R-:W-:-:S03]  /*5990*/  ISETP.GE.AND P3, PT, R252, RZ, PT ;  /* 0x000000fffc00720c */ /* 0x000fc60003f66270 */
[----:B------:R-:W2:Y:S01]  /*59a0*/  LDL R252, [R1+0x99c] ;  /* 0x00099c0001fc7983 */ /* 0x000ea20000100800 */
[----:B------:R-:W-:-:S03]  /*59b0*/  ISETP.GE.AND P4, PT, R152, RZ, PT ;  /* 0x000000ff9800720c */ /* 0x000fc60003f86270 */
[----:B------:R-:W2:Y:S01]  /*59c0*/  LDL R152, [R1+0x9ac] ;  /* 0x0009ac0001987983 */ /* 0x000ea20000100800 */
[----:B------:R-:W-:Y:S02]  /*59d0*/  @!P5 IMAD.MOV R130, RZ, RZ, -R130 ;  /* 0x000000ffff82d224 */ /* 0x000fe400078e0a82 */
[----:B------:R-:W-:Y:S02]  /*59e0*/  @!P1 IMAD.MOV R129, RZ, RZ, -R129 ;  /* 0x000000ffff819224 */ /* 0x000fe400078e0a81 */
[----:B------:R-:W-:Y:S02]  /*59f0*/  @!P2 IMAD.MOV R128, RZ, RZ, -R128 ;  /* 0x000000ffff80a224 */ /* 0x000fe400078e0a80 */
[----:B------:R-:W-:-:S03]  /*5a00*/  @!P3 IMAD.MOV R127, RZ, RZ, -R127 ;  /* 0x000000ffff7fb224 */ /* 0x000fc600078e0a7f */
[----:B------:R-:W-:Y:S01]  /*5a10*/  @!P4 IMAD.MOV R126, RZ, RZ, -R126 ;  /* 0x000000ffff7ec224 */ /* 0x000fe200078e0a7e */
[----:B------:R-:W-:Y:S02]  /*5a20*/  ISETP.GE.AND P1, PT, R247, RZ, PT ;  /* 0x000000fff700720c */ /* 0x000fe40003f26270 */
[----:B------:R-:W2:Y:S11]  /*5a30*/  LDL R247, [R1+0x9bc] ;  /* 0x0009bc0001f77983 */ /* 0x000eb60000100800 */
[----:B------:R-:W-:Y:S01]  /*5a40*/  @!P1 IMAD.MOV R124, RZ, RZ, -R124 ;  /* 0x000000ffff7c9224 */ /* 0x000fe200078e0a7c */
[----:B---3--:R-:W-:-:S02]  /*5a50*/  ISETP.GE.AND P5, PT, R246, RZ, PT ;  /* 0x000000fff600720c */ /* 0x008fc40003fa6270 */
[----:B------:R-:W3:Y:S01]  /*5a60*/  LDL R246, [R1+0x9b4] ;  /* 0x0009b40001f67983 */ /* 0x000ee20000100800 */
[----:B----4-:R-:W-:-:S03]  /*5a70*/  ISETP.GE.AND P2, PT, R248, RZ, PT ;  /* 0x000000fff800720c */ /* 0x010fc60003f46270 */
[----:B------:R-:W4:Y:S01]  /*5a80*/  LDL R248, [R1+0x9b8] ;  /* 0x0009b80001f87983 */ /* 0x000f220000100800 */
[----:B--2---:R-:W-:-:S03]  /*5a90*/  ISETP.GE.AND P3, PT, R249, RZ, PT ;  /* 0x000000fff900720c */ /* 0x004fc60003f66270 */
[----:B------:R-:W2:Y:S03]  /*5aa0*/  LDL R249, [R1+0x9c4] ;  /* 0x0009c40001f97983 */ /* 0x000ea60000100800 */
[----:B------:R-:W-:Y:S02]  /*5ab0*/  @!P5 IADD3 R125, -R125, RZ, RZ ;  /* 0x000000ff7d7dd210 */ /* 0x000fe40007ffe1ff */
[----:B------:R-:W-:Y:S01]  /*5ac0*/  ISETP.GE.AND P4, PT, R250, RZ, PT ;  /* 0x000000fffa00720c */ /* 0x000fe20003f86270 */
[----:B------:R-:W-:Y:S01]  /*5ad0*/  @!P2 IMAD.MOV R123, RZ, RZ, -R123 ;  /* 0x000000ffff7ba224 */ /* 0x000fe200078e0a7b */
[----:B------:R-:W2:Y:S01]  /*5ae0*/  LDL R250, [R1+0x9cc] ;  /* 0x0009cc0001fa7983 */ /* 0x000ea20000100800 */
[----:B------:R-:W-:-:S03]  /*5af0*/  ISETP.GE.AND P5, PT, R251, RZ, PT ;  /* 0x000000fffb00720c */ /* 0x000fc60003fa6270 */
[----:B------:R-:W2:Y:S01]  /*5b00*/  LDL R251, [R1+0x9d4] ;  /* 0x0009d40001fb7983 */ /* 0x000ea20000100800 */
[----:B------:R-:W-:-:S03]  /*5b10*/  ISETP.GE.AND P1, PT, R252, RZ, PT ;  /* 0x000000fffc00720c */ /* 0x000fc60003f26270 */
[----:B------:R-:W2:Y:S01]  /*5b20*/  LDL R252, [R1+0x9d0] ;  /* 0x0009d00001fc7983 */ /* 0x000ea20000100800 */
[----:B------:R-:W-:-:S03]  /*5b30*/  ISETP.GE.AND P2, PT, R152, RZ, PT ;  /* 0x000000ff9800720c */ /* 0x000fc60003f46270 */
[----:B------:R-:W2:Y:S01]  /*5b40*/  LDL R152, [R1+0x9dc] ;  /* 0x0009dc0001987983 */ /* 0x000ea20000100800 */
[----:B------:R-:W-:Y:S01]  /*5b50*/  @!P3 IMAD.MOV R122, RZ, RZ, -R122 ;  /* 0x000000ffff7ab224 */ /* 0x000fe200078e0a7a */
[----:B------:R-:W-:Y:S01]  /*5b60*/  ISETP.GE.AND P3, PT, R23, RZ, PT ;  /* 0x000000ff1700720c */ /* 0x000fe20003f66270 */
[----:B------:R-:W-:Y:S01]  /*5b70*/  @!P4 IMAD.MOV R121, RZ, RZ, -R121 ;  /* 0x000000ffff79c224 */ /* 0x000fe200078e0a79 */
[----:B------:R-:W-:Y:S01]  /*5b80*/  ISETP.GE.AND P4, PT, R245, RZ, PT ;  /* 0x000000fff500720c */ /* 0x000fe20003f86270 */
[----:B------:R-:W-:Y:S01]  /*5b90*/  @!P5 IMAD.MOV R120, RZ, RZ, -R120 ;  /* 0x000000ffff78d224 */ /* 0x000fe200078e0a78 */
[----:B------:R-:W2:Y:S01]  /*5ba0*/  LDL R23, [R1+0x9ec] ;  /* 0x0009ec0001177983 */ /* 0x000ea20000100800 */
[----:B------:R-:W-:-:S03]  /*5bb0*/  @!P1 IMAD.MOV R119, RZ, RZ, -R119 ;  /* 0x000000ffff779224 */ /* 0x000fc600078e0a77 */
[----:B------:R-:W2:Y:S01]  /*5bc0*/  LDL.LU R245, [R1+0xd1c] ;  /* 0x000d1c0001f57983 */ /* 0x000ea20000300800 */
[----:B------:R-:W-:-:S04]  /*5bd0*/  @!P2 IMAD.MOV R118, RZ, RZ, -R118 ;  /* 0x000000ffff76a224 */ /* 0x000fc800078e0a76 */
[----:B------:R-:W-:Y:S02]  /*5be0*/  @!P3 IADD3 R117, -R117, RZ, RZ ;  /* 0x000000ff7575b210 */ /* 0x000fe40007ffe1ff */
[----:B------:R-:W-:Y:S01]  /*5bf0*/  @!P4 IMAD.MOV R116, RZ, RZ, -R116 ;  /* 0x000000ffff74c224 */ /* 0x000fe200078e0a74 */
[----:B------:R-:W-:-:S13]  /*5c00*/  ISETP.GE.AND P1, PT, R247, RZ, PT ;  /* 0x000000fff700720c */ /* 0x000fda0003f26270 */
[----:B------:R-:W-:Y:S01]  /*5c10*/  @!P1 IMAD.MOV R114, RZ, RZ, -R114 ;  /* 0x000000ffff729224 */ /* 0x000fe200078e0a72 */
[----:B---3--:R-:W-:Y:S02]  /*5c20*/  ISETP.GE.AND P5, PT, R246, RZ, PT ;  /* 0x000000fff600720c */ /* 0x008fe40003fa6270 */
[----:B------:R-:W3:Y:S01]  /*5c30*/  LDL.LU R246, [R1+0xd18] ;  /* 0x000d180001f67983 */ /* 0x000ee20000300800 */
[----:B----4-:R-:W-:-:S03]  /*5c40*/  ISETP.GE.AND P2, PT, R248, RZ, PT ;  /* 0x000000fff800720c */ /* 0x010fc60003f46270 */
[----:B------:R-:W4:Y:S04]  /*5c50*/  LDL.LU R247, [R1+0xd14] ;  /* 0x000d140001f77983 */ /* 0x000f280000300800 */
[----:B------:R-:W3:Y:S01]  /*5c60*/  LDL.LU R248, [R1+0xd10] ;  /* 0x000d100001f87983 */ /* 0x000ee20000300800 */
[----:B--2---:R-:W-:Y:S02]  /*5c70*/  ISETP.GE.AND P3, PT, R249, RZ, PT ;  /* 0x000000fff900720c */ /* 0x004fe40003f66270 */
[----:B------:R-:W-:Y:S01]  /*5c80*/  @!P5 IMAD.MOV R115, RZ, RZ, -R115 ;  /* 0x000000ffff73d224 */ /* 0x000fe200078e0a73 */
[----:B------:R-:W2:Y:S01]  /*5c90*/  LDL.LU R249, [R1+0xd0c] ;  /* 0x000d0c0001f97983 */ /* 0x000ea20000300800 */
[----:B------:R-:W-:Y:S01]  /*5ca0*/  ISETP.GE.AND P4, PT, R250, RZ, PT ;  /* 0x000000fffa00720c */ /* 0x000fe20003f86270 */
[----:B------:R-:W-:-:S02]  /*5cb0*/  @!P2 IMAD.MOV R113, RZ, RZ, -R113 ;  /* 0x000000ffff71a224 */ /* 0x000fc400078e0a71 */
[----:B------:R-:W4:Y:S01]  /*5cc0*/  LDL.LU R250, [R1+0xd08] ;  /* 0x000d080001fa7983 */ /* 0x000f220000300800 */
[----:B------:R-:W-:-:S03]  /*5cd0*/  ISETP.GE.AND P5, PT, R251, RZ, PT ;  /* 0x000000fffb00720c */ /* 0x000fc60003fa6270 */
[----:B------:R-:W3:Y:S01]  /*5ce0*/  LDL.LU R251, [R1+0xd04] ;  /* 0x000d040001fb7983 */ /* 0x000ee20000300800 */
[----:B------:R-:W-:-:S03]  /*5cf0*/  ISETP.GE.AND P1, PT, R252, RZ, PT ;  /* 0x000000fffc00720c */ /* 0x000fc60003f26270 */
[----:B------:R-:W2:Y:S01]  /*5d00*/  LDL.LU R252, [R1+0xd00] ;  /* 0x000d000001fc7983 */ /* 0x000ea20000300800 */
[----:B------:R-:W-:-:S03]  /*5d10*/  ISETP.GE.AND P2, PT, R152, RZ, PT ;  /* 0x000000ff9800720c */ /* 0x000fc60003f46270 */
[----:B------:R-:W4:Y:S02]  /*5d20*/  LDL.LU R152, [R1+0xcfc] ;  /* 0x000cfc0001987983 */ /* 0x000f240000300800 */
[----:B------:R-:W-:Y:S02]  /*5d30*/  @!P5 IMAD.MOV R110, RZ, RZ, -R110 ;  /* 0x000000ffff6ed224 */ /* 0x000fe400078e0a6e */
[----:B------:R-:W-:Y:S01]  /*5d40*/  @!P3 IMAD.MOV R112, RZ, RZ, -R112 ;  /* 0x000000ffff70b224 */ /* 0x000fe200078e0a70 */
[----:B------:R-:W-:Y:S01]  /*5d50*/  ISETP.GE.AND P3, PT, R7, RZ, PT ;  /* 0x000000ff0700720c */ /* 0x000fe20003f66270 */
[----:B------:R-:W-:Y:S01]  /*5d60*/  @!P4 IMAD.MOV R111, RZ, RZ, -R111 ;  /* 0x000000ffff6fc224 */ /* 0x000fe200078e0a6f */
[----:B------:R-:W-:Y:S02]  /*5d70*/  ISETP.GE.AND P4, PT, R23, RZ, PT ;  /* 0x000000ff1700720c */ /* 0x000fe40003f86270 */
[----:B------:R-:W-:Y:S01]  /*5d80*/  @!P1 IADD3 R109, -R109, RZ, RZ ;  /* 0x000000ff6d6d9210 */ /* 0x000fe20007ffe1ff */
[----:B------:R-:W-:-:S08]  /*5d90*/  @!P2 IMAD.MOV R108, RZ, RZ, -R108 ;  /* 0x000000ffff6ca224 */ /* 0x000fd000078e0a6c */
[----:B------:R-:W-:Y:S02]  /*5da0*/  @!P3 IMAD.MOV R107, RZ, RZ, -R107 ;  /* 0x000000ffff6bb224 */ /* 0x000fe400078e0a6b */
[----:B------:R-:W-:Y:S01]  /*5db0*/  @!P4 IMAD.MOV R106, RZ, RZ, -R106 ;  /* 0x000000ffff6ac224 */ /* 0x000fe200078e0a6a */
[----:B------:R-:W-:Y:S02]  /*5dc0*/  ISETP.GT.U32.AND P0, PT, R5, R35, PT ;  /* 0x000000230500720c */ /* 0x000fe40003f04070 */
[----:B----4-:R-:W-:Y:S02]  /*5dd0*/  ISETP.GE.AND P5, PT, R152, RZ, PT ;  /* 0x000000ff9800720c */ /* 0x010fe40003fa6270 */
[----:B------:R-:W4:Y:S01]  /*5de0*/  LDL.LU R152, [R1+0xcf8] ;  /* 0x000cf80001987983 */ /* 0x000f220000300800 */
[----:B--2---:R-:W-:Y:S02]  /*5df0*/  ISETP.GE.AND P1, PT, R252, RZ, PT ;  /* 0x000000fffc00720c */ /* 0x004fe40003f26270 */
[----:B------:R-:W-:-:S02]  /*5e00*/  ISETP.GE.AND P3, PT, R250, RZ, PT ;  /* 0x000000fffa00720c */ /* 0x000fc40003f66270 */
[----:B------:R-:W-:Y:S02]  /*5e10*/  ISETP.GE.AND P4, PT, R249, RZ, PT ;  /* 0x000000fff900720c */ /* 0x000fe40003f86270 */
[----:B---3--:R-:W-:-:S04]  /*5e20*/  ISETP.GE.AND P2, PT, R251, RZ, PT ;  /* 0x000000fffb00720c */ /* 0x008fc80003f46270 */
[----:B------:R-:W-:Y:S01]  /*5e30*/  @!P5 IMAD.MOV R105, RZ, RZ, -R105 ;  /* 0x000000ffff69d224 */ /* 0x000fe200078e0a69 */
[----:B------:R-:W-:Y:S02]  /*5e40*/  ISETP.GE.AND P5, PT, R248, RZ, PT ;  /* 0x000000fff800720c */ /* 0x000fe40003fa6270 */
[----:B------:R-:W-:Y:S01]  /*5e50*/  @!P1 IMAD.MOV R104, RZ, RZ, -R104 ;  /* 0x000000ffff689224 */ /* 0x000fe200078e0a68 */
[----:B------:R-:W-:Y:S01]  /*5e60*/  ISETP.GE.AND P1, PT, R247, RZ, PT ;  /* 0x000000fff700720c */ /* 0x000fe20003f26270 */
[----:B------:R-:W-:Y:S01]  /*5e70*/  @!P3 IMAD.MOV R102, RZ, RZ, -R102 ;  /* 0x000000ffff66b224 */ /* 0x000fe200078e0a66 */
[----:B------:R-:W-:Y:S02]  /*5e80*/  ISETP.GE.AND P3, PT, R245, RZ, PT ;  /* 0x000000fff500720c */ /* 0x000fe40003f66270 */
[----:B------:R-:W-:Y:S01]  /*5e90*/  @!P4 IADD3 R101, -R101, RZ, RZ ;  /* 0x000000ff6565c210 */ /* 0x000fe20007ffe1ff */
[----:B------:R-:W-:Y:S01]  /*5ea0*/  @!P2 IMAD.MOV R103, RZ, RZ, -R103 ;  /* 0x000000ffff67a224 */ /* 0x000fe200078e0a67 */
[----:B------:R-:W-:-:S02]  /*5eb0*/  ISETP.GE.AND P4, PT, R244, RZ, PT ;  /* 0x000000fff400720c */ /* 0x000fc40003f86270 */
[----:B------:R-:W-:Y:S02]  /*5ec0*/  ISETP.GE.AND P2, PT, R246, RZ, PT ;  /* 0x000000fff600720c */ /* 0x000fe40003f46270 */
[----:B------:R-:W-:Y:S01]  /*5ed0*/  @!P5 IMAD.MOV R100, RZ, RZ, -R100 ;  /* 0x000000ffff64d224 */ /* 0x000fe200078e0a64 */
[----:B------:R-:W-:Y:S02]  /*5ee0*/  ISETP.GE.AND P5, PT, R243, RZ, PT ;  /* 0x000000fff300720c */ /* 0x000fe40003fa6270 */
[----:B------:R-:W-:Y:S01]  /*5ef0*/  @!P1 IMAD.MOV R99, RZ, RZ, -R99 ;  /* 0x000000ffff639224 */ /* 0x000fe200078e0a63 */
[----:B------:R-:W-:Y:S01]  /*5f00*/  ISETP.GE.AND P1, PT, R242, RZ, PT ;  /* 0x000000fff200720c */ /* 0x000fe20003f26270 */
[----:B------:R-:W-:Y:S01]  /*5f10*/  @!P3 IMAD.MOV R97, RZ, RZ, -R97 ;  /* 0x000000ffff61b224 */ /* 0x000fe200078e0a61 */
[----:B------:R-:W-:-:S03]  /*5f20*/  ISETP.GE.AND P3, PT, R240, RZ, PT ;  /* 0x000000fff000720c */ /* 0x000fc60003f66270 */
[----:B------:R-:W-:Y:S01]  /*5f30*/  @!P4 IMAD.MOV R96, RZ, RZ, -R96 ;  /* 0x000000ffff60c224 */ /* 0x000fe200078e0a60 */
[----:B------:R-:W-:Y:S01]  /*5f40*/  ISETP.GE.AND P4, PT, R239, RZ, PT ;  /* 0x000000ffef00720c */ /* 0x000fe20003f86270 */
[----:B------:R-:W-:Y:S01]  /*5f50*/  @!P2 IMAD.MOV R98, RZ, RZ, -R98 ;  /* 0x000000ffff62a224 */ /* 0x000fe200078e0a62 */
        /* <DEDUP_REMOVED lines=8> */
[----:B------:R-:W-:Y:S02]  /*5fe0*/  ISETP.GE.AND P4, PT, R234, RZ, PT ;  /* 0x000000ffea00720c */ /* 0x000fe40003f86270 */
[----:B------:R-:W-:Y:S02]  /*5ff0*/  @!P2 IADD3 R93, -R93, RZ, RZ ;  /* 0x000000ff5d5da210 */ /* 0x000fe40007ffe1ff */
[----:B------:R-:W-:Y:S01]  /*6000*/  @!P5 IMAD.MOV R90, RZ, RZ, -R90 ;  /* 0x000000ffff5ad224 */ /* 0x000fe200078e0a5a */
[----:B------:R-:W-:Y:S02]  /*6010*/  ISETP.GE.AND P5, PT, R233, RZ, PT ;  /* 0x000000ffe900720c */ /* 0x000fe40003fa6270 */
[----:B------:R-:W-:Y:S01]  /*6020*/  @!P1 IMAD.MOV R89, RZ, RZ, -R89 ;  /* 0x000000ffff599224 */ /* 0x000fe200078e0a59 */
[----:B------:R-:W-:Y:S02]  /*6030*/  ISETP.GE.AND P2, PT, R236, RZ, PT ;  /* 0x000000ffec00720c */ /* 0x000fe40003f46270 */
[----:B------:R-:W-:Y:S01]  /*6040*/  ISETP.GE.AND P1, PT, R232, RZ, PT ;  /* 0x000000ffe800720c */ /* 0x000fe20003f26270 */
[----:B------:R-:W-:Y:S01]  /*6050*/  @!P3 IMAD.MOV R87, RZ, RZ, -R87 ;  /* 0x000000ffff57b224 */ /* 0x000fe200078e0a57 */
[----:B------:R-:W-:Y:S01]  /*6060*/  ISETP.GE.AND P3, PT, R230, RZ, PT ;  /* 0x000000ffe600720c */ /* 0x000fe20003f66270 */
[----:B------:R-:W-:Y:S01]  /*6070*/  @!P4 IMAD.MOV R86, RZ, RZ, -R86 ;  /* 0x000000ffff56c224 */ /* 0x000fe200078e0a56 */
[----:B------:R-:W-:-:S04]  /*6080*/  ISETP.GE.AND P4, PT, R229, RZ, PT ;  /* 0x000000ffe500720c */ /* 0x000fc80003f86270 */
[----:B------:R-:W-:Y:S02]  /*6090*/  @!P5 IADD3 R85, -R85, RZ, RZ ;  /* 0x000000ff5555d210 */ /* 0x000fe40007ffe1ff */
[----:B------:R-:W-:Y:S01]  /*60a0*/  ISETP.GE.AND P5, PT, R228, RZ, PT ;  /* 0x000000ffe400720c */ /* 0x000fe20003fa6270 */
[----:B------:R-:W-:Y:S01]  /*60b0*/  @!P2 IMAD.MOV R88, RZ, RZ, -R88 ;  /* 0x000000ffff58a224 */ /* 0x000fe200078e0a58 */
[----:B------:R-:W-:Y:S01]  /*60c0*/  ISETP.GE.AND P2, PT, R231, RZ, PT ;  /* 0x000000ffe700720c */ /* 0x000fe20003f46270 */
[----:B------:R-:W-:Y:S01]  /*60d0*/  @!P1 IMAD.MOV R84, RZ, RZ, -R84 ;  /* 0x000000ffff549224 */ /* 0x000fe200078e0a54 */
[----:B------:R-:W-:Y:S01]  /*60e0*/  ISETP.GE.AND P1, PT, R227, RZ, PT ;  /* 0x000000ffe300720c */ /* 0x000fe20003f26270 */
[----:B------:R-:W-:Y:S01]  /*60f0*/  @!P3 IMAD.MOV R82, RZ, RZ, -R82 ;  /* 0x000000ffff52b224 */ /* 0x000fe200078e0a52 */
[----:B------:R-:W-:Y:S01]  /*6100*/  ISETP.GE.AND P3, PT, R225, RZ, PT ;  /* 0x000000ffe100720c */ /* 0x000fe20003f66270 */
[----:B------:R-:W-:Y:S01]  /*6110*/  @!P4 IMAD.MOV R81, RZ, RZ, -R81 ;  /* 0x000000ffff51c224 */ /* 0x000fe200078e0a51 */
[----:B------:R-:W-:-:S05]  /*6120*/  ISETP.GE.AND P4, PT, R224, RZ, PT ;  /* 0x000000ffe000720c */ /* 0x000fca0003f86270 */
[----:B------:R-:W-:Y:S01]  /*6130*/  @!P5 IMAD.MOV R80, RZ, RZ, -R80 ;  /* 0x000000ffff50d224 */ /* 0x000fe200078e0a50 */
[----:B------:R-:W-:Y:S01]  /*6140*/  ISETP.GE.AND P5, PT, R223, RZ, PT ;  /* 0x000000ffdf00720c */ /* 0x000fe20003fa6270 */
[----:B------:R-:W-:Y:S01]  /*6150*/  @!P2 IMAD.MOV R83, RZ, RZ, -R83 ;  /* 0x000000ffff53a224 */ /* 0x000fe200078e0a53 */
[----:B------:R-:W-:Y:S01]  /*6160*/  ISETP.GE.AND P2, PT, R226, RZ, PT ;  /* 0x000000ffe200720c */ /* 0x000fe20003f46270 */
[----:B------:R-:W-:Y:S01]  /*6170*/  @!P1 IMAD.MOV R79, RZ, RZ, -R79 ;  /* 0x000000ffff4f9224 */ /* 0x000fe200078e0a4f */
[----:B------:R-:W-:Y:S02]  /*6180*/  ISETP.GE.AND P1, PT, R222, RZ, PT ;  /* 0x000000ffde00720c */ /* 0x000fe40003f26270 */
[----:B------:R-:W-:Y:S01]  /*6190*/  @!P3 IADD3 R77, -R77, RZ, RZ ;  /* 0x000000ff4d4db210 */ /* 0x000fe20007ffe1ff */
[----:B------:R-:W-:Y:S01]  /*61a0*/  @!P4 IMAD.MOV R76, RZ, RZ, -R76 ;  /* 0x000000ffff4cc224 */ /* 0x000fe200078e0a4c */
[----:B------:R-:W-:Y:S02]  /*61b0*/  ISETP.GE.AND P3, PT, R220, RZ, PT ;  /* 0x000000ffdc00720c */ /* 0x000fe40003f66270 */
[----:B------:R-:W-:-:S03]  /*61c0*/  ISETP.GE.AND P4, PT, R219, RZ, PT ;  /* 0x000000ffdb00720c */ /* 0x000fc60003f86270 */
[----:B------:R-:W-:Y:S01]  /*61d0*/  @!P5 IMAD.MOV R75, RZ, RZ, -R75 ;  /* 0x000000ffff4bd224 */ /* 0x000fe200078e0a4b */
[----:B------:R-:W-:Y:S01]  /*61e0*/  ISETP.GE.AND P5, PT, R218, RZ, PT ;  /* 0x000000ffda00720c */ /* 0x000fe20003fa6270 */
[----:B------:R-:W-:Y:S01]  /*61f0*/  @!P2 IMAD.MOV R78, RZ, RZ, -R78 ;  /* 0x000000ffff4ea224 */ /* 0x000fe200078e0a4e */
[----:B------:R-:W-:Y:S01]  /*6200*/  ISETP.GE.AND P2, PT, R221, RZ, PT ;  /* 0x000000ffdd00720c */ /* 0x000fe20003f46270 */
[----:B------:R-:W-:Y:S01]  /*6210*/  @!P1 IMAD.MOV R74, RZ, RZ, -R74 ;  /* 0x000000ffff4a9224 */ /* 0x000fe200078e0a4a */
[----:B------:R-:W-:-:S03]  /*6220*/  ISETP.GE.AND P1, PT, R217, RZ, PT ;  /* 0x000000ffd900720c */ /* 0x000fc60003f26270 */
        /* <DEDUP_REMOVED lines=8> */
[----:B------:R-:W-:Y:S02]  /*62b0*/  @!P1 IADD3 R69, -R69, RZ, RZ ;  /* 0x000000ff45459210 */ /* 0x000fe40007ffe1ff */
        /* <DEDUP_REMOVED lines=44> */
[----:B------:R-:W-:Y:S02]  /*6580*/  ISETP.GE.AND P4, PT, R189, RZ, PT ;  /* 0x000000ffbd00720c */ /* 0x000fe40003f86270 */
[----:B------:R-:W-:Y:S02]  /*6590*/  @!P5 IADD3 R45, -R45, RZ, RZ ;  /* 0x000000ff2d2dd210 */ /* 0x000fe40007ffe1ff */
[----:B------:R-:W-:Y:S01]  /*65a0*/  ISETP.GE.AND P5, PT, R188, RZ, PT ;  /* 0x000000ffbc00720c */ /* 0x000fe20003fa6270 */
[----:B------:R-:W-:Y:S01]  /*65b0*/  @!P2 IMAD.MOV R48, RZ, RZ, -R48 ;  /* 0x000000ffff30a224 */ /* 0x000fe200078e0a30 */
[----:B------:R-:W-:Y:S01]  /*65c0*/  ISETP.GE.AND P2, PT, R191, RZ, PT ;  /* 0x000000ffbf00720c */ /* 0x000fe20003f46270 */
[----:B------:R-:W-:Y:S01]  /*65d0*/  @!P1 IMAD.MOV R44, RZ, RZ, -R44 ;  /* 0x000000ffff2c9224 */ /* 0x000fe200078e0a2c */
[----:B------:R-:W-:Y:S01]  /*65e0*/  ISETP.GE.AND P1, PT, R187, RZ, PT ;  /* 0x000000ffbb00720c */ /* 0x000fe20003f26270 */
[----:B------:R-:W-:Y:S01]  /*65f0*/  @!P3 IMAD.MOV R42, RZ, RZ, -R42 ;  /* 0x000000ffff2ab224 */ /* 0x000fe200078e0a2a */
[----:B------:R-:W-:-:S03]  /*6600*/  ISETP.GE.AND P3, PT, R183, RZ, PT ;  /* 0x000000ffb700720c */ /* 0x000fc60003f66270 */
[----:B------:R-:W-:Y:S01]  /*6610*/  @!P4 IMAD.MOV R41, RZ, RZ, -R41 ;  /* 0x000000ffff29c224 */ /* 0x000fe200078e0a29 */
[----:B------:R-:W-:-:S03]  /*6620*/  ISETP.GE.AND P4, PT, R182, RZ, PT ;  /* 0x000000ffb600720c */ /* 0x000fc60003f86270 */
[----:B------:R-:W-:Y:S01]  /*6630*/  @!P5 IMAD.MOV R40, RZ, RZ, -R40 ;  /* 0x000000ffff28d224 */ /* 0x000fe200078e0a28 */
[----:B------:R-:W-:Y:S01]  /*6640*/  ISETP.GE.AND P5, PT, R181, RZ, PT ;  /* 0x000000ffb500720c */ /* 0x000fe20003fa6270 */
[----:B------:R-:W-:Y:S01]  /*6650*/  @!P2 IMAD.MOV R43, RZ, RZ, -R43 ;  /* 0x000000ffff2ba224 */ /* 0x000fe200078e0a2b */
[----:B------:R-:W-:Y:S01]  /*6660*/  ISETP.GE.AND P2, PT, R186, RZ, PT ;  /* 0x000000ffba00720c */ /* 0x000fe20003f46270 */
[----:B------:R-:W-:Y:S01]  /*6670*/  @!P1 IMAD.MOV R39, RZ, RZ, -R39 ;  /* 0x000000ffff279224 */ /* 0x000fe200078e0a27 */
[----:B------:R-:W-:Y:S02]  /*6680*/  ISETP.GE.AND P1, PT, R180, RZ, PT ;  /* 0x000000ffb400720c */ /* 0x000fe40003f26270 */
[----:B------:R-:W-:Y:S02]  /*6690*/  @!P3 IADD3 R36, -R36, RZ, RZ ;  /* 0x000000ff2424b210 */ /* 0x000fe40007ffe1ff */
        /* <DEDUP_REMOVED lines=39> */
[----:B------:R-:W-:Y:S01]  /*6910*/  @!P0 IMAD.IADD R35, R35, 0x1, -R5 ;  /* 0x0000000123238824 */ /* 0x000fe200078e0a05 */
[----:B------:R-:W-:Y:S01]  /*6920*/  ISETP.GT.U32.AND P0, PT, R4, R3, PT ;  /* 0x000000030400720c */ /* 0x000fe20003f04070 */
[----:B------:R-:W-:Y:S01]  /*6930*/  @!P3 IMAD.MOV R19, RZ, RZ, -R19 ;  /* 0x000000ffff13b224 */ /* 0x000fe200078e0a13 */
        /* <DEDUP_REMOVED lines=10> */
[----:B------:R-:W-:Y:S01]  /*69e0*/  ISETP.NE.AND P0, PT, R154, RZ, PT ;  /* 0x000000ff9a00720c */ /* 0x000fe20003f05270 */
[----:B------:R-:W-:Y:S01]  /*69f0*/  @!P6 IMAD.MOV R135, RZ, RZ, -R135 ;  /* 0x000000ffff87e224 */ /* 0x000fe200078e0a87 */
[----:B------:R-:W-:Y:S01]  /*6a00*/  LOP3.LUT R23, RZ, R154, RZ, 0x33, !PT ;  /* 0x0000009aff177212 */ /* 0x000fe200078e33ff */
[----:B------:R-:W-:Y:S01]  /*6a10*/  @!P3 IMAD.MOV R29, RZ, RZ, -R29 ;  /* 0x000000ffff1db224 */ /* 0x000fe200078e0a1d */
[----:B------:R-:W1:Y:S01]  /*6a20*/  LDC.64 R4, c[0x0][0x230] ;  /* 0x00008c00ff047b82 */ /* 0x000e620000000a00 */
[----:B------:R-:W-:Y:S02]  /*6a30*/  @!P4 IMAD.MOV R27, RZ, RZ, -R27 ;  /* 0x000000ffff1bc224 */ /* 0x000fe400078e0a1b */
[----:B------:R-:W-:Y:S01]  /*6a40*/  @!P5 IMAD.MOV R25, RZ, RZ, -R25 ;  /* 0x000000ffff19d224 */ /* 0x000fe200078e0a19 */
[----:B------:R-:W-:-:S03]  /*6a50*/  @!P2 IADD3 R31, -R31, RZ, RZ ;  /* 0x000000ff1f1fa210 */ /* 0x000fc60007ffe1ff */
[----:B------:R-:W-:Y:S01]  /*6a60*/  @!P1 IMAD.MOV R37, RZ, RZ, -R37 ;  /* 0x000000ffff259224 */ /* 0x000fe200078e0a25 */
[C---:B------:R-:W-:Y:S02]  /*6a70*/  SEL R136, R23.reuse, R136, !P0 ;  /* 0x0000008817887207 */ /* 0x040fe40004000000 */
[C---:B------:R-:W-:Y:S02]  /*6a80*/  SEL R135, R23.reuse, R135, !P0 ;  /* 0x0000008717877207 */ /* 0x040fe40004000000 */
[C---:B------:R-:W-:Y:S02]  /*6a90*/  SEL R134, R23.reuse, R134, !P0 ;  /* 0x0000008617867207 */ /* 0x040fe40004000000 */
[C---:B------:R-:W-:Y:S02]  /*6aa0*/  SEL R133, R23.reuse, R133, !P0 ;  /* 0x0000008517857207 */ /* 0x040fe40004000000 */
[C---:B------:R-:W-:Y:S02]  /*6ab0*/  SEL R132, R23.reuse, R132, !P0 ;  /* 0x0000008417847207 */ /* 0x040fe40004000000 */
[----:B------:R-:W-:-:S02]  /*6ac0*/  SEL R131, R23, R131, !P0 ;  /* 0x0000008317837207 */ /* 0x000fc40004000000 */
        /* <DEDUP_REMOVED lines=120> */
[----:B------:R-:W-:Y:S02]  /*7250*/  SEL R25, R23, R25, !P0 ;  /* 0x0000001917197207 */ /* 0x000fe40004000000 */
[----:B------:R-:W-:Y:S02]  /*7260*/  ISETP.GE.AND P2, PT, R153, RZ, PT ;  /* 0x000000ff9900720c */ /* 0x000fe40003f46270 */
[----:B------:R-:W-:Y:S02]  /*7270*/  SEL R23, R23, R37, !P0 ;  /* 0x0000002517177207 */ /* 0x000fe40004000000 */
[----:B----4-:R-:W-:Y:S02]  /*7280*/  ISETP.NE.AND P0, PT, R152, RZ, PT ;  /* 0x000000ff9800720c */ /* 0x010fe40003f05270 */
[----:B------:R-:W-:Y:S01]  /*7290*/  LEA R7, P6, R6, UR4, 0x2 ;  /* 0x0000000406077c11 */ /* 0x000fe2000f8c10ff */
[----:B------:R-:W-:Y:S02]  /*72a0*/  ULDC UR4, c[0x0][0x240] ;  /* 0x0000900000047ab9 */ /* 0x000fe40000000800 */
[----:B------:R-:W-:-:S02]  /*72b0*/  IMAD R136, R136, UR4, RZ ;  /* 0x0000000488887c24 */ /* 0x000fc4000f8e02ff */
[----:B------:R-:W-:Y:S01]  /*72c0*/  IMAD R135, R135, UR4, RZ ;  /* 0x0000000487877c24 */ /* 0x000fe2000f8e02ff */
[----:B------:R-:W-:Y:S01]  /*72d0*/  LEA.HI.X.SX32 R6, R6, UR5, 0x2, P6 ;  /* 0x0000000506067c11 */ /* 0x000fe2000b0f16ff */
[----:B------:R-:W-:Y:S01]  /*72e0*/  IMAD R134, R134, UR4, RZ ;  /* 0x0000000486867c24 */ /* 0x000fe2000f8e02ff */
[-C--:B------:R-:W-:Y:S01]  /*72f0*/  LEA R238, P1, R136, R7.reuse, 0x2 ;  /* 0x0000000788ee7211 */ /* 0x080fe200078210ff */
[----:B------:R-:W-:Y:S02]  /*7300*/  @!P2 IMAD.MOV R3, RZ, RZ, -R3 ;  /* 0x000000ffff03a224 */ /* 0x000fe400078e0a03 */
[----:B------:R-:W-:Y:S01]  /*7310*/  IMAD R133, R133, UR4, RZ ;  /* 0x0000000485857c24 */ /* 0x000fe2000f8e02ff */
[----:B------:R-:W-:Y:S01]  /*7320*/  @!P0 LOP3.LUT R3, RZ, R152, RZ, 0x33, !PT ;  /* 0x00000098ff038212 */ /* 0x000fe200078e33ff */
[----:B------:R-:W-:Y:S01]  /*7330*/  IMAD R132, R132, UR4, RZ ;  /* 0x0000000484847c24 */ /* 0x000fe2000f8e02ff */
[-C--:B------:R-:W-:Y:S01]  /*7340*/  LEA R152, P3, R135, R7.reuse, 0x2 ;  /* 0x0000000787987211 */ /* 0x080fe200078610ff */
[----:B------:R-:W-:Y:S01]  /*7350*/  IMAD R131, R131, UR4, RZ ;  /* 0x0000000483837c24 */ /* 0x000fe2000f8e02ff */
[-C--:B------:R-:W-:Y:S01]  /*7360*/  LEA.HI.X.SX32 R239, R136, R6.reuse, 0x2, P1 ;  /* 0x0000000688ef7211 */ /* 0x080fe200008f16ff */
[----:B------:R-:W-:Y:S01]  /*7370*/  IMAD R130, R130, UR4, RZ ;  /* 0x0000000482827c24 */ /* 0x000fe2000f8e02ff */
[-C--:B------:R-:W-:Y:S01]  /*7380*/  LEA R236, P2, R134, R7.reuse, 0x2 ;  /* 0x0000000786ec7211 */ /* 0x080fe200078410ff */
[----:B------:R-:W-:Y:S01]  /*7390*/  IMAD R129, R129, UR4, RZ ;  /* 0x0000000481817c24 */ /* 0x000fe2000f8e02ff */
[-C--:B------:R-:W-:Y:S01]  /*73a0*/  LEA R234, P1, R133, R7.reuse, 0x2 ;  /* 0x0000000785ea7211 */ /* 0x080fe200078210ff */
[----:B------:R-:W-:Y:S01]  /*73b0*/  IMAD R127, R127, UR4, RZ ;  /* 0x000000047f7f7c24 */ /* 0x000fe2000f8e02ff */
[----:B------:R-:W-:Y:S01]  /*73c0*/  LEA R160, P0, R132, R7, 0x2 ;  /* 0x0000000784a07211 */ /* 0x000fe200078010ff */
[----:B------:R-:W-:Y:S01]  /*73d0*/  IMAD R128, R128, UR4, RZ ;  /* 0x0000000480807c24 */ /* 0x000fe2000f8e02ff */
[----:B------:R-:W-:-:S02]  /*73e0*/  LEA.HI.X.SX32 R153, R135, R6, 0x2, P3 ;  /* 0x0000000687997211 */ /* 0x000fc400018f16ff */
[-C--:B------:R-:W-:Y:S01]  /*73f0*/  LEA R158, P6, R131, R7.reuse, 0x2 ;  /* 0x00000007839e7211 */ /* 0x080fe200078c10ff */
[----:B------:R-:W-:Y:S01]  /*7400*/  IMAD R126, R126, UR4, RZ ;  /* 0x000000047e7e7c24 */ /* 0x000fe2000f8e02ff */
[-C--:B------:R-:W-:Y:S02]  /*7410*/  LEA R156, P5, R130, R7.reuse, 0x2 ;  /* 0x00000007829c7211 */ /* 0x080fe400078a10ff */
[-C--:B------:R-:W-:Y:S01]  /*7420*/  LEA.HI.X.SX32 R237, R134, R6.reuse, 0x2, P2 ;  /* 0x0000000686ed7211 */ /* 0x080fe200010f16ff */
[----:B------:R-:W-:Y:S01]  /*7430*/  IMAD R125, R125, UR4, RZ ;  /* 0x000000047d7d7c24 */ /* 0x000fe2000f8e02ff */
[-C--:B------:R-:W-:Y:S01]  /*7440*/  LEA R154, P4, R129, R7.reuse, 0x2 ;  /* 0x00000007819a7211 */ /* 0x080fe200078810ff */
[----:B------:R-:W-:Y:S01]  /*7450*/  STL.64 [R1+0xb68], R238 ;  /* 0x000b68ee01007387 */ /* 0x000fe20000100a00 */
[-C--:B------:R-:W-:Y:S01]  /*7460*/  LEA.HI.X.SX32 R235, R133, R6.reuse, 0x2, P1 ;  /* 0x0000000685eb7211 */ /* 0x080fe200008f16ff */
[----:B------:R-:W-:Y:S01]  /*7470*/  IMAD R124, R124, UR4, RZ ;  /* 0x000000047c7c7c24 */ /* 0x000fe2000f8e02ff */
[-C--:B------:R-:W-:Y:S01]  /*7480*/  LEA.HI.X.SX32 R161, R132, R6.reuse, 0x2, P0 ;  /* 0x0000000684a17211 */ /* 0x080fe200000f16ff */
[----:B------:R2:W-:Y:S01]  /*7490*/  STL.64 [R1+0x460], R152 ;  /* 0x0004609801007387 */ /* 0x0005e20000100a00 */
[-C--:B------:R-:W-:Y:S01]  /*74a0*/  LEA R232, P2, R127, R7.reuse, 0x2 ;  /* 0x000000077fe87211 */ /* 0x080fe200078410ff */
[----:B------:R-:W-:Y:S01]  /*74b0*/  IMAD R123, R123, UR4, RZ ;  /* 0x000000047b7b7c24 */ /* 0x000fe2000f8e02ff */
[-C--:B------:R-:W-:Y:S01]  /*74c0*/  LEA.HI.X.SX32 R159, R131, R6.reuse, 0x2, P6 ;  /* 0x00000006839f7211 */ /* 0x080fe200030f16ff */
[----:B------:R-:W-:Y:S01]  /*74d0*/  IMAD R122, R122, UR4, RZ ;  /* 0x000000047a7a7c24 */ /* 0x000fe2000f8e02ff */
[-C--:B------:R-:W-:Y:S01]  /*74e0*/  LEA.HI.X.SX32 R157, R130, R6.reuse, 0x2, P5 ;  /* 0x00000006829d7211 */ /* 0x080fe200028f16ff */
[----:B------:R-:W-:Y:S01]  /*74f0*/  STL.64 [R1+0xb70], R236 ;  /* 0x000b70ec01007387 */ /* 0x000fe20000100a00 */
[-C--:B------:R-:W-:Y:S01]  /*7500*/  LEA.HI.X.SX32 R155, R129, R6.reuse, 0x2, P4 ;  /* 0x00000006819b7211 */ /* 0x080fe200020f16ff */
[----:B------:R-:W-:Y:S01]  /*7510*/  IMAD R121, R121, UR4, RZ ;  /* 0x0000000479797c24 */ /* 0x000fe2000f8e02ff */
[-C--:B------:R-:W-:Y:S01]  /*7520*/  LEA R230, P1, R126, R7.reuse, 0x2 ;  /* 0x000000077ee67211 */ /* 0x080fe200078210ff */
[----:B------:R-:W-:Y:S01]  /*7530*/  STL.64 [R1+0xb78], R234 ;  /* 0x000b78ea01007387 */ /* 0x000fe20000100a00 */
[-C--:B--2---:R-:W-:Y:S01]  /*7540*/  LEA R152, P3, R128, R7.reuse, 0x2 ;  /* 0x0000000780987211 */ /* 0x084fe200078610ff */
[----:B------:R-:W-:Y:S01]  /*7550*/  IMAD R119, R119, UR4, RZ ;  /* 0x0000000477777c24 */ /* 0x000fe2000f8e02ff */
[----:B------:R-:W-:Y:S01]  /*7560*/  LEA R228, P0, R125, R7, 0x2 ;  /* 0x000000077de47211 */ /* 0x000fe200078010ff */
[----:B------:R2:W-:Y:S01]  /*7570*/  STL.64 [R1+0x1e8], R160 ;  /* 0x0001e8a001007387 */ /* 0x0005e20000100a00 */
[-C--:B------:R-:W-:Y:S01]  /*7580*/  LEA.HI.X.SX32 R233, R127, R6.reuse, 0x2, P2 ;  /* 0x000000067fe97211 */ /* 0x080fe200010f16ff */
[----:B------:R-:W-:Y:S01]  /*7590*/  IMAD R120, R120, UR4, RZ ;  /* 0x0000000478787c24 */ /* 0x000fe2000f8e02ff */
[-C--:B------:R-:W-:Y:S01]  /*75a0*/  LEA.HI.X.SX32 R153, R128, R6.reuse, 0x2, P3 ;  /* 0x0000000680997211 */ /* 0x080fe200018f16ff */
[----:B------:R3:W-:Y:S01]  /*75b0*/  STL.64 [R1+0x268], R158 ;  /* 0x0002689e01007387 */ /* 0x0007e20000100a00 */
[----:B------:R-:W-:Y:S01]  /*75c0*/  LEA.HI.X.SX32 R231, R126, R6, 0x2, P1 ;  /* 0x000000067ee77211 */ /* 0x000fe200008f16ff */
[----:B------:R-:W-:-:S02]  /*75d0*/  IMAD R118, R118, UR4, RZ ;  /* 0x0000000476767c24 */ /* 0x000fc4000f8e02ff */
[----:B------:R4:W-:Y:S01]  /*75e0*/  STL.64 [R1+0x2e8], R156 ;  /* 0x0002e89c01007387 */ /* 0x0009e20000100a00 */
[-C--:B------:R-:W-:Y:S02]  /*75f0*/  LEA.HI.X.SX32 R229, R125, R6.reuse, 0x2, P0 ;  /* 0x000000067de57211 */ /* 0x080fe400000f16ff */
[-C--:B--2---:R-:W-:Y:S01]  /*7600*/  LEA R160, P6, R124, R7.reuse, 0x2 ;  /* 0x000000077ca07211 */ /* 0x084fe200078c10ff */
[----:B------:R2:W-:Y:S01]  /*7610*/  STL.64 [R1+0x368], R154 ;  /* 0x0003689a01007387 */ /* 0x0005e20000100a00 */
[-C--:B---3--:R-:W-:Y:S01]  /*7620*/  LEA R158, P5, R123, R7.reuse, 0x2 ;  /* 0x000000077b9e7211 */ /* 0x088fe200078a10ff */
[----:B------:R-:W-:Y:S02]  /*7630*/  IMAD R117, R117, UR4, RZ ;  /* 0x0000000475757c24 */ /* 0x000fe4000f8e02ff */
[----:B------:R-:W-:Y:S01]  /*7640*/  STL.64 [R1+0xb80], R232 ;  /* 0x000b80e801007387 */ /* 0x000fe20000100a00 */
[-C--:B----4-:R-:W-:Y:S01]  /*7650*/  LEA R156, P4, R122, R7.reuse, 0x2 ;  /* 0x000000077a9c7211 */ /* 0x090fe200078810ff */
[----:B------:R-:W-:Y:S01]  /*7660*/  IMAD R116, R116, UR4, RZ ;  /* 0x0000000474747c24 */ /* 0x000fe2000f8e02ff */
[----:B------:R-:W-:Y:S01]  /*7670*/  LEA.HI.X.SX32 R161, R124, R6, 0x2, P6 ;  /* 0x000000067ca17211 */ /* 0x000fe200030f16ff */
[----:B------:R3:W-:Y:S01]  /*7680*/  STL.64 [R1+0x3e8], R152 ;  /* 0x0003e89801007387 */ /* 0x0007e20000100a00 */
[-C--:B--2---:R-:W-:Y:S01]  /*7690*/  LEA R154, P3, R121, R7.reuse, 0x2 ;  /* 0x00000007799a7211 */ /* 0x084fe200078610ff */
[----:B------:R-:W-:Y:S01]  /*76a0*/  IMAD R115, R115, UR4, RZ ;  /* 0x0000000473737c24 */ /* 0x000fe2000f8e02ff */
[----:B------:R-:W-:-:S02]  /*76b0*/  LEA R226, P1, R119, R7, 0x2 ;  /* 0x0000000777e27211 */ /* 0x000fc400078210ff */
[-C--:B------:R-:W-:Y:S01]  /*76c0*/  LEA.HI.X.SX32 R159, R123, R6.reuse, 0x2, P5 ;  /* 0x000000067b9f7211 */ /* 0x080fe200028f16ff */
[----:B------:R-:W-:Y:S01]  /*76d0*/  IMAD R114, R114, UR4, RZ ;  /* 0x0000000472727c24 */ /* 0x000fe2000f8e02ff */
[-C--:B------:R-:W-:Y:S01]  /*76e0*/  LEA.HI.X.SX32 R157, R122, R6.reuse, 0x2, P4 ;  /* 0x000000067a9d7211 */ /* 0x080fe200020f16ff */
[----:B------:R-:W-:Y:S01]  /*76f0*/  STL.64 [R1+0xb88], R230 ;  /* 0x000b88e601007387 */ /* 0x000fe20000100a00 */
[-C--:B------:R-:W-:Y:S02]  /*7700*/  LEA.HI.X.SX32 R155, R121, R6.reuse, 0x2, P3 ;  /* 0x00000006799b7211 */ /* 0x080fe400018f16ff */
[-C--:B---3--:R-:W-:Y:S01]  /*7710*/  LEA R152, P2, R120, R7.reuse, 0x2 ;  /* 0x0000000778987211 */ /* 0x088fe200078410ff */
[----:B------:R-:W-:Y:S01]  /*7720*/  IMAD R113, R113, UR4, RZ ;  /* 0x0000000471717c24 */ /* 0x000fe2000f8e02ff */
[----:B------:R-:W-:Y:S01]  /*7730*/  STL.64 [R1+0xb90], R228 ;  /* 0x000b90e401007387 */ /* 0x000fe20000100a00 */
[-C--:B------:R-:W-:Y:S01]  /*7740*/  LEA R224, P0, R118, R7.reuse, 0x2 ;  /* 0x0000000776e07211 */ /* 0x080fe200078010ff */
        /* <DEDUP_REMOVED lines=231> */
[----:B------:R-:W-:-:S03]  /*85c0*/  LEA.HI.X.SX32 R181, R62, R6, 0x2, P0 ;  /* 0x000000063eb57211 */ /* 0x000fc600000f16ff */
        /* <DEDUP_REMOVED lines=22> */
[----:B------:R-:W-:Y:S01]  /*8730*/  IMAD R50, R50, UR4, RZ ;  /* 0x0000000432327c24 */ /* 0x000fe2000f8e02ff */
[-C--:B------:R-:W-:Y:S01]  /*8740*/  LEA R174, P6, R54, R7.reuse, 0x2 ;  /* 0x0000000736ae7211 */ /* 0x080fe200078c10ff */
[----:B------:R-:W-:Y:S01]  /*8750*/  IMAD R47, R47, UR4, RZ ;  /* 0x000000042f2f7c24 */ /* 0x000fe2000f8e02ff */
[----:B------:R2:W-:Y:S01]  /*8760*/  STL.64 [R1+0x230], R160 ;  /* 0x000230a001007387 */ /* 0x0005e20000100a00 */
[-C--:B------:R-:W-:Y:S01]  /*8770*/  LEA.HI.X.SX32 R177, R55, R6.reuse, 0x2, P0 ;  /* 0x0000000637b17211 */ /* 0x080fe200000f16ff */
[----:B------:R-:W-:Y:S01]  /*8780*/  IMAD R48, R48, UR4, RZ ;  /* 0x0000000430307c24 */ /* 0x000fe2000f8e02ff */
[----:B------:R-:W-:Y:S01]  /*8790*/  LEA R162, P5, R53, R7, 0x2 ;  /* 0x0000000735a27211 */ /* 0x000fe200078a10ff */
[----:B------:R3:W-:Y:S01]  /*87a0*/  STL.64 [R1+0x2b0], R158 ;  /* 0x0002b09e01007387 */ /* 0x0007e20000100a00 */
[----:B------:R-:W-:-:S03]  /*87b0*/  LEA.HI.X.SX32 R153, R56, R6, 0x2, P1 ;  /* 0x0000000638997211 */ /* 0x000fc600008f16ff */
[----:B------:R4:W-:Y:S01]  /*87c0*/  STL.64 [R1+0x330], R156 ;  /* 0x0003309c01007387 */ /* 0x0009e20000100a00 */
[-C--:B------:R-:W-:Y:S02]  /*87d0*/  LEA.HI.X.SX32 R175, R54, R6.reuse, 0x2, P6 ;  /* 0x0000000636af7211 */ /* 0x080fe400030f16ff */
[-C--:B--2---:R-:W-:Y:S01]  /*87e0*/  LEA R160, P4, R52, R7.reuse, 0x2 ;  /* 0x0000000734a07211 */ /* 0x084fe200078810ff */
[----:B------:R2:W-:Y:S01]  /*87f0*/  STL.64 [R1+0x3b0], R154 ;  /* 0x0003b09a01007387 */ /* 0x0005e20000100a00 */
[----:B------:R-:W-:Y:S02]  /*8800*/  LEA.HI.X.SX32 R163, R53, R6, 0x2, P5 ;  /* 0x0000000635a37211 */ /* 0x000fe400028f16ff */
[-C--:B---3--:R-:W-:Y:S01]  /*8810*/  LEA R158, P3, R51, R7.reuse, 0x2 ;  /* 0x00000007339e7211 */ /* 0x088fe200078610ff */
[----:B------:R-:W-:Y:S01]  /*8820*/  STL.64 [R1+0xc58], R176 ;  /* 0x000c58b001007387 */ /* 0x000fe20000100a00 */
[----:B------:R-:W-:Y:S01]  /*8830*/  IMAD R46, R46, UR4, RZ ;  /* 0x000000042e2e7c24 */ /* 0x000fe2000f8e02ff */
[----:B------:R-:W-:-:S02]  /*8840*/  LEA R172, P6, R47, R7, 0x2 ;  /* 0x000000072fac7211 */ /* 0x000fc400078c10ff */
[-C--:B----4-:R-:W-:Y:S01]  /*8850*/  LEA R156, P2, R50, R7.reuse, 0x2 ;  /* 0x00000007329c7211 */ /* 0x090fe200078410ff */
[----:B------:R3:W-:Y:S01]  /*8860*/  STL.64 [R1+0x430], R152 ;  /* 0x0004309801007387 */ /* 0x0007e20000100a00 */
[-C--:B------:R-:W-:Y:S02]  /*8870*/  LEA.HI.X.SX32 R161, R52, R6.reuse, 0x2, P4 ;  /* 0x0000000634a17211 */ /* 0x080fe400020f16ff */
[----:B--2---:R-:W-:Y:S01]  /*8880*/  LEA R154, P1, R49, R7, 0x2 ;  /* 0x00000007319a7211 */ /* 0x004fe200078210ff */
[----:B------:R-:W-:Y:S01]  /*8890*/  IMAD R45, R45, UR4, RZ ;  /* 0x000000042d2d7c24 */ /* 0x000fe2000f8e02ff */
[-C--:B------:R-:W-:Y:S01]  /*88a0*/  LEA.HI.X.SX32 R159, R51, R6.reuse, 0x2, P3 ;  /* 0x00000006339f7211 */ /* 0x080fe200018f16ff */
[----:B------:R-:W-:Y:S01]  /*88b0*/  IMAD R43, R43, UR4, RZ ;  /* 0x000000042b2b7c24 */ /* 0x000fe2000f8e02ff */
[-C--:B------:R-:W-:Y:S01]  /*88c0*/  LEA.HI.X.SX32 R155, R49, R6.reuse, 0x2, P1 ;  /* 0x00000006319b7211 */ /* 0x080fe200008f16ff */
[----:B------:R-:W-:Y:S01]  /*88d0*/  IMAD R44, R44, UR4, RZ ;  /* 0x000000042c2c7c24 */ /* 0x000fe2000f8e02ff */
[----:B------:R-:W-:Y:S01]  /*88e0*/  STL.64 [R1+0xc60], R174 ;  /* 0x000c60ae01007387 */ /* 0x000fe20000100a00 */
[----:B------:R-:W-:-:S02]  /*88f0*/  LEA.HI.X.SX32 R157, R50, R6, 0x2, P2 ;  /* 0x00000006329d7211 */ /* 0x000fc400010f16ff */
[-C--:B---3--:R-:W-:Y:S01]  /*8900*/  LEA R152, P0, R48, R7.reuse, 0x2 ;  /* 0x0000000730987211 */ /* 0x088fe200078010ff */
        /* <DEDUP_REMOVED lines=8> */
[----:B------:R-:W-:Y:S01]  /*8990*/  IMAD R41, R41, UR4, RZ ;  /* 0x0000000429297c24 */ /* 0x000fe2000f8e02ff */
[-C--:B--2---:R-:W-:Y:S02]  /*89a0*/  LEA R162, P4, R45, R7.reuse, 0x2 ;  /* 0x000000072da27211 */ /* 0x084fe400078810ff */
[----:B------:R2:W-:Y:S01]  /*89b0*/  STL.64 [R1+0x3b8], R154 ;  /* 0x0003b89a01007387 */ /* 0x0005e20000100a00 */
[----:B------:R-:W-:Y:S02]  /*89c0*/  LEA.HI.X.SX32 R171, R46, R6, 0x2, P5 ;  /* 0x000000062eab7211 */ /* 0x000fe400028f16ff */
[-C--:B---3--:R-:W-:Y:S01]  /*89d0*/  LEA R160, P3, R44, R7.reuse, 0x2 ;  /* 0x000000072ca07211 */ /* 0x088fe200078610ff */
[----:B------:R3:W-:Y:S01]  /*89e0*/  STL.64 [R1+0x338], R156 ;  /* 0x0003389c01007387 */ /* 0x0007e20000100a00 */
[----:B----4-:R-:W-:-:S03]  /*89f0*/  LEA R158, P2, R43, R7, 0x2 ;  /* 0x000000072b9e7211 */ /* 0x010fc600078410ff */
[----:B------:R-:W-:Y:S01]  /*8a00*/  STL.64 [R1+0xc68], R172 ;  /* 0x000c68ac01007387 */ /* 0x000fe20000100a00 */
[----:B------:R-:W-:Y:S01]  /*8a10*/  IMAD R39, R39, UR4, RZ ;  /* 0x0000000427277c24 */ /* 0x000fe2000f8e02ff */
[-C--:B------:R-:W-:Y:S02]  /*8a20*/  LEA.HI.X.SX32 R163, R45, R6.reuse, 0x2, P4 ;  /* 0x000000062da37211 */ /* 0x080fe400020f16ff */
[-C--:B--2---:R-:W-:Y:S01]  /*8a30*/  LEA R154, P1, R42, R7.reuse, 0x2 ;  /* 0x000000072a9a7211 */ /* 0x084fe200078210ff */
[----:B------:R2:W-:Y:S01]  /*8a40*/  STL.64 [R1+0x438], R152 ;  /* 0x0004389801007387 */ /* 0x0005e20000100a00 */
[----:B------:R-:W-:Y:S01]  /*8a50*/  IMAD R38, R38, UR4, RZ ;  /* 0x0000000426267c24 */ /* 0x000fe2000f8e02ff */
[-C--:B------:R-:W-:Y:S01]  /*8a60*/  LEA.HI.X.SX32 R159, R43, R6.reuse, 0x2, P2 ;  /* 0x000000062b9f7211 */ /* 0x080fe200010f16ff */
[----:B------:R-:W-:Y:S01]  /*8a70*/  IMAD R36, R36, UR4, RZ ;  /* 0x0000000424247c24 */ /* 0x000fe2000f8e02ff */
[-C--:B------:R-:W-:Y:S01]  /*8a80*/  LEA.HI.X.SX32 R161, R44, R6.reuse, 0x2, P3 ;  /* 0x000000062ca17211 */ /* 0x080fe200018f16ff */
[----:B------:R-:W-:Y:S01]  /*8a90*/  IMAD R34, R34, UR4, RZ ;  /* 0x0000000422227c24 */ /* 0x000fe2000f8e02ff */
[----:B------:R-:W-:Y:S01]  /*8aa0*/  LEA.HI.X.SX32 R155, R42, R6, 0x2, P1 ;  /* 0x000000062a9b7211 */ /* 0x000fe200008f16ff */
[----:B------:R-:W-:Y:S01]  /*8ab0*/  IMAD R32, R32, UR4, RZ ;  /* 0x0000000420207c24 */ /* 0x000fe2000f8e02ff */
[-C--:B---3--:R-:W-:Y:S01]  /*8ac0*/  LEA R156, P0, R41, R7.reuse, 0x2 ;  /* 0x00000007299c7211 */ /* 0x088fe200078010ff */
[----:B------:R-:W-:Y:S01]  /*8ad0*/  STL.64 [R1+0xc70], R170 ;  /* 0x000c70aa01007387 */ /* 0x000fe20000100a00 */
[----:B--2---:R-:W-:-:S03]  /*8ae0*/  LEA R152, P6, R40, R7, 0x2 ;  /* 0x0000000728987211 */ /* 0x004fc600078c10ff */
[----:B------:R2:W-:Y:S01]  /*8af0*/  STL.64 [R1+0x1c0], R162 ;  /* 0x0001c0a201007387 */ /* 0x0005e20000100a00 */
[-C--:B------:R-:W-:Y:S01]  /*8b00*/  LEA R168, P5, R39, R7.reuse, 0x2 ;  /* 0x0000000727a87211 */ /* 0x080fe200078a10ff */
[----:B------:R-:W-:Y:S01]  /*8b10*/  IMAD R28, R28, UR4, RZ ;  /* 0x000000041c1c7c24 */ /* 0x000fe2000f8e02ff */
[-C--:B------:R-:W-:Y:S01]  /*8b20*/  LEA.HI.X.SX32 R153, R40, R6.reuse, 0x2, P6 ;  /* 0x0000000628997211 */ /* 0x080fe200030f16ff */
[----:B------:R3:W-:Y:S01]  /*8b30*/  STL.64 [R1+0x2c0], R158 ;  /* 0x0002c09e01007387 */ /* 0x0007e20000100a00 */
[-C--:B------:R-:W-:Y:S01]  /*8b40*/  LEA R166, P4, R38, R7.reuse, 0x2 ;  /* 0x0000000726a67211 */ /* 0x080fe200078810ff */
[----:B------:R-:W-:Y:S01]  /*8b50*/  IMAD R30, R30, UR4, RZ ;  /* 0x000000041e1e7c24 */ /* 0x000fe2000f8e02ff */
[-C--:B------:R-:W-:Y:S01]  /*8b60*/  LEA.HI.X.SX32 R157, R41, R6.reuse, 0x2, P0 ;  /* 0x00000006299d7211 */ /* 0x080fe200000f16ff */
[----:B------:R-:W-:Y:S01]  /*8b70*/  STL.64 [R1+0x240], R160 ;  /* 0x000240a001007387 */ /* 0x000fe20000100a00 */
[----:B------:R-:W-:Y:S02]  /*8b80*/  LEA.HI.X.SX32 R169, R39, R6, 0x2, P5 ;  /* 0x0000000627a97211 */ /* 0x000fe400028f16ff */
[-C--:B--2---:R-:W-:Y:S01]  /*8b90*/  LEA R162, P3, R36, R7.reuse, 0x2 ;  /* 0x0000000724a27211 */ /* 0x084fe200078610ff */
[----:B------:R2:W-:Y:S01]  /*8ba0*/  STL.64 [R1+0x340], R154 ;  /* 0x0003409a01007387 */ /* 0x0005e20000100a00 */
[----:B------:R-:W-:Y:S01]  /*8bb0*/  IMAD R24, R24, UR4, RZ ;  /* 0x0000000418187c24 */ /* 0x000fe2000f8e02ff */
[----:B---3--:R-:W-:-:S02]  /*8bc0*/  LEA R158, P2, R34, R7, 0x2 ;  /* 0x00000007229e7211 */ /* 0x008fc400078410ff */
[----:B------:R3:W-:Y:S01]  /*8bd0*/  STL.64 [R1+0x440], R152 ;  /* 0x0004409801007387 */ /* 0x0007e20000100a00 */
[-C--:B------:R-:W-:Y:S01]  /*8be0*/  LEA.HI.X.SX32 R167, R38, R6.reuse, 0x2, P4 ;  /* 0x0000000626a77211 */ /* 0x080fe200020f16ff */
[----:B------:R-:W-:Y:S01]  /*8bf0*/  IMAD R26, R26, UR4, RZ ;  /* 0x000000041a1a7c24 */ /* 0x000fe2000f8e02ff */
[-C--:B------:R-:W-:Y:S01]  /*8c00*/  LEA.HI.X.SX32 R163, R36, R6.reuse, 0x2, P3 ;  /* 0x0000000624a37211 */ /* 0x080fe200018f16ff */
[----:B------:R-:W-:Y:S01]  /*8c10*/  IMAD R22, R22, UR4, RZ ;  /* 0x0000000416167c24 */ /* 0x000fe2000f8e02ff */
[-C--:B------:R-:W-:Y:S02]  /*8c20*/  LEA.HI.X.SX32 R159, R34, R6.reuse, 0x2, P2 ;  /* 0x00000006229f7211 */ /* 0x080fe400010f16ff */
[-C--:B--2---:R-:W-:Y:S01]  /*8c30*/  LEA R154, P1, R32, R7.reuse, 0x2 ;  /* 0x00000007209a7211 */ /* 0x084fe200078210ff */
[----:B------:R-:W-:Y:S01]  /*8c40*/  IMAD R20, R20, UR4, RZ ;  /* 0x0000000414147c24 */ /* 0x000fe2000f8e02ff */
[----:B------:R2:W-:Y:S01]  /*8c50*/  STL.64 [R1+0x3c0], R156 ;  /* 0x0003c09c01007387 */ /* 0x0005e20000100a00 */
[-C--:B---3--:R-:W-:Y:S01]  /*8c60*/  LEA R152, P6, R28, R7.reuse, 0x2 ;  /* 0x000000071c987211 */ /* 0x088fe200078c10ff */
[----:B------:R-:W-:Y:S01]  /*8c70*/  IMAD R18, R18, UR4, RZ ;  /* 0x0000000412127c24 */ /* 0x000fe2000f8e02ff */
[-C--:B------:R-:W-:Y:S01]  /*8c80*/  LEA.HI.X.SX32 R155, R32, R6.reuse, 0x2, P1 ;  /* 0x00000006209b7211 */ /* 0x080fe200008f16ff */
[----:B------:R3:W-:Y:S01]  /*8c90*/  STL.64 [R1+0xc78], R168 ;  /* 0x000c78a801007387 */ /* 0x0007e20000100a00 */
[-C--:B------:R-:W-:Y:S01]  /*8ca0*/  LEA R160, P0, R30, R7.reuse, 0x2 ;  /* 0x000000071ea07211 */ /* 0x080fe200078010ff */
[----:B------:R-:W-:Y:S01]  /*8cb0*/  IMAD R16, R16, UR4, RZ ;  /* 0x0000000410107c24 */ /* 0x000fe2000f8e02ff */
[-C--:B------:R-:W-:Y:S01]  /*8cc0*/  LEA R164, P4, R24, R7.reuse, 0x2 ;  /* 0x0000000718a47211 */ /* 0x080fe200078810ff */
[----:B------:R-:W-:Y:S01]  /*8cd0*/  STL.64 [R1+0xc80], R166 ;  /* 0x000c80a601007387 */ /* 0x000fe20000100a00 */
[-C--:B------:R-:W-:Y:S01]  /*8ce0*/  LEA.HI.X.SX32 R153, R28, R6.reuse, 0x2, P6 ;  /* 0x000000061c997211 */ /* 0x080fe200030f16ff */
[----:B------:R-:W-:Y:S01]  /*8cf0*/  IMAD R14, R14, UR4, RZ ;  /* 0x000000040e0e7c24 */ /* 0x000fe2000f8e02ff */
[----:B--2---:R-:W-:Y:S01]  /*8d00*/  LEA R156, P5, R26, R7, 0x2 ;  /* 0x000000071a9c7211 */ /* 0x004fe200078a10ff */
[----:B------:R2:W-:Y:S01]  /*8d10*/  STL.64 [R1+0x1c8], R162 ;  /* 0x0001c8a201007387 */ /* 0x0005e20000100a00 */
[----:B------:R-:W-:-:S03]  /*8d20*/  LEA.HI.X.SX32 R161, R30, R6, 0x2, P0 ;  /* 0x000000061ea17211 */ /* 0x000fc600000f16ff */
[----:B------:R4:W-:Y:S01]  /*8d30*/  STL.64 [R1+0x248], R158 ;  /* 0x0002489e01007387 */ /* 0x0009e20000100a00 */
[-C--:B------:R-:W-:Y:S01]  /*8d40*/  LEA.HI.X.SX32 R165, R24, R6.reuse, 0x2, P4 ;  /* 0x0000000618a57211 */ /* 0x080fe200020f16ff */
[----:B------:R-:W-:Y:S02]  /*8d50*/  IMAD R12, R12, UR4, RZ ;  /* 0x000000040c0c7c24 */ /* 0x000fe4000f8e02ff */
[----:B------:R1:W-:Y:S01]  /*8d60*/  STL.64 [R1+0x2c8], R154 ;  /* 0x0002c89a01007387 */ /* 0x0003e20000100a00 */
[-C--:B---3--:R-:W-:Y:S02]  /*8d70*/  LEA R168, P0, R16, R7.reuse, 0x2 ;  /* 0x0000000710a87211 */ /* 0x088fe400078010ff */
[-C--:B--2---:R-:W-:Y:S01]  /*8d80*/  LEA R162, P3, R22, R7.reuse, 0x2 ;  /* 0x0000000716a27211 */ /* 0x084fe200078610ff */
[----:B------:R2:W-:Y:S01]  /*8d90*/  STL.64 [R1+0x3c8], R152 ;  /* 0x0003c89801007387 */ /* 0x0005e20000100a00 */
[-C--:B------:R-:W-:Y:S02]  /*8da0*/  LEA.HI.X.SX32 R157, R26, R6.reuse, 0x2, P5 ;  /* 0x000000061a9d7211 */ /* 0x080fe400028f16ff */
[----:B----4-:R-:W-:Y:S01]  /*8db0*/  LEA R158, P2, R20, R7, 0x2 ;  /* 0x00000007149e7211 */ /* 0x010fe200078410ff */
[----:B------:R-:W-:Y:S01]  /*8dc0*/  IMAD R8, R8, UR4, RZ ;  /* 0x0000000408087c24 */ /* 0x000fe2000f8e02ff */
[----:B------:R-:W-:-:S02]  /*8dd0*/  LEA.HI.X.SX32 R163, R22, R6, 0x2, P3 ;  /* 0x0000000616a37211 */ /* 0x000fc400018f16ff */
[-C--:B-1----:R-:W-:Y:S01]  /*8de0*/  LEA R154, P1, R18, R7.reuse, 0x2 ;  /* 0x00000007129a7211 */ /* 0x082fe200078210ff */
[----:B------:R-:W-:Y:S01]  /*8df0*/  IMAD R10, R10, UR4, RZ ;  /* 0x000000040a0a7c24 */ /* 0x000fe2000f8e02ff */
[-C--:B------:R-:W-:Y:S01]  /*8e00*/  LEA.HI.X.SX32 R159, R20, R6.reuse, 0x2, P2 ;  /* 0x00000006149f7211 */ /* 0x080fe200010f16ff */
[----:B------:R-:W-:Y:S01]  /*8e10*/  IMAD R9, R9, UR4, RZ ;  /* 0x0000000409097c24 */ /* 0x000fe2000f8e02ff */
[-C--:B--2---:R-:W-:Y:S01]  /*8e20*/  LEA R152, P6, R14, R7.reuse, 0x2 ;  /* 0x000000070e987211 */ /* 0x084fe200078c10ff */
[----:B------:R1:W-:Y:S01]  /*8e30*/  STL.64 [R1+0x348], R160 ;  /* 0x000348a001007387 */ /* 0x0003e20000100a00 */
[-C--:B------:R-:W-:Y:S01]  /*8e40*/  LEA.HI.X.SX32 R155, R18, R6.reuse, 0x2, P1 ;  /* 0x00000006129b7211 */ /* 0x080fe200008f16ff */
[----:B------:R-:W-:Y:S01]  /*8e50*/  IMAD R11, R11, UR4, RZ ;  /* 0x000000040b0b7c24 */ /* 0x000fe2000f8e02ff */
[-C--:B------:R-:W-:Y:S01]  /*8e60*/  LEA.HI.X.SX32 R169, R16, R6.reuse, 0x2, P0 ;  /* 0x0000000610a97211 */ /* 0x080fe200000f16ff */
[----:B------:R-:W-:Y:S01]  /*8e70*/  STL.64 [R1+0xc88], R164 ;  /* 0x000c88a401007387 */ /* 0x000fe20000100a00 */
[----:B------:R-:W-:Y:S01]  /*8e80*/  LEA R166, P5, R12, R7, 0x2 ;  /* 0x000000070ca67211 */ /* 0x000fe200078a10ff */
[----:B------:R-:W-:Y:S01]  /*8e90*/  IMAD R15, R15, UR4, RZ ;  /* 0x000000040f0f7c24 */ /* 0x000fe2000f8e02ff */
[----:B------:R-:W-:Y:S01]  /*8ea0*/  LEA.HI.X.SX32 R153, R14, R6, 0x2, P6 ;  /* 0x000000060e997211 */ /* 0x000fe200030f16ff */
[----:B------:R2:W-:Y:S01]  /*8eb0*/  STL.64 [R1+0x448], R156 ;  /* 0x0004489c01007387 */ /* 0x0005e20000100a00 */
[----:B------:R-:W-:-:S03]  /*8ec0*/  IMAD R13, R13, UR4, RZ ;  /* 0x000000040d0d7c24 */ /* 0x000fc6000f8e02ff */
[----:B------:R-:W-:Y:S01]  /*8ed0*/  STL.64 [R1+0xc90], R162 ;  /* 0x000c90a201007387 */ /* 0x000fe20000100a00 */
[----:B-1----:R-:W-:-:S03]  /*8ee0*/  LEA R160, P3, R8, R7, 0x2 ;  /* 0x0000000708a07211 */ /* 0x002fc600078610ff */
[----:B------:R1:W-:Y:S01]  /*8ef0*/  STL.64 [R1+0x1d0], R158 ;  /* 0x0001d09e01007387 */ /* 0x0003e20000100a00 */
[-C--:B------:R-:W-:Y:S02]  /*8f00*/  LEA.HI.X.SX32 R167, R12, R6.reuse, 0x2, P5 ;  /* 0x000000060ca77211 */ /* 0x080fe400028f16ff */
[-C--:B--2---:R-:W-:Y:S01]  /*8f10*/  LEA R156, P4, R10, R7.reuse, 0x2 ;  /* 0x000000070a9c7211 */ /* 0x084fe200078810ff */
[----:B------:R2:W-:Y:S01]  /*8f20*/  STL.64 [R1+0x250], R154 ;  /* 0x0002509a01007387 */ /* 0x0005e20000100a00 */
[----:B------:R-:W-:Y:S01]  /*8f30*/  IMAD R17, R17, UR4, RZ ;  /* 0x0000000411117c24 */ /* 0x000fe2000f8e02ff */
[----:B------:R-:W-:Y:S02]  /*8f40*/  LEA.HI.X.SX32 R161, R8, R6, 0x2, P3 ;  /* 0x0000000608a17211 */ /* 0x000fe400018f16ff */
[----:B------:R-:W-:Y:S01]  /*8f50*/  STL.64 [R1+0x2d0], R168 ;  /* 0x0002d0a801007387 */ /* 0x000fe20000100a00 */
[----:B-1----:R-:W-:-:S03]  /*8f60*/  LEA R158, P2, R9, R7, 0x2 ;  /* 0x00000007099e7211 */ /* 0x002fc600078410ff */
[----:B------:R1:W-:Y:S01]  /*8f70*/  STL.64 [R1+0x350], R152 ;  /* 0x0003509801007387 */ /* 0x0003e20000100a00 */
[----:B------:R-:W-:Y:S01]  /*8f80*/  IMAD R19, R19, UR4, RZ ;  /* 0x0000000413137c24 */ /* 0x000fe2000f8e02ff */
[-C--:B------:R-:W-:Y:S02]  /*8f90*/  LEA.HI.X.SX32 R157, R10, R6.reuse, 0x2, P4 ;  /* 0x000000060a9d7211 */ /* 0x080fe400020f16ff */
[-C--:B--2---:R-:W-:Y:S01]  /*8fa0*/  LEA R154, P1, R11, R7.reuse, 0x2 ;  /* 0x000000070b9a7211 */ /* 0x084fe200078210ff */
[----:B------:R-:W-:Y:S01]  /*8fb0*/  IMAD R35, R35, UR4, RZ ;  /* 0x0000000423237c24 */ /* 0x000fe2000f8e02ff */
[-C--:B------:R-:W-:Y:S01]  /*8fc0*/  LEA.HI.X.SX32 R159, R9, R6.reuse, 0x2, P2 ;  /* 0x00000006099f7211 */ /* 0x080fe200010f16ff */
[----:B------:R-:W-:Y:S01]  /*8fd0*/  IMAD R21, R21, UR4, RZ ;  /* 0x0000000415157c24 */ /* 0x000fe2000f8e02ff */
[-C--:B------:R-:W-:Y:S01]  /*8fe0*/  LEA.HI.X.SX32 R155, R11, R6.reuse, 0x2, P1 ;  /* 0x000000060b9b7211 */ /* 0x080fe200008f16ff */
[----:B------:R-:W-:Y:S01]  /*8ff0*/  IMAD R33, R33, UR4, RZ ;  /* 0x0000000421217c24 */ /* 0x000fe2000f8e02ff */
[-C--:B-1----:R-:W-:Y:S01]  /*9000*/  LEA R152, P6, R15, R7.reuse, 0x2 ;  /* 0x000000070f987211 */ /* 0x082fe200078c10ff */
[----:B------:R1:W-:Y:S01]  /*9010*/  STL.64 [R1+0x3d0], R166 ;  /* 0x0003d0a601007387 */ /* 0x0003e20000100a00 */
[-C--:B------:R-:W-:Y:S01]  /*9020*/  LEA R168, P0, R13, R7.reuse, 0x2 ;  /* 0x000000070da87211 */ /* 0x080fe200078010ff */
[----:B------:R-:W-:Y:S01]  /*9030*/  IMAD R31, R31, UR4, RZ ;  /* 0x000000041f1f7c24 */ /* 0x000fe2000f8e02ff */
[----:B------:R-:W-:Y:S01]  /*9040*/  LEA.HI.X.SX32 R153, R15, R6, 0x2, P6 ;  /* 0x000000060f997211 */ /* 0x000fe200030f16ff */
[----:B------:R-:W-:Y:S01]  /*9050*/  STL.64 [R1+0xc98], R160 ;  /* 0x000c98a001007387 */ /* 0x000fe20000100a00 */
[----:B------:R-:W-:Y:S01]  /*9060*/  IMAD R29, R29, UR4, RZ ;  /* 0x000000041d1d7c24 */ /* 0x000fe2000f8e02ff */
[-C--:B------:R-:W-:Y:S01]  /*9070*/  LEA R164, P4, R19, R7.reuse, 0x2 ;  /* 0x0000000713a47211 */ /* 0x080fe200078810ff */
[----:B------:R-:W-:Y:S01]  /*9080*/  IMAD R27, R27, UR4, RZ ;  /* 0x000000041b1b7c24 */ /* 0x000fe2000f8e02ff */
[----:B------:R2:W-:Y:S01]  /*9090*/  STL.64 [R1+0x450], R156 ;  /* 0x0004509c01007387 */ /* 0x0005e20000100a00 */
[----:B------:R-:W-:Y:S01]  /*90a0*/  IMAD R25, R25, UR4, RZ ;  /* 0x0000000419197c24 */ /* 0x000fe2000f8e02ff */
[----:B-1----:R-:W-:-:S02]  /*90b0*/  LEA R166, P5, R17, R7, 0x2 ;  /* 0x0000000711a67211 */ /* 0x002fc400078a10ff */
[----:B------:R1:W-:Y:S01]  /*90c0*/  STL.64 [R1+0xca0], R158 ;  /* 0x000ca09e01007387 */ /* 0x0003e20000100a00 */
[----:B------:R-:W-:Y:S01]  /*90d0*/  LEA R162, P3, R21, R7, 0x2 ;  /* 0x0000000715a27211 */ /* 0x000fe200078610ff */
[----:B------:R-:W-:Y:S01]  /*90e0*/  IMAD R23, R23, UR4, RZ ;  /* 0x0000000417177c24 */ /* 0x000fe2000f8e02ff */
[-C--:B------:R-:W-:Y:S01]  /*90f0*/  LEA.HI.X.SX32 R169, R13, R6.reuse, 0x2, P0 ;  /* 0x000000060da97211 */ /* 0x080fe200000f16ff */
[----:B------:R3:W-:Y:S01]  /*9100*/  STL.64 [R1+0x1d8], R154 ;  /* 0x0001d89a01007387 */ /* 0x0007e20000100a00 */
[-C--:B------:R-:W-:Y:S01]  /*9110*/  LEA.HI.X.SX32 R167, R17, R6.reuse, 0x2, P5 ;  /* 0x0000000611a77211 */ /* 0x080fe200028f16ff */
[----:B------:R-:W-:Y:S01]  /*9120*/  IMAD R5, R3, R5, RZ ;  /* 0x0000000503057224 */ /* 0x000fe200078e02ff */
[----:B--2---:R-:W-:Y:S01]  /*9130*/  LEA R156, P2, R35, R7, 0x2 ;  /* 0x00000007239c7211 */ /* 0x004fe200078410ff */
[----:B------:R2:W-:Y:S01]  /*9140*/  STL.64 [R1+0x2d8], R152 ;  /* 0x0002d89801007387 */ /* 0x0005e20000100a00 */
[-C--:B------:R-:W-:Y:S01]  /*9150*/  LEA.HI.X.SX32 R165, R19, R6.reuse, 0x2, P4 ;  /* 0x0000000613a57211 */ /* 0x080fe200020f16ff */
[----:B------:R-:W-:Y:S01]  /*9160*/  ULDC.64 UR4, c[0x0][0x210] ;  /* 0x0000840000047ab9 */ /* 0x000fe20000000a00 */
[----:B------:R-:W-:-:S02]  /*9170*/  LEA.HI.X.SX32 R157, R35, R6, 0x2, P2 ;  /* 0x00000006239d7211 */ /* 0x000fc400010f16ff */
[-C--:B-1----:R-:W-:Y:S02]  /*9180*/  LEA R158, P0, R31, R7.reuse, 0x2 ;  /* 0x000000071f9e7211 */ /* 0x082fe400078010ff */
[-C--:B---3--:R-:W-:Y:S01]  /*9190*/  LEA R154, P1, R33, R7.reuse, 0x2 ;  /* 0x00000007219a7211 */ /* 0x088fe200078210ff */
[----:B------:R-:W-:Y:S01]  /*91a0*/  STL.64 [R1+0x258], R168 ;  /* 0x000258a801007387 */ /* 0x000fe20000100a00 */
[-C--:B------:R-:W-:Y:S02]  /*91b0*/  LEA R12, P5, R27, R7.reuse, 0x2 ;  /* 0x000000071b0c7211 */ /* 0x080fe400078a10ff */
[-C--:B--2---:R-:W-:Y:S02]  /*91c0*/  LEA R152, P6, R29, R7.reuse, 0x2 ;  /* 0x000000071d987211 */ /* 0x084fe400078c10ff */
[----:B------:R-:W-:Y:S01]  /*91d0*/  LEA.HI.X.SX32 R163, R21, R6, 0x2, P3 ;  /* 0x0000000615a37211 */ /* 0x000fe200018f16ff */
[----:B------:R-:W-:Y:S01]  /*91e0*/  STL.64 [R1+0x358], R166 ;  /* 0x000358a601007387 */ /* 0x000fe20000100a00 */
[----:B------:R-:W-:-:S02]  /*91f0*/  LEA R10, P4, R25, R7, 0x2 ;  /* 0x00000007190a7211 */ /* 0x000fc400078810ff */
[-C--:B------:R-:W-:Y:S01]  /*9200*/  LEA.HI.X.SX32 R155, R33, R6.reuse, 0x2, P1 ;  /* 0x00000006219b7211 */ /* 0x080fe200008f16ff */
[----:B------:R-:W-:Y:S01]  /*9210*/  STL.64 [R1+0x3d8], R164 ;  /* 0x0003d8a401007387 */ /* 0x000fe20000100a00 */
[----:B------:R-:W-:Y:S01]  /*9220*/  LEA R8, P3, R23, R7, 0x2 ;  /* 0x0000000717087211 */ /* 0x000fe200078610ff */
[----:B------:R-:W-:Y:S01]  /*9230*/  VIADD R3, R4, 0xfffffffc ;  /* 0xfffffffc04037836 */ /* 0x000fe20000000000 */
[-C--:B------:R-:W-:Y:S01]  /*9240*/  LEA.HI.X.SX32 R159, R31, R6.reuse, 0x2, P0 ;  /* 0x000000061f9f7211 */ /* 0x080fe200000f16ff */
[----:B------:R-:W-:Y:S01]  /*9250*/  STL.64 [R1+0xca8], R156 ;  /* 0x000ca89c01007387 */ /* 0x000fe20000100a00 */
[-C--:B------:R-:W-:Y:S02]  /*9260*/  LEA.HI.X.SX32 R153, R29, R6.reuse, 0x2, P6 ;  /* 0x000000061d997211 */ /* 0x080fe400030f16ff */
[-C--:B------:R-:W-:Y:S01]  /*9270*/  LEA.HI.X.SX32 R13, R27, R6.reuse, 0x2, P5 ;  /* 0x000000061b0d7211 */ /* 0x080fe200028f16ff */
[----:B------:R-:W-:Y:S01]  /*9280*/  STL.64 [R1+0x458], R162 ;  /* 0x000458a201007387 */ /* 0x000fe20000100a00 */
[----:B------:R-:W-:-:S02]  /*9290*/  LEA.HI.X.SX32 R11, R25, R6, 0x2, P4 ;  /* 0x00000006190b7211 */ /* 0x000fc400020f16ff */
[----:B------:R-:W-:Y:S01]  /*92a0*/  LEA R240, P2, R5, UR4, 0x2 ;  /* 0x0000000405f07c11 */ /* 0x000fe2000f8410ff */
[----:B------:R-:W-:Y:S01]  /*92b0*/  STL.64 [R1+0xcb0], R154 ;  /* 0x000cb09a01007387 */ /* 0x000fe20000100a00 */
[----:B------:R-:W-:Y:S02]  /*92c0*/  LEA.HI.X.SX32 R9, R23, R6, 0x2, P3 ;  /* 0x0000000617097211 */ /* 0x000fe400018f16ff */
[----:B------:R-:W-:Y:S01]  /*92d0*/  ISETP.GE.U32.AND P4, PT, R3, 0x7fffff7d, PT ;  /* 0x7fffff7d0300780c */ /* 0x000fe20003f86070 */
[----:B------:R-:W-:Y:S01]  /*92e0*/  STL.64 [R1+0x1e0], R158 ;  /* 0x0001e09e01007387 */ /* 0x000fe20000100a00 */
[----:B------:R-:W-:Y:S01]  /*92f0*/  LEA.HI.X.SX32 R241, R5, UR5, 0x2, P2 ;  /* 0x0000000505f17c11 */ /* 0x000fe200090f16ff */
[C---:B------:R-:W-:Y:S02]  /*9300*/  IMAD.SHL.U32 R3, R184.reuse, 0x2, RZ ;  /* 0x00000002b8037824 */ /* 0x040fe400078e00ff */
[----:B------:R-:W-:Y:S01]  /*9310*/  STL.64 [R1+0x260], R152 ;  /* 0x0002609801007387 */ /* 0x000fe20000100a00 */
[----:B------:R-:W-:-:S03]  /*9320*/  LEA R160, P2, R184, R240, 0x3 ;  /* 0x000000f0b8a07211 */ /* 0x000fc600078418ff */
[----:B------:R-:W-:Y:S04]  /*9330*/  STL.64 [R1+0x2e0], R12 ;  /* 0x0002e00c01007387 */ /* 0x000fe80000100a00 */
[----:B------:R-:W-:Y:S01]  /*9340*/  STL.64 [R1+0x360], R10 ;  /* 0x0003600a01007387 */ /* 0x000fe20000100a00 */
[----:B------:R-:W-:-:S03]  /*9350*/  IADD3 R6, R4, -0x3, RZ ;  /* 0xfffffffd04067810 */ /* 0x000fc60007ffe0ff */
[----:B------:R1:W-:Y:S01]  /*9360*/  STL.64 [R1+0x3e0], R8 ;  /* 0x0003e00801007387 */ /* 0x0003e20000100a00 */
[----:B------:R-:W-:Y:S01]  /*9370*/  LEA.HI.X.SX32 R161, R3, R241, 0x2, P2 ;  /* 0x000000f103a17211 */ /* 0x000fe200010f16ff */
[C---:B------:R-:W-:Y:S02]  /*9380*/  IMAD R17, R184.reuse, 0x14, RZ ;  /* 0x00000014b8117824 */ /* 0x040fe400078e02ff */
[----:B------:R-:W-:Y:S01]  /*9390*/  IMAD R5, R184, 0x3, RZ ;  /* 0x00000003b8057824 */ /* 0x000fe200078e02ff */
[----:B------:R-:W-:Y:S01]  /*93a0*/  ISETP.GE.U32.AND P5, PT, R6, 0x7fffff7e, PT ;  /* 0x7fffff7e0600780c */ /* 0x000fe20003fa6070 */
[C---:B-1----:R-:W-:Y:S01]  /*93b0*/  IMAD R9, R184.reuse, 0xc, RZ ;  /* 0x0000000cb8097824 */ /* 0x042fe200078e02ff */
[----:B------:R1:W-:Y:S01]  /*93c0*/  STL.64 [R1+0x1a8], R160 ;  /* 0x0001a8a001007387 */ /* 0x0003e20000100a00 */
[----:B------:R-:W-:-:S03]  /*93d0*/  IMAD R6, R184, 0x5, RZ ;  /* 0x00000005b8067824 */ /* 0x000fc600078e02ff */
[-C--:B------:R-:W-:Y:S01]  /*93e0*/  IADD3 R158, P3, R9, R240.reuse, RZ ;  /* 0x000000f0099e7210 */ /* 0x080fe20007f7e0ff */
[----:B------:R-:W-:Y:S02]  /*93f0*/  VIADD R7, R4, 0xfffffffe ;  /* 0xfffffffe04077836 */ /* 0x000fe40000000000 */
[C---:B------:R-:W-:Y:S01]  /*9400*/  IMAD R21, R184.reuse, 0x18, RZ ;  /* 0x00000018b8157824 */ /* 0x040fe200078e02ff */
[-C--:B------:R-:W-:Y:S02]  /*9410*/  LEA.HI.X.SX32 R159, R5, R241.reuse, 0x2, P3 ;  /* 0x000000f1059f7211 */ /* 0x080fe400018f16ff */
[----:B-1----:R-:W-:Y:S01]  /*9420*/  IADD3 R160, P2, R17, R240, RZ ;  /* 0x000000f011a07210 */ /* 0x002fe20007f5e0ff */
[----:B------:R-:W-:Y:S01]  /*9430*/  IMAD R25, R184, 0x1c, RZ ;  /* 0x0000001cb8197824 */ /* 0x000fe200078e02ff */
[----:B------:R-:W-:Y:S02]  /*9440*/  ISETP.GE.U32.AND P1, PT, R7, 0x7fffff7f, PT ;  /* 0x7fffff7f0700780c */ /* 0x000fe40003f26070 */
[----:B------:R-:W-:Y:S01]  /*9450*/  LEA.HI.X.SX32 R161, R6, R241, 0x2, P2 ;  /* 0x000000f106a17211 */ /* 0x000fe200010f16ff */
[C---:B------:R-:W-:Y:S01]  /*9460*/  IMAD R7, R184.reuse, 0x6, RZ ;  /* 0x00000006b8077824 */ /* 0x040fe200078e02ff */
[----:B------:R1:W-:Y:S01]  /*9470*/  STL.64 [R1+0x1a0], R158 ;  /* 0x0001a09e01007387 */ /* 0x0003e20000100a00 */
[----:B------:R-:W-:-:S03]  /*9480*/  IMAD R8, R184, 0x7, RZ ;  /* 0x00000007b8087824 */ /* 0x000fc600078e02ff */
[----:B------:R2:W-:Y:S01]  /*9490*/  STL.64 [R1+0x190], R160 ;  /* 0x000190a001007387 */ /* 0x0005e20000100a00 */
[-C--:B-1----:R-:W-:Y:S02]  /*94a0*/  IADD3 R158, P3, R21, R240.reuse, RZ ;  /* 0x000000f0159e7210 */ /* 0x082fe40007f7e0ff */
[----:B--2---:R-:W-:Y:S02]  /*94b0*/  IADD3 R160, P2, R25, R240, RZ ;  /* 0x000000f019a07210 */ /* 0x004fe40007f5e0ff */
[-C--:B------:R-:W-:Y:S01]  /*94c0*/  LEA.HI.X.SX32 R159, R7, R241.reuse, 0x2, P3 ;  /* 0x000000f1079f7211 */ /* 0x080fe200018f16ff */
[----:B------:R-:W-:Y:S01]  /*94d0*/  IMAD R32, R184, 0x24, RZ ;  /* 0x00000024b8207824 */ /* 0x000fe200078e02ff */
[----:B------:R-:W-:Y:S01]  /*94e0*/  LEA.HI.X.SX32 R161, R8, R241, 0x2, P2 ;  /* 0x000000f108a17211 */ /* 0x000fe200010f16ff */
[C---:B------:R-:W-:Y:S02]  /*94f0*/  IMAD.SHL.U32 R10, R184.reuse, 0x8, RZ ;  /* 0x00000008b80a7824 */ /* 0x040fe400078e00ff */
[----:B------:R1:W-:Y:S01]  /*9500*/  STL.64 [R1+0x188], R158 ;  /* 0x0001889e01007387 */ /* 0x0003e20000100a00 */
[----:B------:R-:W-:-:S02]  /*9510*/  IMAD R41, R184, 0x28, RZ ;  /* 0x00000028b8297824 */ /* 0x000fc400078e02ff */
[C---:B------:R-:W-:Y:S01]  /*9520*/  IMAD R11, R184.reuse, 0x9, RZ ;  /* 0x00000009b80b7824 */ /* 0x040fe200078e02ff */
[----:B------:R2:W-:Y:S01]  /*9530*/  STL.64 [R1+0x180], R160 ;  /* 0x000180a001007387 */ /* 0x0005e20000100a00 */
[C---:B------:R-:W-:Y:S02]  /*9540*/  IMAD R47, R184.reuse, 0x2c, RZ ;  /* 0x0000002cb82f7824 */ /* 0x040fe400078e02ff */
[C---:B------:R-:W-:Y:S01]  /*9550*/  IMAD R12, R184.reuse, 0xa, RZ ;  /* 0x0000000ab80c7824 */ /* 0x040fe200078e02ff */
[CC--:B-1----:R-:W-:Y:S01]  /*9560*/  LEA R158, P3, R184.reuse, R240.reuse, 0x5 ;  /* 0x000000f0b89e7211 */ /* 0x0c2fe200078628ff */
[----:B------:R-:W-:Y:S01]  /*9570*/  IMAD R55, R184, 0x30, RZ ;  /* 0x00000030b8377824 */ /* 0x000fe200078e02ff */
[-C--:B--2---:R-:W-:Y:S02]  /*9580*/  IADD3 R160, P2, R32, R240.reuse, RZ ;  /* 0x000000f020a07210 */ /* 0x084fe40007f5e0ff */
[-C--:B------:R-:W-:Y:S02]  /*9590*/  LEA.HI.X.SX32 R159, R10, R241.reuse, 0x2, P3 ;  /* 0x000000f10a9f7211 */ /* 0x080fe400018f16ff */
[-C--:B------:R-:W-:Y:S01]  /*95a0*/  IADD3 R162, P3, R41, R240.reuse, RZ ;  /* 0x000000f029a27210 */ /* 0x080fe20007f7e0ff */
[C---:B------:R-:W-:Y:S01]  /*95b0*/  IMAD R13, R184.reuse, 0xb, RZ ;  /* 0x0000000bb80d7824 */ /* 0x040fe200078e02ff */
[-C--:B------:R-:W-:Y:S01]  /*95c0*/  LEA.HI.X.SX32 R161, R11, R241.reuse, 0x2, P2 ;  /* 0x000000f10ba17211 */ /* 0x080fe200010f16ff */
[C---:B------:R-:W-:Y:S01]  /*95d0*/  IMAD R63, R184.reuse, 0x34, RZ ;  /* 0x00000034b83f7824 */ /* 0x040fe200078e02ff */
[----:B------:R-:W-:Y:S01]  /*95e0*/  IADD3 R164, P2, R47, R240, RZ ;  /* 0x000000f02fa47210 */ /* 0x000fe20007f5e0ff */
[----:B------:R-:W-:Y:S01]  /*95f0*/  IMAD R71, R184, 0x38, RZ ;  /* 0x00000038b8477824 */ /* 0x000fe200078e02ff */
[----:B------:R-:W-:-:S02]  /*9600*/  LEA.HI.X.SX32 R163, R12, R241, 0x2, P3 ;  /* 0x000000f10ca37211 */ /* 0x000fc400018f16ff */
[-C--:B------:R-:W-:Y:S01]  /*9610*/  IADD3 R174, P3, R55, R240.reuse, RZ ;  /* 0x000000f037ae7210 */ /* 0x080fe20007f7e0ff */
[C---:B------:R-:W-:Y:S01]  /*9620*/  IMAD R14, R184.reuse, 0xd, RZ ;  /* 0x0000000db80e7824 */ /* 0x040fe200078e02ff */
[-C--:B------:R-:W-:Y:S01]  /*9630*/  LEA.HI.X.SX32 R165, R13, R241.reuse, 0x2, P2 ;  /* 0x000000f10da57211 */ /* 0x080fe200010f16ff */
[C---:B------:R-:W-:Y:S01]  /*9640*/  IMAD R77, R184.reuse, 0x3c, RZ ;  /* 0x0000003cb84d7824 */ /* 0x040fe200078e02ff */
[-C--:B------:R-:W-:Y:S01]  /*9650*/  IADD3 R176, P2, R63, R240.reuse, RZ ;  /* 0x000000f03fb07210 */ /* 0x080fe20007f5e0ff */
[C---:B------:R-:W-:Y:S01]  /*9660*/  IMAD R15, R184.reuse, 0xe, RZ ;  /* 0x0000000eb80f7824 */ /* 0x040fe200078e02ff */
[-C--:B------:R-:W-:Y:S02]  /*9670*/  LEA.HI.X.SX32 R175, R9, R241.reuse, 0x2, P3 ;  /* 0x000000f109af7211 */ /* 0x080fe400018f16ff */
[-C--:B------:R-:W-:Y:S01]  /*9680*/  IADD3 R178, P3, R71, R240.reuse, RZ ;  /* 0x000000f047b27210 */ /* 0x080fe20007f7e0ff */
[----:B------:R-:W-:Y:S01]  /*9690*/  IMAD R16, R184, 0xf, RZ ;  /* 0x0000000fb8107824 */ /* 0x000fe200078e02ff */
[-C--:B------:R-:W-:Y:S01]  /*96a0*/  LEA.HI.X.SX32 R177, R14, R241.reuse, 0x2, P2 ;  /* 0x000000f10eb17211 */ /* 0x080fe200010f16ff */
[C---:B------:R-:W-:Y:S01]  /*96b0*/  IMAD R85, R184.reuse, 0x44, RZ ;  /* 0x00000044b8557824 */ /* 0x040fe200078e02ff */
[-C--:B------:R-:W-:Y:S01]  /*96c0*/  IADD3 R180, P2, R77, R240.reuse, RZ ;  /* 0x000000f04db47210 */ /* 0x080fe20007f5e0ff */
[C---:B------:R-:W-:Y:S01]  /*96d0*/  IMAD.SHL.U32 R18, R184.reuse, 0x10, RZ ;  /* 0x00000010b8127824 */ /* 0x040fe200078e00ff */
[-C--:B------:R-:W-:Y:S01]  /*96e0*/  LEA.HI.X.SX32 R179, R15, R241.reuse, 0x2, P3 ;  /* 0x000000f10fb37211 */ /* 0x080fe200018f16ff */
[C---:B------:R-:W-:Y:S01]  /*96f0*/  IMAD R91, R184.reuse, 0x48, RZ ;  /* 0x00000048b85b7824 */ /* 0x040fe200078e02ff */
[CC--:B------:R-:W-:Y:S01]  /*9700*/  LEA R192, P3, R184.reuse, R240.reuse, 0x6 ;  /* 0x000000f0b8c07211 */ /* 0x0c0fe200078630ff */
[----:B------:R-:W-:Y:S01]  /*9710*/  IMAD R19, R184, 0x11, RZ ;  /* 0x00000011b8137824 */ /* 0x000fe200078e02ff */
[-C--:B------:R-:W-:Y:S01]  /*9720*/  LEA.HI.X.SX32 R181, R16, R241.reuse, 0x2, P2 ;  /* 0x000000f110b57211 */ /* 0x080fe200010f16ff */
[C---:B------:R-:W-:Y:S01]  /*9730*/  IMAD R95, R184.reuse, 0x4c, RZ ;  /* 0x0000004cb85f7824 */ /* 0x040fe200078e02ff */
[-C--:B------:R-:W-:Y:S01]  /*9740*/  IADD3 R194, P2, R85, R240.reuse, RZ ;  /* 0x000000f055c27210 */ /* 0x080fe20007f5e0ff */
[----:B------:R-:W-:Y:S01]  /*9750*/  IMAD R20, R184, 0x12, RZ ;  /* 0x00000012b8147824 */ /* 0x000fe200078e02ff */
[-C--:B------:R-:W-:Y:S01]  /*9760*/  LEA.HI.X.SX32 R193, R18, R241.reuse, 0x2, P3 ;  /* 0x000000f112c17211 */ /* 0x080fe200018f16ff */
[C---:B------:R-:W-:Y:S01]  /*9770*/  IMAD R99, R184.reuse, 0x50, RZ ;  /* 0x00000050b8637824 */ /* 0x040fe200078e02ff */
[-C--:B------:R-:W-:Y:S01]  /*9780*/  IADD3 R196, P3, R91, R240.reuse, RZ ;  /* 0x000000f05bc47210 */ /* 0x080fe20007f7e0ff */
[C---:B------:R-:W-:Y:S01]  /*9790*/  IMAD R22, R184.reuse, 0x13, RZ ;  /* 0x00000013b8167824 */ /* 0x040fe200078e02ff */
[-C--:B------:R-:W-:Y:S01]  /*97a0*/  LEA.HI.X.SX32 R195, R19, R241.reuse, 0x2, P2 ;  /* 0x000000f113c37211 */ /* 0x080fe200010f16ff */
[----:B------:R-:W-:Y:S01]  /*97b0*/  IMAD R242, R184, 0x54, RZ ;  /* 0x00000054b8f27824 */ /* 0x000fe200078e02ff */
[-C--:B------:R-:W-:Y:S01]  /*97c0*/  IADD3 R198, P2, R95, R240.reuse, RZ ;  /* 0x000000f05fc67210 */ /* 0x080fe20007f5e0ff */
[----:B------:R-:W-:Y:S01]  /*97d0*/  STL.64 [R1+0x178], R158 ;  /* 0x0001789e01007387 */ /* 0x000fe20000100a00 */
[-C--:B------:R-:W-:Y:S01]  /*97e0*/  LEA.HI.X.SX32 R197, R20, R241.reuse, 0x2, P3 ;  /* 0x000000f114c57211 */ /* 0x080fe200018f16ff */
[C---:B------:R-:W-:Y:S01]  /*97f0*/  IMAD R244, R184.reuse, 0x58, RZ ;  /* 0x00000058b8f47824 */ /* 0x040fe200078e02ff */
[----:B------:R-:W-:Y:S01]  /*9800*/  IADD3 R208, P3, R99, R240, RZ ;  /* 0x000000f063d07210 */ /* 0x000fe20007f7e0ff */
[----:B------:R-:W-:Y:S01]  /*9810*/  STL.64 [R1+0xcb8], R158 ;  /* 0x000cb89e01007387 */ /* 0x000fe20000100a00 */
[----:B------:R-:W-:Y:S01]  /*9820*/  IMAD R23, R184, 0x15, RZ ;  /* 0x00000015b8177824 */ /* 0x000fe200078e02ff */
[----:B------:R-:W-:-:S02]  /*9830*/  LEA.HI.X.SX32 R199, R22, R241, 0x2, P2 ;  /* 0x000000f116c77211 */ /* 0x000fc400010f16ff */
[----:B------:R-:W-:Y:S01]  /*9840*/  STL.64 [R1+0x170], R160 ;  /* 0x000170a001007387 */ /* 0x000fe20000100a00 */
[----:B------:R-:W-:Y:S01]  /*9850*/  IMAD R252, R184, 0x5c, RZ ;  /* 0x0000005cb8fc7824 */ /* 0x000fe200078e02ff */
[-C--:B------:R-:W-:Y:S02]  /*9860*/  IADD3 R210, P2, R242, R240.reuse, RZ ;  /* 0x000000f0f2d27210 */ /* 0x080fe40007f5e0ff */
[----:B------:R-:W-:Y:S01]  /*9870*/  STL.64 [R1+0xcc0], R160 ;  /* 0x000cc0a001007387 */ /* 0x000fe20000100a00 */
[C---:B------:R-:W-:Y:S01]  /*9880*/  IMAD R24, R184.reuse, 0x16, RZ ;  /* 0x00000016b8187824 */ /* 0x040fe200078e02ff */
[----:B------:R-:W-:Y:S02]  /*9890*/  LEA.HI.X.SX32 R209, R17, R241, 0x2, P3 ;  /* 0x000000f111d17211 */ /* 0x000fe400018f16ff */
[----:B------:R-:W-:Y:S01]  /*98a0*/  STL.64 [R1+0x168], R162 ;  /* 0x000168a201007387 */ /* 0x000fe20000100a00 */
[----:B------:R-:W-:Y:S01]  /*98b0*/  IMAD R156, R184, 0x60, RZ ;  /* 0x00000060b89c7824 */ /* 0x000fe200078e02ff */
[----:B------:R-:W-:-:S02]  /*98c0*/  IADD3 R212, P3, R244, R240, RZ ;  /* 0x000000f0f4d47210 */ /* 0x000fc40007f7e0ff */
[----:B------:R1:W-:Y:S01]  /*98d0*/  STL.64 [R1+0xcc8], R162 ;  /* 0x000cc8a201007387 */ /* 0x0003e20000100a00 */
[C---:B------:R-:W-:Y:S01]  /*98e0*/  IMAD R26, R184.reuse, 0x17, RZ ;  /* 0x00000017b81a7824 */ /* 0x040fe200078e02ff */
[-C--:B------:R-:W-:Y:S02]  /*98f0*/  LEA.HI.X.SX32 R211, R23, R241.reuse, 0x2, P2 ;  /* 0x000000f117d37211 */ /* 0x080fe400010f16ff */
[----:B------:R-:W-:Y:S01]  /*9900*/  STL.64 [R1+0x160], R164 ;  /* 0x000160a401007387 */ /* 0x000fe20000100a00 */
[----:B------:R-:W-:Y:S01]  /*9910*/  IMAD R155, R184, 0x64, RZ ;  /* 0x00000064b89b7824 */ /* 0x000fe200078e02ff */
[----:B------:R-:W-:Y:S02]  /*9920*/  IADD3 R214, P2, R252, R240, RZ ;  /* 0x000000f0fcd67210 */ /* 0x000fe40007f5e0ff */
[----:B------:R-:W-:Y:S01]  /*9930*/  STL.64 [R1+0xcd0], R164 ;  /* 0x000cd0a401007387 */ /* 0x000fe20000100a00 */
[----:B------:R-:W-:-:S03]  /*9940*/  LEA.HI.X.SX32 R213, R24, R241, 0x2, P3 ;  /* 0x000000f118d57211 */ /* 0x000fc600018f16ff */
[----:B------:R-:W-:Y:S01]  /*9950*/  STL.64 [R1+0x158], R174 ;  /* 0x000158ae01007387 */ /* 0x000fe20000100a00 */
[----:B------:R-:W-:Y:S01]  /*9960*/  IMAD R154, R184, 0x68, RZ ;  /* 0x00000068b89a7824 */ /* 0x000fe200078e02ff */
[----:B------:R-:W-:Y:S02]  /*9970*/  IADD3 R224, P3, R156, R240, RZ ;  /* 0x000000f09ce07210 */ /* 0x000fe40007f7e0ff */
[----:B------:R-:W-:Y:S01]  /*9980*/  STL.64 [R1+0xcd8], R174 ;  /* 0x000cd8ae01007387 */ /* 0x000fe20000100a00 */
[----:B------:R-:W-:-:S03]  /*9990*/  IMAD R27, R184, 0x19, RZ ;  /* 0x00000019b81b7824 */ /* 0x000fc600078e02ff */
[----:B------:R-:W-:Y:S01]  /*99a0*/  STL.64 [R1+0x150], R176 ;  /* 0x000150b001007387 */ /* 0x000fe20000100a00 */
[----:B------:R-:W-:-:S03]  /*99b0*/  LEA.HI.X.SX32 R215, R26, R241, 0x2, P2 ;  /* 0x000000f11ad77211 */ /* 0x000fc600010f16ff */
[----:B------:R-:W-:Y:S01]  /*99c0*/  STL.64 [R1+0xce0], R176 ;  /* 0x000ce0b001007387 */ /* 0x000fe20000100a00 */
[C---:B------:R-:W-:Y:S01]  /*99d0*/  IMAD R153, R184.reuse, 0x6c, RZ ;  /* 0x0000006cb8997824 */ /* 0x040fe200078e02ff */
[-C--:B------:R-:W-:Y:S02]  /*99e0*/  IADD3 R226, P2, R155, R240.reuse, RZ ;  /* 0x000000f09be27210 */ /* 0x080fe40007f5e0ff */
[----:B------:R-:W-:Y:S01]  /*99f0*/  STL.64 [R1+0x148], R178 ;  /* 0x000148b201007387 */ /* 0x000fe20000100a00 */
[----:B------:R-:W-:Y:S01]  /*9a00*/  IMAD R28, R184, 0x1a, RZ ;  /* 0x0000001ab81c7824 */ /* 0x000fe200078e02ff */
[----:B------:R-:W-:Y:S02]  /*9a10*/  LEA.HI.X.SX32 R225, R21, R241, 0x2, P3 ;  /* 0x000000f115e17211 */ /* 0x000fe400018f16ff */
[----:B------:R-:W-:Y:S01]  /*9a20*/  STL.64 [R1+0xce8], R178 ;  /* 0x000ce8b201007387 */ /* 0x000fe20000100a00 */
[----:B------:R-:W-:-:S03]  /*9a30*/  IADD3 R228, P3, R154, R240, RZ ;  /* 0x000000f09ae47210 */ /* 0x000fc60007f7e0ff */
[----:B------:R-:W-:Y:S01]  /*9a40*/  STL.64 [R1+0x140], R180 ;  /* 0x000140b401007387 */ /* 0x000fe20000100a00 */
[----:B------:R-:W-:-:S03]  /*9a50*/  IMAD R29, R184, 0x1b, RZ ;  /* 0x0000001bb81d7824 */ /* 0x000fc600078e02ff */
[----:B------:R2:W-:Y:S01]  /*9a60*/  STL.64 [R1+0xcf0], R180 ;  /* 0x000cf0b401007387 */ /* 0x0005e20000100a00 */
[-C--:B------:R-:W-:Y:S02]  /*9a70*/  LEA.HI.X.SX32 R227, R27, R241.reuse, 0x2, P2 ;  /* 0x000000f11be37211 */ /* 0x080fe400010f16ff */
[-C--:B------:R-:W-:Y:S01]  /*9a80*/  IADD3 R230, P2, R153, R240.reuse, RZ ;  /* 0x000000f099e67210 */ /* 0x080fe20007f5e0ff */
[----:B-1----:R-:W-:Y:S01]  /*9a90*/  IMAD R162, R184, 0x78, RZ ;  /* 0x00000078b8a27824 */ /* 0x002fe200078e02ff */
[-C--:B------:R-:W-:Y:S01]  /*9aa0*/  LEA.HI.X.SX32 R229, R28, R241.reuse, 0x2, P3 ;  /* 0x000000f11ce57211 */ /* 0x080fe200018f16ff */
[C---:B--2---:R-:W-:Y:S02]  /*9ab0*/  IMAD R180, R184.reuse, 0x70, RZ ;  /* 0x00000070b8b47824 */ /* 0x044fe400078e02ff */
[----:B------:R-:W-:Y:S01]  /*9ac0*/  IMAD R181, R184, 0x74, RZ ;  /* 0x00000074b8b57824 */ /* 0x000fe200078e02ff */
[-C--:B------:R-:W-:Y:S02]  /*9ad0*/  LEA.HI.X.SX32 R231, R29, R241.reuse, 0x2, P2 ;  /* 0x000000f11de77211 */ /* 0x080fe400010f16ff */
[-C--:B------:R-:W-:Y:S01]  /*9ae0*/  IADD3 R232, P3, R180, R240.reuse, RZ ;  /* 0x000000f0b4e87210 */ /* 0x080fe20007f7e0ff */
[C---:B------:R-:W-:Y:S01]  /*9af0*/  IMAD R30, R184.reuse, 0x1d, RZ ;  /* 0x0000001db81e7824 */ /* 0x040fe200078e02ff */
[-C--:B------:R-:W-:Y:S01]  /*9b00*/  IADD3 R234, P2, R181, R240.reuse, RZ ;  /* 0x000000f0b5ea7210 */ /* 0x080fe20007f5e0ff */
[C---:B------:R-:W-:Y:S01]  /*9b10*/  IMAD R163, R184.reuse, 0x7c, RZ ;  /* 0x0000007cb8a37824 */ /* 0x040fe200078e02ff */
[-C--:B------:R-:W-:Y:S01]  /*9b20*/  LEA.HI.X.SX32 R233, R25, R241.reuse, 0x2, P3 ;  /* 0x000000f119e97211 */ /* 0x080fe200018f16ff */
[----:B------:R-:W-:Y:S01]  /*9b30*/  IMAD R31, R184, 0x1e, RZ ;  /* 0x0000001eb81f7824 */ /* 0x000fe200078e02ff */
[-C--:B------:R-:W-:Y:S01]  /*9b40*/  IADD3 R236, P3, R162, R240.reuse, RZ ;  /* 0x000000f0a2ec7210 */ /* 0x080fe20007f7e0ff */
[----:B------:R-:W-:Y:S01]  /*9b50*/  VIADD R37, R4, 0xffffffff ;  /* 0xffffffff04257836 */ /* 0x000fe20000000000 */
[-C--:B------:R-:W-:Y:S01]  /*9b60*/  LEA.HI.X.SX32 R235, R30, R241.reuse, 0x2, P2 ;  /* 0x000000f11eeb7211 */ /* 0x080fe200010f16ff */
[C---:B------:R-:W-:Y:S01]  /*9b70*/  IMAD R34, R184.reuse, 0x1f, RZ ;  /* 0x0000001fb8227824 */ /* 0x040fe200078e02ff */
[-C--:B------:R-:W-:Y:S01]  /*9b80*/  IADD3 R238, P2, R163, R240.reuse, RZ ;  /* 0x000000f0a3ee7210 */ /* 0x080fe20007f5e0ff */
[C---:B------:R-:W-:Y:S01]  /*9b90*/  IMAD R33, R184.reuse, 0x84, RZ ;  /* 0x00000084b8217824 */ /* 0x040fe200078e02ff */
[-C--:B------:R-:W-:Y:S01]  /*9ba0*/  LEA.HI.X.SX32 R237, R31, R241.reuse, 0x2, P3 ;  /* 0x000000f11fed7211 */ /* 0x080fe200018f16ff */
[C---:B------:R-:W-:Y:S01]  /*9bb0*/  IMAD.SHL.U32 R36, R184.reuse, 0x20, RZ ;  /* 0x00000020b8247824 */ /* 0x040fe200078e00ff */
[CC--:B------:R-:W-:Y:S01]  /*9bc0*/  LEA R178, P3, R184.reuse, R240.reuse, 0x7 ;  /* 0x000000f0b8b27211 */ /* 0x0c0fe200078638ff */
[C---:B------:R-:W-:Y:S01]  /*9bd0*/  IMAD R35, R184.reuse, 0x88, RZ ;  /* 0x00000088b8237824 */ /* 0x040fe200078e02ff */
[----:B------:R-:W-:Y:S01]  /*9be0*/  ISETP.GE.U32.AND P0, PT, R37, 0x7fffff80, PT ;  /* 0x7fffff802500780c */ /* 0x000fe20003f06070 */
        /* <DEDUP_REMOVED lines=8> */
[----:B------:R-:W-:Y:S01]  /*9c70*/  IMAD R43, R184, 0x23, RZ ;  /* 0x00000023b82b7824 */ /* 0x000fe200078e02ff */
        /* <DEDUP_REMOVED lines=8> */
[----:B------:R-:W-:Y:S01]  /*9d00*/  IMAD R45, R184, 0x9c, RZ ;  /* 0x0000009cb82d7824 */ /* 0x000fe200078e02ff */
[-C--:B------:R-:W-:Y:S01]  /*9d10*/  IADD3 R158, P2, R42, R240.reuse, RZ ;  /* 0x000000f02a9e7210 */ /* 0x080fe20007f5e0ff */
[----:B------:R-:W-:Y:S01]  /*9d20*/  IMAD R49, R184, 0x26, RZ ;  /* 0x00000026b8317824 */ /* 0x000fe200078e02ff */
[-C--:B------:R-:W-:Y:S01]  /*9d30*/  LEA.HI.X.SX32 R161, R32, R241.reuse, 0x2, P3 ;  /* 0x000000f120a17211 */ /* 0x080fe200018f16ff */
[----:B------:R-:W-:Y:S01]  /*9d40*/  IMAD R48, R184, 0xa0, RZ ;  /* 0x000000a0b8307824 */ /* 0x000fe200078e02ff */
        /* <DEDUP_REMOVED lines=12> */
[C---:B------:R-:W-:Y:S01]  /*9e10*/  IMAD R57, R184.reuse, 0x2a, RZ ;  /* 0x0000002ab8397824 */ /* 0x040fe200078e02ff */
        /* <DEDUP_REMOVED lines=66> */
[----:B------:R-:W-:Y:S01]  /*a240*/  IADD3 R146, P2, R146, R240, RZ ;  /* 0x000000f092927210 */ /* 0x000fe20007f5e0ff */
[----:B------:R-:W-:Y:S01]  /*a250*/  IMAD R140, R184, 0xf8, RZ ;  /* 0x000000f8b88c7824 */ /* 0x000fe200078e02ff */
[----:B------:R-:W-:-:S02]  /*a260*/  LEA.HI.X.SX32 R149, R83, R241, 0x2, P3 ;  /* 0x000000f153957211 */ /* 0x000fc400018f16ff */
[-C--:B------:R-:W-:Y:S01]  /*a270*/  IADD3 R144, P3, R144, R240.reuse, RZ ;  /* 0x000000f090907210 */ /* 0x080fe20007f7e0ff */
[----:B------:R-:W-:Y:S01]  /*a280*/  IMAD R86, R184, 0x3d, RZ ;  /* 0x0000003db8567824 */ /* 0x000fe200078e02ff */
[-C--:B------:R-:W-:Y:S01]  /*a290*/  LEA.HI.X.SX32 R147, R84, R241.reuse, 0x2, P2 ;  /* 0x000000f154937211 */ /* 0x080fe200010f16ff */
[----:B------:R-:W-:Y:S01]  /*a2a0*/  IMAD R138, R184, 0xfc, RZ ;  /* 0x000000fcb88a7824 */ /* 0x000fe200078e02ff */
[-C--:B------:R-:W-:Y:S01]  /*a2b0*/  IADD3 R142, P2, R142, R240.reuse, RZ ;  /* 0x000000f08e8e7210 */ /* 0x080fe20007f5e0ff */
[----:B------:R-:W-:Y:S01]  /*a2c0*/  IMAD R87, R184, 0x3e, RZ ;  /* 0x0000003eb8577824 */ /* 0x000fe200078e02ff */
[-C--:B------:R-:W-:Y:S02]  /*a2d0*/  LEA.HI.X.SX32 R145, R77, R241.reuse, 0x2, P3 ;  /* 0x000000f14d917211 */ /* 0x080fe400018f16ff */
[-C--:B------:R-:W-:Y:S01]  /*a2e0*/  IADD3 R140, P3, R140, R240.reuse, RZ ;  /* 0x000000f08c8c7210 */ /* 0x080fe20007f7e0ff */
[----:B------:R-:W-:Y:S01]  /*a2f0*/  IMAD R88, R184, 0x3f, RZ ;  /* 0x0000003fb8587824 */ /* 0x000fe200078e02ff */
[-C--:B------:R-:W-:Y:S01]  /*a300*/  LEA.HI.X.SX32 R143, R86, R241.reuse, 0x2, P2 ;  /* 0x000000f1568f7211 */ /* 0x080fe200010f16ff */
[----:B------:R-:W-:Y:S01]  /*a310*/  IMAD R134, R184, 0x104, RZ ;  /* 0x00000104b8867824 */ /* 0x000fe200078e02ff */
[-C--:B------:R-:W-:Y:S01]  /*a320*/  IADD3 R138, P2, R138, R240.reuse, RZ ;  /* 0x000000f08a8a7210 */ /* 0x080fe20007f5e0ff */
[C---:B------:R-:W-:Y:S01]  /*a330*/  IMAD.SHL.U32 R89, R184.reuse, 0x40, RZ ;  /* 0x00000040b8597824 */ /* 0x040fe200078e00ff */
[-C--:B------:R-:W-:Y:S01]  /*a340*/  LEA.HI.X.SX32 R141, R87, R241.reuse, 0x2, P3 ;  /* 0x000000f1578d7211 */ /* 0x080fe200018f16ff */
[C---:B------:R-:W-:Y:S01]  /*a350*/  IMAD R132, R184.reuse, 0x108, RZ ;  /* 0x00000108b8847824 */ /* 0x040fe200078e02ff */
[CC--:B------:R-:W-:Y:S01]  /*a360*/  LEA R136, P3, R184.reuse, R240.reuse, 0x8 ;  /* 0x000000f0b8887211 */ /* 0x0c0fe200078640ff */
[----:B------:R-:W-:Y:S01]  /*a370*/  IMAD R90, R184, 0x41, RZ ;  /* 0x00000041b85a7824 */ /* 0x000fe200078e02ff */
        /* <DEDUP_REMOVED lines=26> */
[----:B------:R-:W-:Y:S01]  /*a520*/  STL.64 [R1+0x138], R192 ;  /* 0x000138c001007387 */ /* 0x000fe20000100a00 */
[-C--:B------:R-:W-:Y:S01]  /*a530*/  LEA.HI.X.SX32 R125, R96, R241.reuse, 0x2, P3 ;  /* 0x000000f1607d7211 */ /* 0x080fe200018f16ff */
[----:B------:R-:W-:Y:S01]  /*a540*/  IMAD R116, R184, 0x128, RZ ;  /* 0x00000128b8747824 */ /* 0x000fe200078e02ff */
        /* <DEDUP_REMOVED lines=13> */
[----:B------:R-:W-:Y:S01]  /*a620*/  STL.64 [R1+0x110], R210 ;  /* 0x000110d201007387 */ /* 0x000fe20000100a00 */
[----:B------:R-:W-:Y:S01]  /*a630*/  IMAD R101, R184, 0x4b, RZ ;  /* 0x0000004bb8657824 */ /* 0x000fe200078e02ff */
        /* <DEDUP_REMOVED lines=23> */
[----:B------:R-:W-:-:S03]  /*a7b0*/  IMAD R107, R184, 0x4f, RZ ;  /* 0x0000004fb86b7824 */ /* 0x000fc600078e02ff */
[----:B------:R-:W-:Y:S01]  /*a7c0*/  STL.64 [R1+0xc0], R238 ;  /* 0x0000c0ee01007387 */ /* 0x000fe20000100a00 */
[----:B------:R-:W-:-:S03]  /*a7d0*/  LEA.HI.X.SX32 R111, R102, R241, 0x2, P2 ;  /* 0x000000f1666f7211 */ /* 0x000fc600010f16ff */
        /* <DEDUP_REMOVED lines=11> */
[----:B------:R-:W-:-:S03]  /*a890*/  IADD3 R102, P2, R105, R240, RZ ;  /* 0x000000f069667210 */ /* 0x000fc60007f5e0ff */
[----:B------:R-:W-:Y:S01]  /*a8a0*/  STL.64 [R1+0x90], R158 ;  /* 0x0000909e01007387 */ /* 0x000fe20000100a00 */
[----:B------:R-:W-:-:S03]  /*a8b0*/  IMAD R248, R184, 0x52, RZ ;  /* 0x00000052b8f87824 */ /* 0x000fc600078e02ff */
[----:B------:R-:W-:Y:S01]  /*a8c0*/  STL.64 [R1+0x88], R154 ;  /* 0x0000889a01007387 */ /* 0x000fe20000100a00 */
[----:B------:R-:W-:-:S03]  /*a8d0*/  LEA.HI.X.SX32 R105, R99, R241, 0x2, P3 ;  /* 0x000000f163697211 */ /* 0x000fc600018f16ff */
[----:B------:R-:W-:Y:S01]  /*a8e0*/  STL.64 [R1+0x80], R156 ;  /* 0x0000809c01007387 */ /* 0x000fe20000100a00 */
[C---:B------:R-:W-:Y:S01]  /*a8f0*/  IMAD R247, R184.reuse, 0x150, RZ ;  /* 0x00000150b8f77824 */ /* 0x040fe200078e02ff */
[----:B------:R-:W-:Y:S02]  /*a900*/  IADD3 R100, P3, R243, R240, RZ ;  /* 0x000000f0f3647210 */ /* 0x000fe40007f7e0ff */
[----:B------:R-:W-:Y:S04]  /*a910*/  STL.64 [R1+0x78], R166 ;  /* 0x000078a601007387 */ /* 0x000fe80000100a00 */
[----:B------:R-:W-:Y:S01]  /*a920*/  STL.64 [R1+0x70], R168 ;  /* 0x000070a801007387 */ /* 0x000fe20000100a00 */
[----:B------:R-:W-:-:S03]  /*a930*/  IMAD R246, R184, 0x51, RZ ;  /* 0x00000051b8f67824 */ /* 0x000fc600078e02ff */
        /* <DEDUP_REMOVED lines=9> */
[----:B------:R-:W-:Y:S01]  /*a9d0*/  LEA.HI.X.SX32 R103, R246, R241, 0x2, P2 ;  /* 0x000000f1f6677211 */ /* 0x000fe200010f16ff */
[C---:B------:R-:W-:Y:S01]  /*a9e0*/  IMAD R249, R184.reuse, 0x154, RZ ;  /* 0x00000154b8f97824 */ /* 0x040fe200078e02ff */
[----:B------:R-:W-:Y:S01]  /*a9f0*/  STL.64 [R1+0x48], R188 ;  /* 0x000048bc01007387 */ /* 0x000fe20000100a00 */
[----:B------:R-:W-:Y:S01]  /*aa00*/  IMAD R248, R184, 0x56, RZ ;  /* 0x00000056b8f87824 */ /* 0x000fe200078e02ff */
[----:B------:R-:W1:Y:S02]  /*aa10*/  S2UR UR5, SR_CgaCtaId ;  /* 0x00000000000579c3 */ /* 0x000e640000008800 */
[----:B------:R-:W-:Y:S01]  /*aa20*/  STL.64 [R1+0x40], R190 ;  /* 0x000040be01007387 */ /* 0x000fe20000100a00 */
[----:B------:R-:W-:-:S03]  /*aa30*/  IADD3 R98, P2, R245, R240, RZ ;  /* 0x000000f0f5627210 */ /* 0x000fc60007f5e0ff */
[----:B------:R-:W-:Y:S01]  /*aa40*/  STL.64 [R1+0x38], R200 ;  /* 0x000038c801007387 */ /* 0x000fe20000100a00 */
[-C--:B------:R-:W-:Y:S01]  /*aa50*/  LEA.HI.X.SX32 R97, R242, R241.reuse, 0x2, P3 ;  /* 0x000000f1f2617211 */ /* 0x080fe200018f16ff */
[C---:B------:R-:W-:Y:S01]  /*aa60*/  IMAD R243, R184.reuse, 0x55, RZ ;  /* 0x00000055b8f37824 */ /* 0x040fe200078e02ff */
[----:B------:R-:W-:Y:S01]  /*aa70*/  UMOV UR4, 0x400 ;  /* 0x0000040000047882 */ /* 0x000fe20000000000 */
[----:B------:R-:W-:Y:S01]  /*aa80*/  STL.64 [R1+0x30], R202 ;  /* 0x000030ca01007387 */ /* 0x000fe20000100a00 */
[-C--:B------:R-:W-:Y:S01]  /*aa90*/  IADD3 R92, P3, R251, R240.reuse, RZ ;  /* 0x000000f0fb5c7210 */ /* 0x080fe20007f7e0ff */
[----:B------:R-:W-:Y:S01]  /*aaa0*/  IMAD R9, R184, 0x15c, RZ ;  /* 0x0000015cb8097824 */ /* 0x000fe200078e02ff */
[-C--:B------:R-:W-:Y:S01]  /*aab0*/  LEA.HI.X.SX32 R99, R250, R241.reuse, 0x2, P2 ;  /* 0x000000f1fa637211 */ /* 0x080fe200010f16ff */
[----:B------:R-:W-:Y:S01]  /*aac0*/  STL.64 [R1+0x28], R204 ;  /* 0x000028cc01007387 */ /* 0x000fe20000100a00 */
[C---:B------:R-:W-:Y:S01]  /*aad0*/  IMAD R245, R184.reuse, 0x160, RZ ;  /* 0x00000160b8f57824 */ /* 0x040fe200078e02ff */
[----:B------:R-:W2:Y:S02]  /*aae0*/  LDC R242, c[0x0][0x230] ;  /* 0x00008c00fff27b82 */ /* 0x000ea40000000800 */
[----:B------:R-:W-:Y:S04]  /*aaf0*/  STL.64 [R1+0x20], R206 ;  /* 0x000020ce01007387 */ /* 0x000fe80000100a00 */
[----:B------:R-:W-:Y:S01]  /*ab00*/  STL.64 [R1+0x18], R216 ;  /* 0x000018d801007387 */ /* 0x000fe20000100a00 */
[----:B------:R-:W-:Y:S01]  /*ab10*/  IADD3 R94, P2, R249, R240, RZ ;  /* 0x000000f0f95e7210 */ /* 0x000fe20007f5e0ff */
[----:B------:R-:W-:Y:S01]  /*ab20*/  IMAD R10, R184, 0x174, RZ ;  /* 0x00000174b80a7824 */ /* 0x000fe200078e02ff */
[----:B------:R-:W3:Y:S01]  /*ab30*/  LDC R247, c[0x0][0x230] ;  /* 0x00008c00fff77b82 */ /* 0x000ee20000000800 */
[----:B------:R-:W-:Y:S01]  /*ab40*/  STL.64 [R1+0x10], R218 ;  /* 0x000010da01007387 */ /* 0x000fe20000100a00 */
[----:B------:R-:W-:-:S03]  /*ab50*/  LEA.HI.X.SX32 R93, R248, R241, 0x2, P3 ;  /* 0x000000f1f85d7211 */ /* 0x000fc600018f16ff */
[----:B------:R-:W-:Y:S04]  /*ab60*/  STL.64 [R1+0x8], R220 ;  /* 0x000008dc01007387 */ /* 0x000fe80000100a00 */
[----:B------:R-:W-:Y:S04]  /*ab70*/  STL.64 [R1], R222 ;  /* 0x000000de01007387 */ /* 0x000fe80000100a00 */
[----:B------:R-:W4:Y:S04]  /*ab80*/  LDL.64 R250, [R1+0x1a8] ;  /* 0x0001a80001fa7983 */ /* 0x000f280000100a00 */
[----:B------:R-:W4:Y:S01]  /*ab90*/  LDL.64 R248, [R1+0x1a0] ;  /* 0x0001a00001f87983 */ /* 0x000f220000100a00 */
[-C--:B------:R-:W-:Y:S01]  /*aba0*/  LEA.HI.X.SX32 R95, R243, R241.reuse, 0x2, P2 ;  /* 0x000000f1f35f7211 */ /* 0x080fe200010f16ff */
[C---:B------:R-:W-:Y:S01]  /*abb0*/  IMAD R246, R184.reuse, 0x57, RZ ;  /* 0x00000057b8f67824 */ /* 0x040fe200078e02ff */
[-C--:B------:R-:W-:Y:S01]  /*abc0*/  IADD3 R90, P2, R9, R240.reuse, RZ ;  /* 0x000000f0095a7210 */ /* 0x080fe20007f5e0ff */
        /* <DEDUP_REMOVED lines=17> */
[C---:B------:R-:W-:Y:S01]  /*ace0*/  IMAD R246, R184.reuse, 0x5d, RZ ;  /* 0x0000005db8f67824 */ /* 0x040fe200078e02ff */
[----:B------:R-:W-:Y:S01]  /*acf0*/  LEA.HI.X.SX32 R83, R243, R241, 0x2, P2 ;  /* 0x000000f1f3537211 */ /* 0x000fe200010f16ff */
[----:B------:R-:W-:Y:S01]  /*ad00*/  IMAD R243, R184, 0x17c, RZ ;  /* 0x0000017cb8f37824 */ /* 0x000fe200078e02ff */
[----:B------:R-:W-:Y:S01]  /*ad10*/  IADD3 R78, P2, R10, R240, RZ ;  /* 0x000000f00a4e7210 */ /* 0x000fe20007f5e0ff */
[----:B------:R-:W-:-:S02]  /*ad20*/  IMAD R20, R184, 0x18c, RZ ;  /* 0x0000018cb8147824 */ /* 0x000fc400078e02ff */
[----:B------:R-:W-:Y:S01]  /*ad30*/  IMAD R23, R184, 0x63, RZ ;  /* 0x00000063b8177824 */ /* 0x000fe200078e02ff */
[-C--:B------:R-:W-:Y:S01]  /*ad40*/  LEA.HI.X.SX32 R79, R246, R241.reuse, 0x2, P2 ;  /* 0x000000f1f64f7211 */ /* 0x080fe200010f16ff */
[C---:B------:R-:W-:Y:S01]  /*ad50*/  IMAD R12, R184.reuse, 0x194, RZ ;  /* 0x00000194b80c7824 */ /* 0x040fe200078e02ff */
[-C--:B------:R-:W-:Y:S01]  /*ad60*/  IADD3 R74, P2, R243, R240.reuse, RZ ;  /* 0x000000f0f34a7210 */ /* 0x080fe20007f5e0ff */
[C---:B------:R-:W-:Y:S02]  /*ad70*/  IMAD R243, R184.reuse, 0x5f, RZ ;  /* 0x0000005fb8f37824 */ /* 0x040fe400078e02ff */
[C---:B------:R-:W-:Y:S02]  /*ad80*/  IMAD R21, R184.reuse, 0x65, RZ ;  /* 0x00000065b8157824 */ /* 0x040fe400078e02ff */
[C---:B------:R-:W-:Y:S01]  /*ad90*/  IMAD R58, R184.reuse, 0x19c, RZ ;  /* 0x0000019cb83a7824 */ /* 0x040fe200078e02ff */
[-C--:B------:R-:W-:Y:S01]  /*ada0*/  LEA.HI.X.SX32 R75, R243, R241.reuse, 0x2, P2 ;  /* 0x000000f1f34b7211 */ /* 0x080fe200010f16ff */
[C---:B------:R-:W-:Y:S01]  /*adb0*/  IMAD R243, R184.reuse, 0x61, RZ ;  /* 0x00000061b8f37824 */ /* 0x040fe200078e02ff */
[-C--:B------:R-:W-:Y:S01]  /*adc0*/  IADD3 R70, P2, R11, R240.reuse, RZ ;  /* 0x000000f00b467210 */ /* 0x080fe20007f5e0ff */
[----:B------:R-:W-:Y:S01]  /*add0*/  IMAD R245, R184, 0x178, RZ ;  /* 0x00000178b8f57824 */ /* 0x000fe200078e02ff */
[-C--:B------:R-:W-:Y:S01]  /*ade0*/  LEA.HI.X.SX32 R81, R252, R241.reuse, 0x2, P3 ;  /* 0x000000f1fc517211 */ /* 0x080fe200018f16ff */
[C---:B------:R-:W-:Y:S01]  /*adf0*/  IMAD R22, R184.reuse, 0x188, RZ ;  /* 0x00000188b8167824 */ /* 0x040fe200078e02ff */
[----:B------:R-:W-:Y:S01]  /*ae00*/  LEA.HI.X.SX32 R71, R243, R241, 0x2, P2 ;  /* 0x000000f1f3477211 */ /* 0x000fe200010f16ff */
[C---:B------:R-:W-:Y:S01]  /*ae10*/  IMAD R246, R184.reuse, 0x180, RZ ;  /* 0x00000180b8f67824 */ /* 0x040fe200078e02ff */
[-C--:B------:R-:W-:Y:S01]  /*ae20*/  IADD3 R76, P3, R245, R240.reuse, RZ ;  /* 0x000000f0f54c7210 */ /* 0x080fe20007f7e0ff */
[----:B------:R-:W-:Y:S01]  /*ae30*/  IMAD R245, R184, 0x5e, RZ ;  /* 0x0000005eb8f57824 */ /* 0x000fe200078e02ff */
[----:B------:R-:W-:Y:S01]  /*ae40*/  IADD3 R66, P2, R20, R240, RZ ;  /* 0x000000f014427210 */ /* 0x000fe20007f5e0ff */
[----:B------:R-:W-:-:S02]  /*ae50*/  IMAD R17, R184, 0x67, RZ ;  /* 0x00000067b8117824 */ /* 0x000fc400078e02ff */
        /* <DEDUP_REMOVED lines=74> */
[----:B------:R-:W2:Y:S01]  /*b300*/  S2R R243, SR_TID.X ;  /* 0x0000000000f37919 */ /* 0x000ea20000002100 */
        /* <DEDUP_REMOVED lines=9> */
[----:B------:R-:W-:Y:S01]  /*b3a0*/  VIADD R3, R4, 0xfffffffb ;  /* 0xfffffffb04037836 */ /* 0x000fe20000000000 */
        /* <DEDUP_REMOVED lines=9> */
[C---:B------:R-:W-:Y:S01]  /*b440*/  IMAD R8, R184.reuse, 0x7a, RZ ;  /* 0x0000007ab8087824 */ /* 0x040fe200078e02ff */
[----:B------:R-:W-:Y:S01]  /*b450*/  ISETP.GE.U32.AND P6, PT, R3, 0x7fffff7c, PT ;  /* 0x7fffff7c0300780c */ /* 0x000fe20003fc6070 */
        /* <DEDUP_REMOVED lines=8> */
[----:B-1----:R-:W-:Y:S01]  /*b4e0*/  ULEA UR6, UR5, UR4, 0x18 ;  /* 0x0000000405067291 */ /* 0x002fe2000f8ec03f */
[-C--:B------:R-:W-:Y:S01]  /*b4f0*/  IADD3 R24, P3, R24, R240.reuse, RZ ;  /* 0x000000f018187210 */ /* 0x080fe20007f7e0ff */
[----:B------:R-:W1:Y:S01]  /*b500*/  LDC R7, c[0x0][0x230] ;  /* 0x00008c00ff077b82 */ /* 0x000e620000000800 */
[-C--:B------:R-:W-:Y:S01]  /*b510*/  LEA.HI.X.SX32 R15, R3, R241.reuse, 0x2, P2 ;  /* 0x000000f1030f7211 */ /* 0x080fe200010f16ff */
[----:B------:R-:W-:Y:S01]  /*b520*/  ULDC.64 UR60, c[0x0][0x208] ;  /* 0x00008200003c7ab9 */ /* 0x000fe20000000a00 */
[----:B------:R-:W-:Y:S01]  /*b530*/  IADD3 R12, P2, R12, R240, RZ ;  /* 0x000000f00c0c7210 */ /* 0x000fe20007f5e0ff */
[----:B------:R-:W-:Y:S01]  /*b540*/  ULDC UR4, c[0x0][0x230] ;  /* 0x00008c0000047ab9 */ /* 0x000fe20000000800 */
[----:B------:R-:W-:-:S02]  /*b550*/  LEA.HI.X.SX32 R25, R162, R241, 0x2, P3 ;  /* 0x000000f1a2197211 */ /* 0x000fc400018f16ff */
[-C--:B------:R-:W-:Y:S01]  /*b560*/  IADD3 R20, P3, R20, R240.reuse, RZ ;  /* 0x000000f014147210 */ /* 0x080fe20007f7e0ff */
[----:B------:R-:W3:Y:S01]  /*b570*/  LDC R9, c[0x0][0x230] ;  /* 0x00008c00ff097b82 */ /* 0x000ee20000000800 */
[-C--:B------:R-:W-:Y:S02]  /*b580*/  LEA.HI.X.SX32 R13, R5, R241.reuse, 0x2, P2 ;  /* 0x000000f1050d7211 */ /* 0x080fe400010f16ff */
[-C--:B------:R-:W-:Y:S02]  /*b590*/  IADD3 R10, P2, R10, R240.reuse, RZ ;  /* 0x000000f00a0a7210 */ /* 0x080fe40007f5e0ff */
[-C--:B------:R-:W-:Y:S02]  /*b5a0*/  LEA.HI.X.SX32 R21, R8, R241.reuse, 0x2, P3 ;  /* 0x000000f108157211 */ /* 0x080fe400018f16ff */
[----:B------:R-:W-:Y:S01]  /*b5b0*/  IADD3 R16, P3, R16, R240, RZ ;  /* 0x000000f010107210 */ /* 0x000fe20007f7e0ff */
[----:B------:R-:W4:Y:S01]  /*b5c0*/  LDC R244, c[0x0][0x230] ;  /* 0x00008c00fff47b82 */ /* 0x000f220000000800 */
[----:B------:R-:W-:-:S02]  /*b5d0*/  LEA.HI.X.SX32 R11, R6, R241, 0x2, P2 ;  /* 0x000000f1060b7211 */ /* 0x000fc400010f16ff */
[C---:B------:R-:W-:Y:S02]  /*b5e0*/  SHF.L.U32 R3, R184.reuse, 0x2, RZ ;  /* 0x00000002b8037819 */ /* 0x040fe400000006ff */
[-C--:B------:R-:W-:Y:S02]  /*b5f0*/  LEA R162, P2, R184, R240.reuse, 0x4 ;  /* 0x000000f0b8a27211 */ /* 0x080fe400078420ff */
[-C--:B------:R-:W-:Y:S01]  /*b600*/  LEA.HI.X.SX32 R17, R163, R241.reuse, 0x2, P3 ;  /* 0x000000f1a3117211 */ /* 0x080fe200018f16ff */
[----:B------:R-:W-:Y:S01]  /*b610*/  IMAD.U32 R5, RZ, RZ, UR6 ;  /* 0x00000006ff057e24 */ /* 0x000fe2000f8e00ff */
[----:B------:R-:W-:Y:S01]  /*b620*/  LEA.HI.X.SX32 R163, R3, R241, 0x2, P2 ;  /* 0x000000f103a37211 */ /* 0x000fe200010f16ff */
[----:B--2---:R-:W-:Y:S01]  /*b630*/  IMAD.SHL.U32 R6, R243, 0x10, RZ ;  /* 0x00000010f3067824 */ /* 0x004fe200078e00ff */
[----:B------:R-:W-:Y:S01]  /*b640*/  IADD3 R180, P2, R3, R240, RZ ;  /* 0x000000f003b47210 */ /* 0x000fe20007f5e0ff */
[----:B------:R-:W-:Y:S01]  /*b650*/  VIADD R3, R4, 0xfffffffa ;  /* 0xfffffffa04037836 */ /* 0x000fe20000000000 */
[----:B------:R-:W2:Y:S01]  /*b660*/  LDC R8, c[0x0][0x230] ;  /* 0x00008c00ff087b82 */ /* 0x000ea20000000800 */
[----:B------:R-:W-:Y:S01]  /*b670*/  STL.64 [R1+0x198], R162 ;  /* 0x000198a201007387 */ /* 0x000fe20000100a00 */
[----:B------:R-:W-:-:S03]  /*b680*/  LOP3.LUT R6, R6, 0x70, RZ, 0xc0, !PT ;  /* 0x0000007006067812 */ /* 0x000fc600078ec0ff */
[----:B------:R1:W-:Y:S03]  /*b690*/  STL [R1+0x658], R5 ;  /* 0x0006580501007387 */ /* 0x0003e60000100800 */
[----:B------:R-:W2:Y:S01]  /*b6a0*/  LDC R246, c[0x0][0x230] ;  /* 0x00008c00fff67b82 */ /* 0x000ea20000000800 */
[----:B------:R1:W-:Y:S01]  /*b6b0*/  STL.64 [R1+0xa70], R184 ;  /* 0x000a70b801007387 */ /* 0x0003e20000100a00 */
[----:B------:R-:W-:Y:S01]  /*b6c0*/  ISETP.GE.U32.AND P3, PT, R3, 0x7fffff7b, PT ;  /* 0x7fffff7b0300780c */ /* 0x000fe20003f66070 */
[----:B-1----:R-:W-:-:S05]  /*b6d0*/  VIADD R5, R4, 0xfffffff9 ;  /* 0xfffffff904057836 */ /* 0x002fca0000000000 */
[----:B------:R-:W1:Y:S01]  /*b6e0*/  LDC R252, c[0x0][0x230] ;  /* 0x00008c00fffc7b82 */ /* 0x000e620000000800 */
[----:B------:R-:W-:Y:S02]  /*b6f0*/  LOP3.LUT R185, R243, 0x7f, RZ, 0xc0, !PT ;  /* 0x0000007ff3b97812 */ /* 0x000fe400078ec0ff */
[----:B------:R-:W-:-:S05]  /*b700*/  LEA.HI.X.SX32 R181, R184, R241, 0x2, P2 ;  /* 0x000000f1b8b57211 */ /* 0x000fca00010f16ff */
[----:B------:R-:W1:Y:S01]  /*b710*/  LDC R243, c[0x0][0x230] ;  /* 0x00008c00fff37b82 */ /* 0x000e620000000800 */
[----:B------:R-:W-:Y:S01]  /*b720*/  IMAD R3, R185, 0x80, R6 ;  /* 0x00000080b9037824 */ /* 0x000fe200078e0206 */
[----:B------:R-:W-:-:S03]  /*b730*/  ISETP.GE.U32.AND P2, PT, R5, 0x7fffff7a, PT ;  /* 0x7fffff7a0500780c */ /* 0x000fc60003f46070 */
[----:B------:R-:W-:Y:S01]  /*b740*/  VIADD R245, R3, UR6 ;  /* 0x0000000603f57c36 */ /* 0x000fe20008000000 */
[----:B------:R-:W-:Y:S01]  /*b750*/  IADD3 R5, R242, -0x22, RZ ;  /* 0xffffffdef2057810 */ /* 0x000fe20007ffe0ff */
[----:B------:R-:W-:Y:S01]  /*b760*/  VIADD R6, R7, 0xffffffdf ;  /* 0xffffffdf07067836 */ /* 0x000fe20000000000 */
[----:B------:R2:W-:Y:S01]  /*b770*/  STL.64 [R1+0x1b0], R180 ;  /* 0x0001b0b401007387 */ /* 0x0005e20000100a00 */
[----:B------:R-:W1:Y:S03]  /*b780*/  LDC R7, c[0x0][0x230] ;  /* 0x00008c00ff077b82 */ /* 0x000e660000000800 */
[----:B------:R-:W-:Y:S01]  /*b790*/  @!PT LDS RZ, [RZ] ;  /* 0x00000000fffff984 */ /* 0x000fe20000000800 */
[----:B------:R-:W-:Y:S01]  /*b7a0*/  @!PT LDS RZ, [RZ] ;  /* 0x00000000fffff984 */ /* 0x000fe20000000800 */
[----:B------:R-:W-:Y:S01]  /*b7b0*/  @!PT LDS RZ, [RZ] ;  /* 0x00000000fffff984 */ /* 0x000fe20000000800 */
[----:B------:R-:W-:Y:S01]  /*b7c0*/  LDGSTS.E [R245], desc[UR60][R240.64], !P0 ;  /* 0x00000000f0f57fae */ /* 0x000fe2000c12187c */
[----:B------:R-:W-:-:S03]  /*b7d0*/  ISETP.GE.U32.AND P0, PT, R6, 0x7fffff60, PT ;  /* 0x7fffff600600780c */ /* 0x000fc60003f06070 */
[----:B------:R-:W-:Y:S01]  /*b7e0*/  LDGSTS.E [R245+0x4], desc[UR60][R180.64], !P1 ;  /* 0x00004000b4f57fae */ /* 0x000fe2000c92187c */
[----:B------:R-:W-:Y:S01]  /*b7f0*/  ISETP.GE.U32.AND P1, PT, R5, 0x7fffff5f, PT ;  /* 0x7fffff5f0500780c */ /* 0x000fe20003f26070 */
[----:B---3--:R-:W-:Y:S01]  /*b800*/  VIADD R5, R9, 0xffffffdd ;  /* 0xffffffdd09057836 */ /* 0x008fe20000000000 */
[----:B------:R-:W3:Y:S01]  /*b810*/  LDC R242, c[0x0][0x230] ;  /* 0x00008c00fff27b82 */ /* 0x000ee20000000800 */
[----:B------:R-:W-:Y:S01]  /*b820*/  VIADD R6, R247, 0xffffffdc ;  /* 0xffffffdcf7067836 */ /* 0x000fe20000000000 */
[----:B------:R1:W-:Y:S06]  /*b830*/  STL.64 [R1+0xa78], R240 ;  /* 0x000a78f001007387 */ /* 0x0003ec0000100a00 */
[----:B------:R-:W3:Y:S01]  /*b840*/  LDC R9, c[0x0][0x230] ;  /* 0x00008c00ff097b82 */ /* 0x000ee20000000800 */
[----:B--2---:R-:W2:Y:S07]  /*b850*/  LDL.LU.64 R180, [R1+0xcf0] ;  /* 0x000cf00001b47983 */ /* 0x004eae0000300a00 */
[----:B------:R-:W2:Y:S01]  /*b860*/  LDC R247, c[0x0][0x230] ;  /* 0x00008c00fff77b82 */ /* 0x000ea20000000800 */
[----:B----4-:R-:W-:Y:S01]  /*b870*/  LDGSTS.E [R245+0x8], desc[UR60][R250.64], !P5 ;  /* 0x00008000faf57fae */ /* 0x010fe2000e92187c */
[----:B------:R-:W-:-:S03]  /*b880*/  ISETP.GE.U32.AND P5, PT, R5, 0x7fffff5e, PT ;  /* 0x7fffff5e0500780c */ /* 0x000fc60003fa6070 */
[----:B------:R-:W-:Y:S01]  /*b890*/  LDGSTS.E [R245+0xc], desc[UR60][R248.64], !P4 ;  /* 0x0000c000f8f57fae */ /* 0x000fe2000e12187c */
[----:B------:R-:W-:-:S03]  /*b8a0*/  ISETP.GE.U32.AND P4, PT, R6, 0x7fffff5d, PT ;  /* 0x7fffff5d0600780c */ /* 0x000fc60003f86070 */
[----:B------:R-:W-:Y:S04]  /*b8b0*/  LDGSTS.E [R245+0x4000], desc[UR60][R178.64], !P0 ;  /* 0x04000000b2f57fae */ /* 0x000fe8000c12187c */
[----:B------:R-:W-:Y:S04]  /*b8c0*/  LDGSTS.E [R245+0x4004], desc[UR60][R176.64], !P1 ;  /* 0x04004000b0f57fae */ /* 0x000fe8000c92187c */
[----:B------:R-:W-:Y:S04]  /*b8d0*/  LDGSTS.E [R245+0x4008], desc[UR60][R174.64], !P5 ;  /* 0x04008000aef57fae */ /* 0x000fe8000e92187c */
[----:B------:R-:W4:Y:S04]  /*b8e0*/  LDL.LU.64 R178, [R1+0xce8] ;  /* 0x000ce80001b27983 */ /* 0x000f280000300a00 */
[----:B------:R-:W4:Y:S04]  /*b8f0*/  LDL.LU.64 R176, [R1+0xce0] ;  /* 0x000ce00001b07983 */ /* 0x000f280000300a00 */
[----:B------:R-:W4:Y:S04]  /*b900*/  LDL.LU.64 R174, [R1+0xcd8] ;  /* 0x000cd80001ae7983 */ /* 0x000f280000300a00 */
[----:B------:R-:W-:Y:S04]  /*b910*/  LDGSTS.E [R245+0x400c], desc[UR60][R164.64], !P4 ;  /* 0x0400c000a4f57fae */ /* 0x000fe8000e12187c */
[----:B------:R-:W4:Y:S04]  /*b920*/  LDL.LU.64 R164, [R1+0xcd0] ;  /* 0x000cd00001a47983 */ /* 0x000f280000300a00 */
[----:B-1----:R-:W2:Y:S04]  /*b930*/  LDL.64 R240, [R1+0x190] ;  /* 0x0001900001f07983 */ /* 0x002ea80000100a00 */
[----:B------:R-:W4:Y:S04]  /*b940*/  LDL.64 R250, [R1+0x188] ;  /* 0x0001880001fa7983 */ /* 0x000f280000100a00 */
[----:B------:R-:W4:Y:S01]  /*b950*/  LDL.64 R248, [R1+0x180] ;  /* 0x0001800001f87983 */ /* 0x000f220000100a00 */
[----:B------:R-:W-:-:S02]  /*b960*/  VIADD R5, R244, 0xffffffbf ;  /* 0xffffffbff4057836 */ /* 0x000fc40000000000 */
[----:B------:R-:W-:Y:S01]  /*b970*/  VIADD R6, R8, 0xffffffbe ;  /* 0xffffffbe08067836 */ /* 0x000fe20000000000 */
[----:B------:R-:W1:Y:S02]  /*b980*/  LDC R244, c[0x0][0x230] ;  /* 0x00008c00fff47b82 */ /* 0x000e640000000800 */
[----:B------:R-:W-:Y:S01]  /*b990*/  ISETP.GE.U32.AND P0, PT, R5, 0x7fffff40, PT ;  /* 0x7fffff400500780c */ /* 0x000fe20003f06070 */
[----:B------:R-:W-:Y:S01]  /*b9a0*/  VIADD R5, R246, 0xffffffbd ;  /* 0xffffffbdf6057836 */ /* 0x000fe20000000000 */
[----:B------:R-:W-:Y:S01]  /*b9b0*/  ISETP.GE.U32.AND P1, PT, R6, 0x7fffff3f, PT ;  /* 0x7fffff3f0600780c */ /* 0x000fe20003f26070 */
[----:B------:R-:W-:-:S03]  /*b9c0*/  VIADD R6, R7, 0xffffffbc ;  /* 0xffffffbc07067836 */ /* 0x000fc60000000000 */
[----:B------:R-:W-:Y:S01]  /*b9d0*/  ISETP.GE.U32.AND P5, PT, R5, 0x7fffff3e, PT ;  /* 0x7fffff3e0500780c */ /* 0x000fe20003fa6070 */
[----:B---3--:R-:W-:Y:S01]  /*b9e0*/  VIADD R5, R242, 0xffffff9f ;  /* 0xffffff9ff2057836 */ /* 0x008fe20000000000 */
[----:B------:R-:W-:Y:S01]  /*b9f0*/  ISETP.GE.U32.AND P4, PT, R6, 0x7fffff3d, PT ;  /* 0x7fffff3d0600780c */ /* 0x000fe20003f86070 */
[----:B------:R-:W-:Y:S01]  /*ba00*/  VIADD R6, R243, 0xffffff9e ;  /* 0xffffff9ef3067836 */ /* 0x000fe20000000000 */
[----:B------:R-:W3:Y:S03]  /*ba10*/  LDC R242, c[0x0][0x230] ;  /* 0x00008c00fff27b82 */ /* 0x000ee60000000800 */
[----:B------:R-:W-:Y:S01]  /*ba20*/  LDGSTS.E [R245+0x8000], desc[UR60][R136.64], !P0 ;  /* 0x0800000088f57fae */ /* 0x000fe2000c12187c */
[----:B------:R-:W-:-:S03]  /*ba30*/  ISETP.GE.U32.AND P0, PT, R5, 0x7fffff20, PT ;  /* 0x7fffff200500780c */ /* 0x000fc60003f06070 */
[----:B------:R-:W-:Y:S01]  /*ba40*/  LDGSTS.E [R245+0x8004], desc[UR60][R134.64], !P1 ;  /* 0x0800400086f57fae */ /* 0x000fe2000c92187c */
[----:B------:R-:W-:Y:S01]  /*ba50*/  IADD3 R5, R4, -0x8, RZ ;  /* 0xfffffff804057810 */ /* 0x000fe20007ffe0ff */
[----:B------:R-:W4:Y:S02]  /*ba60*/  LDC R8, c[0x0][0x230] ;  /* 0x00008c00ff087b82 */ /* 0x000f240000000800 */
[----:B------:R-:W-:Y:S01]  /*ba70*/  LDGSTS.E [R245+0x8008], desc[UR60][R132.64], !P5 ;  /* 0x0800800084f57fae */ /* 0x000fe2000e92187c */
[----:B------:R-:W-:Y:S01]  /*ba80*/  ISETP.GE.U32.AND P5, PT, R6, 0x7fffff1f, PT ;  /* 0x7fffff1f0600780c */ /* 0x000fe20003fa6070 */
[----:B------:R-:W-:Y:S01]  /*ba90*/  VIADD R6, R9, 0xffffff9d ;  /* 0xffffff9d09067836 */ /* 0x000fe20000000000 */
[----:B------:R-:W-:Y:S01]  /*baa0*/  ISETP.GE.U32.AND P1, PT, R5, 0x7fffff79, PT ;  /* 0x7fffff790500780c */ /* 0x000fe20003f26070 */
[----:B------:R-:W-:Y:S01]  /*bab0*/  LDGSTS.E [R245+0x800c], desc[UR60][R130.64], !P4 ;  /* 0x0800c00082f57fae */ /* 0x000fe2000e12187c */
[----:B-1----:R-:W-:Y:S01]  /*bac0*/  VIADD R5, R244, 0xffffff9c ;  /* 0xffffff9cf4057836 */ /* 0x002fe20000000000 */
[----:B------:R-:W-:Y:S01]  /*bad0*/  LOP3.LUT R246, R3, 0x10, RZ, 0x3c, !PT ;  /* 0x0000001003f67812 */ /* 0x000fe200078e3cff */
[----:B------:R-:W1:Y:S01]  /*bae0*/  LDC R7, c[0x0][0x230] ;  /* 0x00008c00ff077b82 */ /* 0x000e620000000800 */
[----:B------:R-:W-:Y:S01]  /*baf0*/  ISETP.GE.U32.AND P4, PT, R6, 0x7fffff1e, PT ;  /* 0x7fffff1e0600780c */ /* 0x000fe20003f86070 */
[----:B------:R-:W-:Y:S01]  /*bb00*/  LDGSTS.E [R245+0xc000], desc[UR60][R72.64], !P0 ;  /* 0x0c00000048f57fae */ /* 0x000fe2000c12187c */
[----:B------:R-:W-:-:S05]  /*bb10*/  ISETP.GE.U32.AND P0, PT, R5, 0x7fffff1d, PT ;  /* 0x7fffff1d0500780c */ /* 0x000fca0003f06070 */
[----:B------:R-:W1:Y:S01]  /*bb20*/  LDC R6, c[0x0][0x230] ;  /* 0x00008c00ff067b82 */ /* 0x000e620000000800 */
[C---:B------:R-:W-:Y:S01]  /*bb30*/  VIADD R5, R4.reuse, 0xfffffff7 ;  /* 0xfffffff704057836 */ /* 0x040fe20000000000 */
[----:B------:R-:W-:Y:S04]  /*bb40*/  LDGSTS.E [R245+0xc004], desc[UR60][R70.64], !P5 ;  /* 0x0c00400046f57fae */ /* 0x000fe8000e92187c */
[----:B------:R-:W-:Y:S01]  /*bb50*/  ISETP.GE.U32.AND P5, PT, R5, 0x7fffff78, PT ;  /* 0x7fffff780500780c */ /* 0x000fe20003fa6070 */
[C---:B------:R-:W-:Y:S01]  /*bb60*/  VIADD R5, R4.reuse, 0xfffffff6 ;  /* 0xfffffff604057836 */ /* 0x040fe20000000000 */
[----:B------:R-:W-:Y:S01]  /*bb70*/  LDGSTS.E [R245+0xc008], desc[UR60][R68.64], !P4 ;  /* 0x0c00800044f57fae */ /* 0x000fe2000e12187c */
[----:B------:R-:W4:Y:S03]  /*bb80*/  LDC R244, c[0x0][0x230] ;  /* 0x00008c00fff47b82 */ /* 0x000f260000000800 */
[----:B------:R-:W-:Y:S01]  /*bb90*/  ISETP.GE.U32.AND P4, PT, R5, 0x7fffff77, PT ;  /* 0x7fffff770500780c */ /* 0x000fe20003f86070 */
[----:B------:R-:W-:Y:S01]  /*bba0*/  VIADD R5, R4, 0xfffffff5 ;  /* 0xfffffff504057836 */ /* 0x000fe20000000000 */
[----:B------:R-:W-:Y:S01]  /*bbb0*/  LDGSTS.E [R245+0xc00c], desc[UR60][R66.64], !P0 ;  /* 0x0c00c00042f57fae */ /* 0x000fe2000c12187c */
[----:B------:R-:W-:-:S02]  /*bbc0*/  VIADD R246, R246, UR6 ;  /* 0x00000006f6f67c36 */ /* 0x000fc40008000000 */
[----:B------:R-:W4:Y:S01]  /*bbd0*/  LDC R243, c[0x0][0x230] ;  /* 0x00008c00fff37b82 */ /* 0x000f220000000800 */
[----:B------:R-:W-:Y:S02]  /*bbe0*/  ISETP.GE.U32.AND P0, PT, R5, 0x7fffff76, PT ;  /* 0x7fffff760500780c */ /* 0x000fe40003f06070 */
[----:B---3--:R-:W-:Y:S01]  /*bbf0*/  IADD3 R5, R242, -0x25, RZ ;  /* 0xffffffdbf2057810 */ /* 0x008fe20007ffe0ff */
[----:B------:R-:W-:Y:S01]  /*bc00*/  LDGSTS.E [R246], desc[UR60][R162.64], !P6 ;  /* 0x00000000a2f67fae */ /* 0x000fe2000f12187c */
[----:B-1----:R-:W-:Y:S02]  /*bc10*/  VIADD R6, R6, 0xffffffda ;  /* 0xffffffda06067836 */ /* 0x002fe40000000000 */
[----:B------:R-:W-:Y:S01]  /*bc20*/  ISETP.GE.U32.AND P6, PT, R5, 0x7fffff5c, PT ;  /* 0x7fffff5c0500780c */ /* 0x000fe20003fc6070 */
[----:B------:R-:W1:Y:S01]  /*bc30*/  LDC R9, c[0x0][0x230] ;  /* 0x00008c00ff097b82 */ /* 0x000e620000000800 */
[----:B------:R-:W3:Y:S07]  /*bc40*/  LDL.LU.64 R162, [R1+0xcc8] ;  /* 0x000cc80001a27983 */ /* 0x000eee0000300a00 */
[----:B------:R-:W1:Y:S01]  /*bc50*/  LDC R242, c[0x0][0x230] ;  /* 0x00008c00fff27b82 */ /* 0x000e620000000800 */
[----:B--2---:R2:W-:Y:S01]  /*bc60*/  LDGSTS.E [R246+0x4], desc[UR60][R240.64], !P3 ;  /* 0x00004000f0f67fae */ /* 0x0045e2000d92187c */
[----:B------:R-:W-:-:S03]  /*bc70*/  ISETP.GE.U32.AND P3, PT, R6, 0x7fffff5b, PT ;  /* 0x7fffff5b0600780c */ /* 0x000fc60003f66070 */
[----:B----4-:R-:W-:Y:S04]  /*bc80*/  LDGSTS.E [R246+0x8], desc[UR60][R250.64], !P2 ;  /* 0x00008000faf67fae */ /* 0x010fe8000d12187c */
[----:B------:R4:W-:Y:S04]  /*bc90*/  LDGSTS.E [R246+0xc], desc[UR60][R248.64], !P1 ;  /* 0x0000c000f8f67fae */ /* 0x0009e8000c92187c */
[----:B------:R-:W-:Y:S01]  /*bca0*/  LDGSTS.E [R246+0x4000], desc[UR60][R160.64], !P6 ;  /* 0x04000000a0f67fae */ /* 0x000fe2000f12187c */
[----:B------:R-:W-:Y:S01]  /*bcb0*/  VIADD R5, R8, 0xffffffd9 ;  /* 0xffffffd908057836 */ /* 0x000fe20000000000 */
[----:B--2---:R-:W2:Y:S02]  /*bcc0*/  LDC R240, c[0x0][0x230] ;  /* 0x00008c00fff07b82 */ /* 0x004ea40000000800 */
[----:B------:R-:W-:Y:S01]  /*bcd0*/  LDGSTS.E [R246+0x4004], desc[UR60][R158.64], !P3 ;  /* 0x040040009ef67fae */ /* 0x000fe2000d92187c */
[----:B------:R-:W-:-:S02]  /*bce0*/  VIADD R6, R244, 0xffffffba ;  /* 0xffffffbaf4067836 */ /* 0x000fc40000000000 */
[----:B------:R-:W-:-:S03]  /*bcf0*/  VIADD R184, R4, 0x7f ;  /* 0x0000007f04b87836 */ /* 0x000fc60000000000 */
[----:B----4-:R-:W4:Y:S01]  /*bd00*/  LDC R248, c[0x0][0x230] ;  /* 0x00008c00fff87b82 */ /* 0x010f220000000800 */
[----:B------:R-:W2:Y:S04]  /*bd10*/  LDL.LU.64 R160, [R1+0xcc0] ;  /* 0x000cc00001a07983 */ /* 0x000ea80000300a00 */
[----:B------:R-:W3:Y:S01]  /*bd20*/  LDL.LU.64 R158, [R1+0xcb8] ;  /* 0x000cb800019e7983 */ /* 0x000ee20000300a00 */
[----:B------:R-:W-:Y:S02]  /*bd30*/  ISETP.GE.U32.AND P2, PT, R5, 0x7fffff5a, PT ;  /* 0x7fffff5a0500780c */ /* 0x000fe40003f46070 */
[----:B------:R-:W4:Y:S01]  /*bd40*/  LDC R8, c[0x0][0x230] ;  /* 0x00008c00ff087b82 */ /* 0x000f220000000800 */
[----:B------:R-:W-:-:S05]  /*bd50*/  VIADD R5, R7, 0xffffffd8 ;  /* 0xffffffd807057836 */ /* 0x000fca0000000000 */
[----:B------:R-:W-:Y:S01]  /*bd60*/  ISETP.GE.U32.AND P1, PT, R5, 0x7fffff59, PT ;  /* 0x7fffff590500780c */ /* 0x000fe20003f26070 */
[----:B------:R-:W-:Y:S01]  /*bd70*/  VIADD R5, R247, 0xffffffbb ;  /* 0xffffffbbf7057836 */ /* 0x000fe20000000000 */
[----:B------:R-:W4:Y:S01]  /*bd80*/  LDC R7, c[0x0][0x230] ;  /* 0x00008c00ff077b82 */ /* 0x000f220000000800 */
[----:B------:R-:W-:-:S03]  /*bd90*/  ISETP.GE.U32.AND P3, PT, R6, 0x7fffff3b, PT ;  /* 0x7fffff3b0600780c */ /* 0x000fc60003f66070 */
[----:B------:R-:W-:Y:S01]  /*bda0*/  ISETP.GE.U32.AND P6, PT, R5, 0x7fffff3c, PT ;  /* 0x7fffff3c0500780c */ /* 0x000fe20003fc6070 */
[----:B------:R-:W-:Y:S01]  /*bdb0*/  VIADD R5, R243, 0xffffffb9 ;  /* 0xffffffb9f3057836 */ /* 0x000fe20000000000 */
[----:B------:R-:W-:Y:S02]  /*bdc0*/  LDGSTS.E [R246+0x4008], desc[UR60][R154.64], !P2 ;  /* 0x040080009af67fae */ /* 0x000fe4000d12187c */
[----:B------:R-:W3:Y:S02]  /*bdd0*/  LDC R244, c[0x0][0x230] ;  /* 0x00008c00fff47b82 */ /* 0x000ee40000000800 */
[----:B------:R-:W-:Y:S01]  /*bde0*/  ISETP.GE.U32.AND P2, PT, R5, 0x7fffff3a, PT ;  /* 0x7fffff3a0500780c */ /* 0x000fe20003f46070 */
[----:B-1----:R-:W-:Y:S01]  /*bdf0*/  VIADD R5, R9, 0xffffffb8 ;  /* 0xffffffb809057836 */ /* 0x002fe20000000000 */
[----:B------:R-:W-:Y:S04]  /*be00*/  LDGSTS.E [R246+0x400c], desc[UR60][R156.64], !P1 ;  /* 0x0400c0009cf67fae */ /* 0x000fe8000c92187c */
[----:B------:R-:W1:Y:S01]  /*be10*/  LDC R9, c[0x0][0x230] ;  /* 0x00008c00ff097b82 */ /* 0x000e620000000800 */
[----:B----4-:R-:W-:Y:S01]  /*be20*/  VIADD R6, R8, 0xffffff9b ;  /* 0xffffff9b08067836 */ /* 0x010fe20000000000 */
[----:B------:R-:W-:Y:S01]  /*be30*/  LDGSTS.E [R246+0x8000], desc[UR60][R128.64], !P6 ;  /* 0x0800000080f67fae */ /* 0x000fe2000f12187c */
[----:B------:R-:W-:-:S03]  /*be40*/  ISETP.GE.U32.AND P1, PT, R5, 0x7fffff39, PT ;  /* 0x7fffff390500780c */ /* 0x000fc60003f26070 */
[----:B------:R-:W-:Y:S01]  /*be50*/  LDGSTS.E [R246+0x8004], desc[UR60][R126.64], !P3 ;  /* 0x080040007ef67fae */ /* 0x000fe2000d92187c */
[----:B------:R-:W-:Y:S01]  /*be60*/  ISETP.GE.U32.AND P3, PT, R6, 0x7fffff1c, PT ;  /* 0x7fffff1c0600780c */ /* 0x000fe20003f66070 */
[----:B------:R-:W-:Y:S01]  /*be70*/  VIADD R6, R7, 0xffffff9a ;  /* 0xffffff9a07067836 */ /* 0x000fe20000000000 */
[----:B------:R-:W-:Y:S01]  /*be80*/  IADD3 R5, R4, -0xc, RZ ;  /* 0xfffffff404057810 */ /* 0x000fe20007ffe0ff */
[----:B------:R-:W-:Y:S01]  /*be90*/  LDGSTS.E [R246+0x8008], desc[UR60][R124.64], !P2 ;  /* 0x080080007cf67fae */ /* 0x000fe2000d12187c */
[----:B------:R-:W4:Y:S02]  /*bea0*/  LDC R7, c[0x0][0x230] ;  /* 0x00008c00ff077b82 */ /* 0x000f240000000800 */
[----:B------:R-:W-:Y:S01]  /*beb0*/  ISETP.GE.U32.AND P2, PT, R6, 0x7fffff1b, PT ;  /* 0x7fffff1b0600780c */ /* 0x000fe20003f46070 */
[----:B------:R-:W2:Y:S01]  /*bec0*/  LDL.LU.64 R154, [R1+0xcb0] ;  /* 0x000cb000019a7983 */ /* 0x000ea20000300a00 */
[----:B------:R-:W-:Y:S01]  /*bed0*/  ISETP.GE.U32.AND P6, PT, R5, 0x7fffff75, PT ;  /* 0x7fffff750500780c */ /* 0x000fe20003fc6070 */
[----:B------:R-:W-:-:S02]  /*bee0*/  VIADD R5, R242, 0xffffff99 ;  /* 0xffffff99f2057836 */ /* 0x000fc40000000000 */
[----:B------:R-:W-:Y:S01]  /*bef0*/  LDGSTS.E [R246+0x800c], desc[UR60][R122.64], !P1 ;  /* 0x0800c0007af67fae */ /* 0x000fe2000c92187c */
[----:B------:R-:W4:Y:S02]  /*bf00*/  LDC R242, c[0x0][0x230] ;  /* 0x00008c00fff27b82 */ /* 0x000f240000000800 */
[----:B------:R-:W-:Y:S01]  /*bf10*/  ISETP.GE.U32.AND P1, PT, R5, 0x7fffff1a, PT ;  /* 0x7fffff1a0500780c */ /* 0x000fe20003f26070 */
[----:B------:R-:W-:Y:S01]  /*bf20*/  LDGSTS.E [R246+0xc000], desc[UR60][R64.64], !P3 ;  /* 0x0c00000040f67fae */ /* 0x000fe2000d92187c */
[----:B------:R-:W-:Y:S01]  /*bf30*/  ISETP.GT.AND P3, PT, R184, 0x7f, PT ;  /* 0x0000007fb800780c */ /* 0x000fe20003f64270 */
[----:B-1----:R-:W-:Y:S02]  /*bf40*/  VIADD R6, R9, 0xffffff98 ;  /* 0xffffff9809067836 */ /* 0x002fe40000000000 */
[----:B------:R-:W-:Y:S01]  /*bf50*/  LDGSTS.E [R246+0xc004], desc[UR60][R62.64], !P2 ;  /* 0x0c0040003ef67fae */ /* 0x000fe2000d12187c */
[----:B------:R-:W-:Y:S01]  /*bf60*/  SEL R5, RZ, 0x4, !P3 ;  /* 0x00000004ff057807 */ /* 0x000fe20005800000 */
[----:B------:R-:W1:Y:S01]  /*bf70*/  LDC R9, c[0x0][0x230] ;  /* 0x00008c00ff097b82 */ /* 0x000e620000000800 */
[----:B------:R-:W-:Y:S01]  /*bf80*/  ISETP.GE.AND P2, PT, R185, UR4, PT ;  /* 0x00000004b9007c0c */ /* 0x000fe2000bf46270 */
[----:B------:R-:W2:Y:S01]  /*bf90*/  LDL.LU.64 R156, [R1+0xca8] ;  /* 0x000ca800019c7983 */ /* 0x000ea20000300a00 */
[----:B------:R-:W-:Y:S01]  /*bfa0*/  ISETP.GE.U32.AND P3, PT, R6, 0x7fffff19, PT ;  /* 0x7fffff190600780c */ /* 0x000fe20003f66070 */
[----:B------:R-:W-:Y:S01]  /*bfb0*/  VIADD R6, R4, 0xfffffff3 ;  /* 0xfffffff304067836 */ /* 0x000fe20000000000 */
[----:B------:R-:W-:Y:S01]  /*bfc0*/  SEL R4, R5, RZ, !P2 ;  /* 0x000000ff05047207 */ /* 0x000fe20005000000 */
[----:B------:R-:W-:Y:S01]  /*bfd0*/  LDGSTS.E [R246+0xc008], desc[UR60][R60.64], !P1 ;  /* 0x0c0080003cf67fae */ /* 0x000fe2000c92187c */
[----:B------:R-:W-:Y:S01]  /*bfe0*/  LOP3.LUT R247, R3, 0x20, RZ, 0x3c, !PT ;  /* 0x0000002003f77812 */ /* 0x000fe200078e3cff */
[----:B------:R-:W1:Y:S01]  /*bff0*/  LDC R8, c[0x0][0x230] ;  /* 0x00008c00ff087b82 */ /* 0x000e620000000800 */
[----:B------:R-:W-:-:S02]  /*c000*/  ISETP.GE.U32.AND P1, PT, R6, 0x7fffff74, PT ;  /* 0x7fffff740600780c */ /* 0x000fc40003f26070 */
[----:B------:R-:W-:Y:S01]  /*c010*/  ISETP.NE.U32.AND P2, PT, R4, RZ, PT ;  /* 0x000000ff0400720c */ /* 0x000fe20003f45070 */
[----:B----4-:R-:W-:-:S04]  /*c020*/  VIADD R4, R7, 0xffffffd7 ;  /* 0xffffffd707047836 */ /* 0x010fc80000000000 */
[----:B------:R-:W4:Y:S01]  /*c030*/  LDC R6, c[0x0][0x230] ;  /* 0x00008c00ff067b82 */ /* 0x000f220000000800 */
[----:B------:R-:W-:Y:S01]  /*c040*/  LDGSTS.E [R246+0xc00c], desc[UR60][R58.64], !P3 ;  /* 0x0c00c0003af67fae */ /* 0x000fe2000d92187c */
[----:B------:R-:W-:Y:S02]  /*c050*/  IADD3 R247, R247, UR6, RZ ;  /* 0x00000006f7f77c10 */ /* 0x000fe4000fffe0ff */
[----:B------:R-:W-:Y:S01]  /*c060*/  ISETP.GE.U32.AND P3, PT, R4, 0x7fffff58, PT ;  /* 0x7fffff580400780c */ /* 0x000fe20003f66070 */
[----:B------:R-:W-:-:S03]  /*c070*/  VIADD R4, R242, 0xffffffd6 ;  /* 0xffffffd6f2047836 */ /* 0x000fc60000000000 */
[----:B------:R-:W4:Y:S01]  /*c080*/  LDC R243, c[0x0][0x230] ;  /* 0x00008c00fff37b82 */ /* 0x000f220000000800 */
[----:B------:R-:W-:-:S07]  /*c090*/  VIADD R5, R248, 0xffffffd5 ;  /* 0xffffffd5f8057836 */ /* 0x000fce0000000000 */
[----:B------:R-:W4:Y:S08]  /*c0a0*/  LDC R7, c[0x0][0x230] ;  /* 0x00008c00ff077b82 */ /* 0x000f300000000800 */
[----:B------:R-:W4:Y:S08]  /*c0b0*/  LDC R248, c[0x0][0x230] ;  /* 0x00008c00fff87b82 */ /* 0x000f300000000800 */
[----:B------:R-:W4:Y:S01]  /*c0c0*/  LDC R242, c[0x0][0x230] ;  /* 0x00008c00fff27b82 */ /* 0x000f220000000800 */
[----:B------:R-:W-:-:S05]  /*c0d0*/  LOP3.LUT R249, R3, 0x40, RZ, 0x3c, !PT ;  /* 0x0000004003f97812 */ /* 0x000fca00078e3cff */
[----:B------:R-:W-:Y:S02]  /*c0e0*/  VIADD R249, R249, UR6 ;  /* 0x00000006f9f97c36 */ /* 0x000fe40008000000 */
[----:B------:R-:W4:Y:S08]  /*c0f0*/  LDC R250, c[0x0][0x230] ;  /* 0x00008c00fffa7b82 */ /* 0x000f300000000800 */
[----:B------:R-:W4:Y:S01]  /*c100*/  LDC R251, c[0x0][0x230] ;  /* 0x00008c00fffb7b82 */ /* 0x000f220000000800 */
[----:B---3--:R-:W-:Y:S01]  /*c110*/  LDGSTS.E [R247], desc[UR60][R158.64], !P5 ;  /* 0x000000009ef77fae */ /* 0x008fe2000e92187c */
[----:B------:R-:W-:Y:S01]  /*c120*/  ISETP.GE.U32.AND P5, PT, R4, 0x7fffff57, PT ;  /* 0x7fffff570400780c */ /* 0x000fe20003fa6070 */
[----:B------:R-:W-:-:S02]  /*c130*/  VIADD R4, R244, 0xffffffd4 ;  /* 0xffffffd4f4047836 */ /* 0x000fc40000000000 */
[----:B--2---:R-:W-:Y:S03]  /*c140*/  LDGSTS.E [R247+0x4], desc[UR60][R160.64], !P4 ;  /* 0x00004000a0f77fae */ /* 0x004fe6000e12187c */
[----:B------:R-:W2:Y:S01]  /*c150*/  LDC R244, c[0x0][0x230] ;  /* 0x00008c00fff47b82 */ /* 0x000ea20000000800 */
[----:B------:R-:W-:Y:S01]  /*c160*/  LDGSTS.E [R247+0x8], desc[UR60][R162.64], !P0 ;  /* 0x00008000a2f77fae */ /* 0x000fe2000c12187c */
[----:B------:R-:W-:Y:S01]  /*c170*/  ISETP.GE.U32.AND P0, PT, R4, 0x7fffff55, PT ;  /* 0x7fffff550400780c */ /* 0x000fe20003f06070 */
[----:B-1----:R-:W-:Y:S02]  /*c180*/  VIADD R4, R9, 0xffffffb6 ;  /* 0xffffffb609047836 */ /* 0x002fe40000000000 */
[----:B------:R-:W-:Y:S01]  /*c190*/  LDGSTS.E [R247+0xc], desc[UR60][R164.64], !P6 ;  /* 0x0000c000a4f77fae */ /* 0x000fe2000f12187c */
[----:B------:R-:W-:Y:S02]  /*c1a0*/  ISETP.GE.U32.AND P4, PT, R5, 0x7fffff56, PT ;  /* 0x7fffff560500780c */ /* 0x000fe40003f86070 */
[----:B------:R-:W1:Y:S01]  /*c1b0*/  LDC R9, c[0x0][0x230] ;  /* 0x00008c00ff097b82 */ /* 0x000e620000000800 */
[----:B------:R-:W-:Y:S01]  /*c1c0*/  LDGSTS.E [R247+0x4000], desc[UR60][R166.64], !P3 ;  /* 0x04000000a6f77fae */ /* 0x000fe2000d92187c */
[----:B------:R-:W-:Y:S01]  /*c1d0*/  ISETP.GE.U32.AND P3, PT, R4, 0x7fffff37, PT ;  /* 0x7fffff370400780c */ /* 0x000fe20003f66070 */
[----:B----4-:R-:W-:-:S02]  /*c1e0*/  VIADD R4, R6, 0xffffffb5 ;  /* 0xffffffb506047836 */ /* 0x010fc40000000000 */
[----:B------:R-:W-:Y:S01]  /*c1f0*/  VIADD R5, R8, 0xffffffb7 ;  /* 0xffffffb708057836 */ /* 0x000fe20000000000 */
[----:B------:R-:W-:Y:S02]  /*c200*/  LDGSTS.E [R247+0x4004], desc[UR60][R168.64], !P5 ;  /* 0x04004000a8f77fae */ /* 0x000fe4000e92187c */
[----:B------:R-:W3:Y:S02]  /*c210*/  LDC R6, c[0x0][0x230] ;  /* 0x00008c00ff067b82 */ /* 0x000ee40000000800 */
[----:B------:R-:W-:Y:S01]  /*c220*/  ISETP.GE.U32.AND P6, PT, R5, 0x7fffff38, PT ;  /* 0x7fffff380500780c */ /* 0x000fe20003fc6070 */
[----:B------:R-:W-:Y:S01]  /*c230*/  LDGSTS.E [R247+0x4008], desc[UR60][R170.64], !P4 ;  /* 0x04008000aaf77fae */ /* 0x000fe2000e12187c */
[----:B------:R-:W-:Y:S02]  /*c240*/  ISETP.GE.U32.AND P5, PT, R4, 0x7fffff36, PT ;  /* 0x7fffff360400780c */ /* 0x000fe40003fa6070 */
[----:B------:R-:W-:Y:S01]  /*c250*/  IADD3 R4, R243, -0x69, RZ ;  /* 0xffffff97f3047810 */ /* 0x000fe20007ffe0ff */
[----:B------:R-:W-:Y:S01]  /*c260*/  LDGSTS.E [R247+0x400c], desc[UR60][R172.64], !P0 ;  /* 0x0400c000acf77fae */ /* 0x000fe2000c12187c */
[----:B------:R-:W-:Y:S01]  /*c270*/  VIADD R5, R7, 0xffffffb4 ;  /* 0xffffffb407057836 */ /* 0x000fe20000000000 */
[----:B------:R-:W4:Y:S01]  /*c280*/  LDC R8, c[0x0][0x230] ;  /* 0x00008c00ff087b82 */ /* 0x000f220000000800 */
[----:B------:R-:W-:Y:S01]  /*c290*/  ISETP.GE.U32.AND P0, PT, R4, 0x7fffff18, PT ;  /* 0x7fffff180400780c */ /* 0x000fe20003f06070 */
[----:B------:R-:W-:-:S04]  /*c2a0*/  VIADD R4, R248, 0xffffff95 ;  /* 0xffffff95f8047836 */ /* 0x000fc80000000000 */
[----:B------:R-:W-:Y:S02]  /*c2b0*/  LDGSTS.E [R247+0x8000], desc[UR60][R120.64], !P6 ;  /* 0x0800000078f77fae */ /* 0x000fe4000f12187c */
[----:B------:R-:W4:Y:S02]  /*c2c0*/  LDC R7, c[0x0][0x230] ;  /* 0x00008c00ff077b82 */ /* 0x000f240000000800 */
[----:B------:R-:W-:Y:S01]  /*c2d0*/  LDGSTS.E [R247+0x8004], desc[UR60][R118.64], !P3 ;  /* 0x0800400076f77fae */ /* 0x000fe2000d92187c */
[----:B------:R-:W-:Y:S01]  /*c2e0*/  ISETP.GE.U32.AND P3, PT, R4, 0x7fffff16, PT ;  /* 0x7fffff160400780c */ /* 0x000fe20003f66070 */
[----:B---3--:R-:W-:Y:S01]  /*c2f0*/  VIADD R4, R6, 0xffffff94 ;  /* 0xffffff9406047836 */ /* 0x008fe20000000000 */
[----:B------:R-:W-:-:S03]  /*c300*/  ISETP.GE.U32.AND P4, PT, R5, 0x7fffff35, PT ;  /* 0x7fffff350500780c */ /* 0x000fc60003f86070 */
[----:B------:R-:W3:Y:S01]  /*c310*/  LDC R6, c[0x0][0x230] ;  /* 0x00008c00ff067b82 */ /* 0x000ee20000000800 */
[----:B--2---:R-:W-:Y:S01]  /*c320*/  VIADD R5, R244, 0xffffff96 ;  /* 0xffffff96f4057836 */ /* 0x004fe20000000000 */
[----:B------:R-:W-:Y:S01]  /*c330*/  LDGSTS.E [R247+0x8008], desc[UR60][R116.64], !P5 ;  /* 0x0800800074f77fae */ /* 0x000fe2000e92187c */
[----:B------:R-:W-:-:S03]  /*c340*/  ISETP.GE.U32.AND P5, PT, R4, 0x7fffff15, PT ;  /* 0x7fffff150400780c */ /* 0x000fc60003fa6070 */
[----:B------:R-:W-:Y:S02]  /*c350*/  ISETP.GE.U32.AND P6, PT, R5, 0x7fffff17, PT ;  /* 0x7fffff170500780c */ /* 0x000fe40003fc6070 */
[----:B------:R-:W2:Y:S01]  /*c360*/  LDC R243, c[0x0][0x230] ;  /* 0x00008c00fff37b82 */ /* 0x000ea20000000800 */
[----:B-1----:R-:W-:Y:S02]  /*c370*/  VIADD R5, R9, 0xfffffff2 ;  /* 0xfffffff209057836 */ /* 0x002fe40000000000 */
[----:B------:R-:W-:Y:S01]  /*c380*/  VIADD R4, R242, 0xfffffff1 ;  /* 0xfffffff1f2047836 */ /* 0x000fe20000000000 */
[----:B------:R-:W-:Y:S04]  /*c390*/  LDGSTS.E [R247+0x800c], desc[UR60][R114.64], !P4 ;  /* 0x0800c00072f77fae */ /* 0x000fe8000e12187c */
[----:B------:R-:W1:Y:S01]  /*c3a0*/  LDC R9, c[0x0][0x230] ;  /* 0x00008c00ff097b82 */ /* 0x000e620000000800 */
[----:B------:R-:W-:Y:S01]  /*c3b0*/  ISETP.GE.U32.AND P4, PT, R5, 0x7fffff73, PT ;  /* 0x7fffff730500780c */ /* 0x000fe20003f86070 */
[----:B------:R-:W-:Y:S01]  /*c3c0*/  LDGSTS.E [R247+0xc000], desc[UR60][R56.64], !P0 ;  /* 0x0c00000038f77fae */ /* 0x000fe2000c12187c */
[----:B------:R-:W-:-:S05]  /*c3d0*/  ISETP.GE.U32.AND P0, PT, R4, 0x7fffff72, PT ;  /* 0x7fffff720400780c */ /* 0x000fca0003f06070 */
[----:B------:R-:W1:Y:S01]  /*c3e0*/  LDC R242, c[0x0][0x230] ;  /* 0x00008c00fff27b82 */ /* 0x000e620000000800 */
[----:B----4-:R-:W-:Y:S01]  /*c3f0*/  VIADD R5, R7, 0xfffffff0 ;  /* 0xfffffff007057836 */ /* 0x010fe20000000000 */
[----:B------:R-:W-:Y:S01]  /*c400*/  LDGSTS.E [R247+0xc004], desc[UR60][R54.64], !P6 ;  /* 0x0c00400036f77fae */ /* 0x000fe2000f12187c */
[----:B------:R-:W-:Y:S01]  /*c410*/  VIADD R4, R8, 0xffffffd3 ;  /* 0xffffffd308047836 */ /* 0x000fe20000000000 */
[----:B------:R-:W-:Y:S02]  /*c420*/  LOP3.LUT R248, R3, 0x30, RZ, 0x3c, !PT ;  /* 0x0000003003f87812 */ /* 0x000fe400078e3cff */
[----:B------:R-:W-:Y:S02]  /*c430*/  LDGSTS.E [R247+0xc008], desc[UR60][R52.64], !P3 ;  /* 0x0c00800034f77fae */ /* 0x000fe4000d92187c */
[----:B------:R-:W4:Y:S01]  /*c440*/  LDC R7, c[0x0][0x230] ;  /* 0x00008c00ff077b82 */ /* 0x000f220000000800 */
[----:B------:R-:W-:Y:S01]  /*c450*/  ISETP.GE.U32.AND P3, PT, R4, 0x7fffff54, PT ;  /* 0x7fffff540400780c */ /* 0x000fe20003f66070 */
[----:B------:R-:W-:Y:S01]  /*c460*/  LDGSTS.E [R247+0xc00c], desc[UR60][R50.64], !P5 ;  /* 0x0c00c00032f77fae */ /* 0x000fe2000e92187c */
[----:B---3--:R-:W-:-:S05]  /*c470*/  IADD3 R4, R6, -0x2e, RZ ;  /* 0xffffffd206047810 */ /* 0x008fca0007ffe0ff */
[----:B------:R-:W3:Y:S01]  /*c480*/  LDC R8, c[0x0][0x230] ;  /* 0x00008c00ff087b82 */ /* 0x000ee20000000800 */
[----:B------:R-:W-:Y:S01]  /*c490*/  VIADD R248, R248, UR6 ;  /* 0x00000006f8f87c36 */ /* 0x000fe20008000000 */
[----:B------:R-:W-:Y:S01]  /*c4a0*/  ISETP.GE.U32.AND P5, PT, R4, 0x7fffff53, PT ;  /* 0x7fffff530400780c */ /* 0x000fe20003fa6070 */
[----:B--2---:R-:W-:Y:S01]  /*c4b0*/  VIADD R4, R243, 0xffffffd1 ;  /* 0xffffffd1f3047836 */ /* 0x004fe20000000000 */
[----:B------:R-:W-:Y:S02]  /*c4c0*/  ISETP.GE.U32.AND P6, PT, R5, 0x7fffff71, PT ;  /* 0x7fffff710500780c */ /* 0x000fe40003fc6070 */
[----:B------:R-:W-:Y:S02]  /*c4d0*/  LDGSTS.E [R248], desc[UR60][R174.64], !P1 ;  /* 0x00000000aef87fae */ /* 0x000fe4000c92187c */
[----:B------:R-:W2:Y:S01]  /*c4e0*/  LDC R6, c[0x0][0x230] ;  /* 0x00008c00ff067b82 */ /* 0x000ea20000000800 */
[----:B------:R-:W-:Y:S01]  /*c4f0*/  ISETP.GE.U32.AND P1, PT, R4, 0x7fffff52, PT ;  /* 0x7fffff520400780c */ /* 0x000fe20003f26070 */
[----:B-1----:R-:W-:Y:S01]  /*c500*/  VIADD R5, R9, 0xffffffd0 ;  /* 0xffffffd009057836 */ /* 0x002fe20000000000 */
[----:B------:R-:W-:Y:S05]  /*c510*/  LDGSTS.E [R248+0x4], desc[UR60][R176.64], !P4 ;  /* 0x00004000b0f87fae */ /* 0x000fea000e12187c */
[----:B------:R-:W1:Y:S01]  /*c520*/  LDC R244, c[0x0][0x230] ;  /* 0x00008c00fff47b82 */ /* 0x000e620000000800 */
[----:B------:R-:W-:Y:S01]  /*c530*/  VIADD R4, R242, 0xffffffb3 ;  /* 0xffffffb3f2047836 */ /* 0x000fe20000000000 */
[----:B------:R-:W-:Y:S01]  /*c540*/  ISETP.GE.U32.AND P4, PT, R5, 0x7fffff51, PT ;  /* 0x7fffff510500780c */ /* 0x000fe20003f86070 */
[----:B------:R-:W-:Y:S05]  /*c550*/  LDGSTS.E [R248+0x8], desc[UR60][R178.64], !P0 ;  /* 0x00008000b2f87fae */ /* 0x000fea000c12187c */
[----:B------:R-:W1:Y:S01]  /*c560*/  LDC R242, c[0x0][0x230] ;  /* 0x00008c00fff27b82 */ /* 0x000e620000000800 */
[----:B------:R-:W-:Y:S01]  /*c570*/  ISETP.GE.U32.AND P0, PT, R4, 0x7fffff34, PT ;  /* 0x7fffff340400780c */ /* 0x000fe20003f06070 */
[----:B----4-:R-:W-:Y:S01]  /*c580*/  VIADD R5, R7, 0xffffffb2 ;  /* 0xffffffb207057836 */ /* 0x010fe20000000000 */
[----:B------:R-:W-:Y:S01]  /*c590*/  LDGSTS.E [R248+0xc], desc[UR60][R180.64], !P6 ;  /* 0x0000c000b4f87fae */ /* 0x000fe2000f12187c */
[----:B---3--:R-:W-:-:S03]  /*c5a0*/  VIADD R4, R8, 0xffffffb1 ;  /* 0xffffffb108047836 */ /* 0x008fc60000000000 */
[----:B------:R-:W-:Y:S01]  /*c5b0*/  LDGSTS.E [R248+0x4000], desc[UR60][R182.64], !P3 ;  /* 0x04000000b6f87fae */ /* 0x000fe2000d92187c */
[----:B------:R-:W3:Y:S01]  /*c5c0*/  LDC R243, c[0x0][0x230] ;  /* 0x00008c00fff37b82 */ /* 0x000ee20000000800 */
[----:B------:R-:W-:Y:S01]  /*c5d0*/  ISETP.GE.U32.AND P3, PT, R4, 0x7fffff32, PT ;  /* 0x7fffff320400780c */ /* 0x000fe20003f66070 */
[----:B--2---:R-:W-:-:S06]  /*c5e0*/  VIADD R4, R6, 0xffffffb0 ;  /* 0xffffffb006047836 */ /* 0x004fcc0000000000 */
[----:B------:R-:W2:Y:S01]  /*c5f0*/  LDC R7, c[0x0][0x230] ;  /* 0x00008c00ff077b82 */ /* 0x000ea20000000800 */
[----:B------:R-:W-:Y:S01]  /*c600*/  ISETP.GE.U32.AND P6, PT, R5, 0x7fffff33, PT ;  /* 0x7fffff330500780c */ /* 0x000fe20003fc6070 */
[----:B------:R-:W-:Y:S06]  /*c610*/  LDGSTS.E [R248+0x4004], desc[UR60][R186.64], !P5 ;  /* 0x04004000baf87fae */ /* 0x000fec000e92187c */
[----:B------:R-:W4:Y:S01]  /*c620*/  LDC R9, c[0x0][0x230] ;  /* 0x00008c00ff097b82 */ /* 0x000f220000000800 */
[----:B------:R-:W-:Y:S01]  /*c630*/  ISETP.GE.U32.AND P5, PT, R4, 0x7fffff31, PT ;  /* 0x7fffff310400780c */ /* 0x000fe20003fa6070 */
[----:B-1----:R-:W-:Y:S01]  /*c640*/  VIADD R4, R244, 0xffffff92 ;  /* 0xffffff92f4047836 */ /* 0x002fe20000000000 */
[----:B------:R-:W-:Y:S04]  /*c650*/  LDGSTS.E [R248+0x4008], desc[UR60][R188.64], !P1 ;  /* 0x04008000bcf87fae */ /* 0x000fe8000c92187c */
[----:B------:R-:W-:Y:S01]  /*c660*/  LDGSTS.E [R248+0x400c], desc[UR60][R190.64], !P4 ;  /* 0x0400c000bef87fae */ /* 0x000fe2000e12187c */
[----:B------:R-:W1:Y:S01]  /*c670*/  LDC R8, c[0x0][0x230] ;  /* 0x00008c00ff087b82 */ /* 0x000e620000000800 */
[----:B------:R-:W-:Y:S01]  /*c680*/  ISETP.GE.U32.AND P4, PT, R4, 0x7fffff13, PT ;  /* 0x7fffff130400780c */ /* 0x000fe20003f86070 */
[----:B------:R-:W-:Y:S01]  /*c690*/  VIADD R4, R242, 0xffffff90 ;  /* 0xffffff90f2047836 */ /* 0x000fe20000000000 */
[----:B------:R-:W-:Y:S05]  /*c6a0*/  LDGSTS.E [R248+0x8000], desc[UR60][R112.64], !P0 ;  /* 0x0800000070f87fae */ /* 0x000fea000c12187c */
[----:B------:R-:W1:Y:S01]  /*c6b0*/  LDC R6, c[0x0][0x230] ;  /* 0x00008c00ff067b82 */ /* 0x000e620000000800 */
[----:B------:R-:W-:Y:S01]  /*c6c0*/  LDGSTS.E [R248+0x8004], desc[UR60][R110.64], !P6 ;  /* 0x080040006ef87fae */ /* 0x000fe2000f12187c */
[----:B------:R-:W-:Y:S01]  /*c6d0*/  ISETP.GE.U32.AND P6, PT, R4, 0x7fffff11, PT ;  /* 0x7fffff110400780c */ /* 0x000fe20003fc6070 */
[----:B--2---:R-:W-:Y:S01]  /*c6e0*/  VIADD R4, R7, 0xffffffef ;  /* 0xffffffef07047836 */ /* 0x004fe20000000000 */
[----:B---3--:R-:W-:Y:S01]  /*c6f0*/  IADD3 R5, R243, -0x6d, RZ ;  /* 0xffffff93f3057810 */ /* 0x008fe20007ffe0ff */
[----:B------:R-:W-:Y:S03]  /*c700*/  LDGSTS.E [R248+0x8008], desc[UR60][R108.64], !P3 ;  /* 0x080080006cf87fae */ /* 0x000fe6000d92187c */
[----:B------:R-:W2:Y:S01]  /*c710*/  LDC R244, c[0x0][0x230] ;  /* 0x00008c00fff47b82 */ /* 0x000ea20000000800 */
[----:B------:R-:W-:Y:S01]  /*c720*/  ISETP.GE.U32.AND P1, PT, R5, 0x7fffff14, PT ;  /* 0x7fffff140500780c */ /* 0x000fe20003f26070 */
[----:B----4-:R-:W-:-:S06]  /*c730*/  VIADD R5, R9, 0xffffff91 ;  /* 0xffffff9109057836 */ /* 0x010fcc0000000000 */
[----:B------:R-:W3:Y:S01]  /*c740*/  LDC R7, c[0x0][0x230] ;  /* 0x00008c00ff077b82 */ /* 0x000ee20000000800 */
[----:B------:R-:W-:Y:S01]  /*c750*/  ISETP.GE.U32.AND P0, PT, R5, 0x7fffff12, PT ;  /* 0x7fffff120500780c */ /* 0x000fe20003f06070 */
[----:B------:R-:W-:Y:S06]  /*c760*/  LDGSTS.E [R248+0x800c], desc[UR60][R106.64], !P5 ;  /* 0x0800c0006af87fae */ /* 0x000fec000e92187c */
[----:B------:R-:W4:Y:S01]  /*c770*/  LDC R243, c[0x0][0x230] ;  /* 0x00008c00fff37b82 */ /* 0x000f220000000800 */
        /* <DEDUP_REMOVED lines=8> */
[----:B--2---:R-:W-:Y:S01]  /*c800*/  IADD3 R4, R244, -0x31, RZ ;  /* 0xffffffcff4047810 */ /* 0x004fe20007ffe0ff */
[----:B------:R-:W-:Y:S06]  /*c810*/  LDGSTS.E [R248+0xc008], desc[UR60][R44.64], !P0 ;  /* 0x0c0080002cf87fae */ /* 0x000fec000c12187c */
[----:B------:R-:W2:Y:S01]  /*c820*/  LDC R6, c[0x0][0x230] ;  /* 0x00008c00ff067b82 */ /* 0x000ea20000000800 */
[----:B------:R-:W-:Y:S01]  /*c830*/  ISETP.GE.U32.AND P0, PT, R4, 0x7fffff50, PT ;  /* 0x7fffff500400780c */ /* 0x000fe20003f06070 */
[----:B---3--:R-:W-:Y:S01]  /*c840*/  VIADD R4, R7, 0xffffffce ;  /* 0xffffffce07047836 */ /* 0x008fe20000000000 */
[----:B------:R-:W-:-:S05]  /*c850*/  ISETP.GE.U32.AND P5, PT, R5, 0x7fffff6f, PT ;  /* 0x7fffff6f0500780c */ /* 0x000fca0003fa6070 */
[----:B------:R-:W3:Y:S01]  /*c860*/  LDC R244, c[0x0][0x230] ;  /* 0x00008c00fff47b82 */ /* 0x000ee20000000800 */
[----:B----4-:R-:W-:Y:S01]  /*c870*/  VIADD R5, R243, 0xffffffec ;  /* 0xffffffecf3057836 */ /* 0x010fe20000000000 */
[----:B------:R-:W-:Y:S01]  /*c880*/  LDGSTS.E [R248+0xc00c], desc[UR60][R42.64], !P6 ;  /* 0x0c00c0002af87fae */ /* 0x000fe2000f12187c */
[----:B------:R-:W-:-:S05]  /*c890*/  ISETP.GE.U32.AND P6, PT, R4, 0x7fffff4f, PT ;  /* 0x7fffff4f0400780c */ /* 0x000fca0003fc6070 */
[----:B------:R-:W4:Y:S01]  /*c8a0*/  LDC R7, c[0x0][0x230] ;  /* 0x00008c00ff077b82 */ /* 0x000f220000000800 */
[----:B-1----:R-:W-:Y:S01]  /*c8b0*/  VIADD R4, R9, 0xffffffcd ;  /* 0xffffffcd09047836 */ /* 0x002fe20000000000 */
[----:B------:R-:W-:Y:S01]  /*c8c0*/  ISETP.GE.U32.AND P4, PT, R5, 0x7fffff6d, PT ;  /* 0x7fffff6d0500780c */ /* 0x000fe20003f86070 */
[----:B------:R-:W-:Y:S05]  /*c8d0*/  LDGSTS.E [R249], desc[UR60][R192.64], !P3 ;  /* 0x00000000c0f97fae */ /* 0x000fea000d92187c */
[----:B------:R-:W1:Y:S01]  /*c8e0*/  LDC R243, c[0x0][0x230] ;  /* 0x00008c00fff37b82 */ /* 0x000e620000000800 */
[----:B------:R-:W-:Y:S01]  /*c8f0*/  ISETP.GE.U32.AND P3, PT, R4, 0x7fffff4e, PT ;  /* 0x7fffff4e0400780c */ /* 0x000fe20003f66070 */
[----:B------:R-:W-:Y:S01]  /*c900*/  VIADD R4, R8, 0xffffffaf ;  /* 0xffffffaf08047836 */ /* 0x000fe20000000000 */
[----:B------:R-:W-:Y:S05]  /*c910*/  LDGSTS.E [R249+0x4], desc[UR60][R194.64], !P5 ;  /* 0x00004000c2f97fae */ /* 0x000fea000e92187c */
[----:B------:R-:W1:Y:S01]  /*c920*/  LDC R242, c[0x0][0x230] ;  /* 0x00008c00fff27b82 */ /* 0x000e620000000800 */
[----:B------:R-:W-:Y:S01]  /*c930*/  LDGSTS.E [R249+0x8], desc[UR60][R196.64], !P1 ;  /* 0x00008000c4f97fae */ /* 0x000fe2000c92187c */
[----:B--2---:R-:W-:Y:S01]  /*c940*/  VIADD R5, R6, 0xffffffcc ;  /* 0xffffffcc06057836 */ /* 0x004fe20000000000 */
[----:B------:R-:W-:Y:S01]  /*c950*/  ISETP.GE.U32.AND P1, PT, R4, 0x7fffff30, PT ;  /* 0x7fffff300400780c */ /* 0x000fe20003f26070 */
[----:B---3--:R-:W-:Y:S01]  /*c960*/  VIADD R4, R244, 0xffffffad ;  /* 0xffffffadf4047836 */ /* 0x008fe20000000000 */
[----:B------:R-:W-:Y:S03]  /*c970*/  LDGSTS.E [R249+0xc], desc[UR60][R198.64], !P4 ;  /* 0x0000c000c6f97fae */ /* 0x000fe6000e12187c */
[----:B------:R-:W2:Y:S01]  /*c980*/  LDC R6, c[0x0][0x230] ;  /* 0x00008c00ff067b82 */ /* 0x000ea20000000800 */
[----:B------:R-:W-:Y:S01]  /*c990*/  LDGSTS.E [R249+0x4000], desc[UR60][R200.64], !P0 ;  /* 0x04000000c8f97fae */ /* 0x000fe2000c12187c */
[----:B------:R-:W-:-:S06]  /*c9a0*/  ISETP.GE.U32.AND P0, PT, R4, 0x7fffff2e, PT ;  /* 0x7fffff2e0400780c */ /* 0x000fcc0003f06070 */
[----:B------:R-:W3:Y:S01]  /*c9b0*/  LDC R9, c[0x0][0x230] ;  /* 0x00008c00ff097b82 */ /* 0x000ee20000000800 */
[----:B----4-:R-:W-:Y:S01]  /*c9c0*/  IADD3 R4, R7, -0x54, RZ ;  /* 0xffffffac07047810 */ /* 0x010fe20007ffe0ff */
[----:B------:R-:W-:Y:S01]  /*c9d0*/  LDGSTS.E [R249+0x4004], desc[UR60][R202.64], !P6 ;  /* 0x04004000caf97fae */ /* 0x000fe2000f12187c */
[----:B------:R-:W-:Y:S01]  /*c9e0*/  ISETP.GE.U32.AND P5, PT, R5, 0x7fffff4d, PT ;  /* 0x7fffff4d0500780c */ /* 0x000fe20003fa6070 */
[----:B-1----:R-:W-:-:S04]  /*c9f0*/  VIADD R5, R243, 0xffffffae ;  /* 0xffffffaef3057836 */ /* 0x002fc80000000000 */
[----:B------:R-:W1:Y:S01]  /*ca00*/  LDC R7, c[0x0][0x230] ;  /* 0x00008c00ff077b82 */ /* 0x000e620000000800 */
[----:B------:R-:W-:Y:S01]  /*ca10*/  ISETP.GE.U32.AND P4, PT, R5, 0x7fffff2f, PT ;  /* 0x7fffff2f0500780c */ /* 0x000fe20003f86070 */
[----:B------:R-:W-:Y:S01]  /*ca20*/  VIADD R5, R242, 0xffffff8f ;  /* 0xffffff8ff2057836 */ /* 0x000fe20000000000 */
[----:B------:R-:W-:Y:S01]  /*ca30*/  ISETP.GE.U32.AND P6, PT, R4, 0x7fffff2d, PT ;  /* 0x7fffff2d0400780c */ /* 0x000fe20003fc6070 */
[----:B------:R-:W-:Y:S04]  /*ca40*/  LDGSTS.E [R249+0x4008], desc[UR60][R204.64], !P3 ;  /* 0x04008000ccf97fae */ /* 0x000fe8000d92187c */
[----:B------:R-:W4:Y:S01]  /*ca50*/  LDC R243, c[0x0][0x230] ;  /* 0x00008c00fff37b82 */ /* 0x000f220000000800 */
[----:B------:R-:W-:-:S07]  /*ca60*/  VIADD R4, R250, 0xffffff8e ;  /* 0xffffff8efa047836 */ /* 0x000fce0000000000 */
[----:B------:R-:W4:Y:S01]  /*ca70*/  LDC R8, c[0x0][0x230] ;  /* 0x00008c00ff087b82 */ /* 0x000f220000000800 */
[----:B------:R-:W-:Y:S01]  /*ca80*/  ISETP.GE.U32.AND P3, PT, R5, 0x7fffff10, PT ;  /* 0x7fffff100500780c */ /* 0x000fe20003f66070 */
[----:B------:R-:W-:Y:S01]  /*ca90*/  LDGSTS.E [R249+0x400c], desc[UR60][R206.64], !P5 ;  /* 0x0400c000cef97fae */ /* 0x000fe2000e92187c */
[----:B------:R-:W-:-:S05]  /*caa0*/  ISETP.GE.U32.AND P5, PT, R4, 0x7fffff0f, PT ;  /* 0x7fffff0f0400780c */ /* 0x000fca0003fa6070 */
[----:B------:R-:W4:Y:S01]  /*cab0*/  LDC R244, c[0x0][0x230] ;  /* 0x00008c00fff47b82 */ /* 0x000f220000000800 */
[----:B--2---:R-:W-:Y:S01]  /*cac0*/  VIADD R5, R6, 0xffffff8d ;  /* 0xffffff8d06057836 */ /* 0x004fe20000000000 */
[----:B------:R-:W-:Y:S01]  /*cad0*/  LDGSTS.E [R249+0x8000], desc[UR60][R104.64], !P1 ;  /* 0x0800000068f97fae */ /* 0x000fe2000c92187c */
[----:B---3--:R-:W-:-:S03]  /*cae0*/  VIADD R4, R9, 0xffffff8c ;  /* 0xffffff8c09047836 */ /* 0x008fc60000000000 */
[----:B------:R-:W-:Y:S02]  /*caf0*/  LDGSTS.E [R249+0x8004], desc[UR60][R102.64], !P4 ;  /* 0x0800400066f97fae */ /* 0x000fe4000e12187c */
[----:B------:R-:W2:Y:S01]  /*cb00*/  LDC R242, c[0x0][0x230] ;  /* 0x00008c00fff27b82 */ /* 0x000ea20000000800 */
[----:B------:R-:W-:Y:S01]  /*cb10*/  ISETP.GE.U32.AND P4, PT, R4, 0x7fffff0d, PT ;  /* 0x7fffff0d0400780c */ /* 0x000fe20003f86070 */
[----:B-1----:R-:W-:-:S06]  /*cb20*/  VIADD R4, R7, 0xffffffeb ;  /* 0xffffffeb07047836 */ /* 0x002fcc0000000000 */
[----:B------:R-:W1:Y:S01]  /*cb30*/  LDC R6, c[0x0][0x230] ;  /* 0x00008c00ff067b82 */ /* 0x000e620000000800 */
[----:B------:R-:W-:Y:S01]  /*cb40*/  ISETP.GE.U32.AND P1, PT, R5, 0x7fffff0e, PT ;  /* 0x7fffff0e0500780c */ /* 0x000fe20003f26070 */
[----:B------:R-:W-:Y:S01]  /*cb50*/  LDGSTS.E [R249+0x8008], desc[UR60][R100.64], !P0 ;  /* 0x0800800064f97fae */ /* 0x000fe2000c12187c */
[----:B------:R-:W-:Y:S01]  /*cb60*/  ISETP.GE.U32.AND P0, PT, R4, 0x7fffff6c, PT ;  /* 0x7fffff6c0400780c */ /* 0x000fe20003f06070 */
[----:B----4-:R-:W-:-:S04]  /*cb70*/  VIADD R4, R243, 0xffffffe9 ;  /* 0xffffffe9f3047836 */ /* 0x010fc80000000000 */
[----:B------:R-:W3:Y:S01]  /*cb80*/  LDC R9, c[0x0][0x230] ;  /* 0x00008c00ff097b82 */ /* 0x000ee20000000800 */
[----:B------:R-:W-:Y:S01]  /*cb90*/  VIADD R5, R8, 0xffffffea ;  /* 0xffffffea08057836 */ /* 0x000fe20000000000 */
[----:B------:R-:W-:Y:S04]  /*cba0*/  LDGSTS.E [R249+0x800c], desc[UR60][R98.64], !P6 ;  /* 0x0800c00062f97fae */ /* 0x000fe8000f12187c */
[----:B------:R-:W-:Y:S02]  /*cbb0*/  LDGSTS.E [R249+0xc000], desc[UR60][R40.64], !P3 ;  /* 0x0c00000028f97fae */ /* 0x000fe4000d92187c */
[----:B------:R-:W4:Y:S01]  /*cbc0*/  LDC R8, c[0x0][0x230] ;  /* 0x00008c00ff087b82 */ /* 0x000f220000000800 */
[----:B------:R-:W-:Y:S01]  /*cbd0*/  ISETP.GE.U32.AND P3, PT, R4, 0x7fffff6a, PT ;  /* 0x7fffff6a0400780c */ /* 0x000fe20003f66070 */
[----:B------:R-:W-:Y:S01]  /*cbe0*/  VIADD R4, R244, 0xffffffcb ;  /* 0xffffffcbf4047836 */ /* 0x000fe20000000000 */
[----:B------:R-:W-:Y:S01]  /*cbf0*/  LDGSTS.E [R249+0xc004], desc[UR60][R38.64], !P5 ;  /* 0x0c00400026f97fae */ /* 0x000fe2000e92187c */
[----:B------:R-:W-:-:S04]  /*cc00*/  ISETP.GE.U32.AND P6, PT, R5, 0x7fffff6b, PT ;  /* 0x7fffff6b0500780c */ /* 0x000fc80003fc6070 */
[----:B------:R-:W4:Y:S01]  /*cc10*/  LDC R7, c[0x0][0x230] ;  /* 0x00008c00ff077b82 */ /* 0x000f220000000800 */
[----:B------:R-:W-:Y:S01]  /*cc20*/  LDGSTS.E [R249+0xc008], desc[UR60][R36.64], !P1 ;  /* 0x0c00800024f97fae */ /* 0x000fe2000c92187c */
[----:B--2---:R-:W-:Y:S02]  /*cc30*/  IADD3 R5, R242, -0x18, RZ ;  /* 0xffffffe8f2057810 */ /* 0x004fe40007ffe0ff */
[----:B------:R-:W-:-:S04]  /*cc40*/  ISETP.GE.U32.AND P1, PT, R4, 0x7fffff4c, PT ;  /* 0x7fffff4c0400780c */ /* 0x000fc80003f26070 */
[----:B------:R-:W2:Y:S01]  /*cc50*/  LDC R244, c[0x0][0x230] ;  /* 0x00008c00fff47b82 */ /* 0x000ea20000000800 */
[----:B-1----:R-:W-:Y:S01]  /*cc60*/  VIADD R4, R6, 0xffffffca ;  /* 0xffffffca06047836 */ /* 0x002fe20000000000 */
[----:B------:R-:W-:Y:S01]  /*cc70*/  LOP3.LUT R250, R3, 0x50, RZ, 0x3c, !PT ;  /* 0x0000005003fa7812 */ /* 0x000fe200078e3cff */
[----:B------:R-:W-:Y:S05]  /*cc80*/  LDGSTS.E [R249+0xc00c], desc[UR60][R34.64], !P4 ;  /* 0x0c00c00022f97fae */ /* 0x000fea000e12187c */
[----:B------:R-:W1:Y:S01]  /*cc90*/  LDC R242, c[0x0][0x230] ;  /* 0x00008c00fff27b82 */ /* 0x000e620000000800 */
[----:B------:R-:W-:Y:S01]  /*cca0*/  VIADD R250, R250, UR6 ;  /* 0x00000006fafa7c36 */ /* 0x000fe20008000000 */
[----:B------:R-:W-:-:S06]  /*ccb0*/  ISETP.GE.U32.AND P4, PT, R4, 0x7fffff4b, PT ;  /* 0x7fffff4b0400780c */ /* 0x000fcc0003f86070 */
[----:B------:R-:W1:Y:S01]  /*ccc0*/  LDC R6, c[0x0][0x230] ;  /* 0x00008c00ff067b82 */ /* 0x000e620000000800 */
[----:B---3--:R-:W-:Y:S01]  /*ccd0*/  VIADD R4, R9, 0xffffffc9 ;  /* 0xffffffc909047836 */ /* 0x008fe20000000000 */
[----:B------:R-:W-:Y:S01]  /*cce0*/  ISETP.GE.U32.AND P5, PT, R5, 0x7fffff69, PT ;  /* 0x7fffff690500780c */ /* 0x000fe20003fa6070 */
[----:B------:R-:W-:Y:S05]  /*ccf0*/  LDGSTS.E [R250], desc[UR60][R208.64], !P0 ;  /* 0x00000000d0fa7fae */ /* 0x000fea000c12187c */
[----:B------:R-:W3:Y:S01]  /*cd00*/  LDC R243, c[0x0][0x230] ;  /* 0x00008c00fff37b82 */ /* 0x000ee20000000800 */
[----:B------:R-:W-:Y:S01]  /*cd10*/  ISETP.GE.U32.AND P0, PT, R4, 0x7fffff4a, PT ;  /* 0x7fffff4a0400780c */ /* 0x000fe20003f06070 */
[----:B----4-:R-:W-:Y:S01]  /*cd20*/  VIADD R4, R8, 0xffffffab ;  /* 0xffffffab08047836 */ /* 0x010fe20000000000 */
[----:B------:R-:W-:Y:S01]  /*cd30*/  LDGSTS.E [R250+0x4], desc[UR60][R210.64], !P6 ;  /* 0x00004000d2fa7fae */ /* 0x000fe2000f12187c */
[----:B------:R-:W-:-:S03]  /*cd40*/  VIADD R5, R7, 0xffffffc8 ;  /* 0xffffffc807057836 */ /* 0x000fc60000000000 */
[----:B------:R-:W-:Y:S01]  /*cd50*/  LDGSTS.E [R250+0x8], desc[UR60][R212.64], !P3 ;  /* 0x00008000d4fa7fae */ /* 0x000fe2000d92187c */
[----:B------:R-:W4:Y:S01]  /*cd60*/  LDC R9, c[0x0][0x230] ;  /* 0x00008c00ff097b82 */ /* 0x000f220000000800 */
[----:B------:R-:W-:Y:S02]  /*cd70*/  ISETP.GE.U32.AND P3, PT, R4, 0x7fffff2c, PT ;  /* 0x7fffff2c0400780c */ /* 0x000fe40003f66070 */
[----:B--2---:R-:W-:Y:S01]  /*cd80*/  IADD3 R4, R244, -0x57, RZ ;  /* 0xffffffa9f4047810 */ /* 0x004fe20007ffe0ff */
[----:B------:R-:W-:Y:S04]  /*cd90*/  LDGSTS.E [R250+0xc], desc[UR60][R214.64], !P5 ;  /* 0x0000c000d6fa7fae */ /* 0x000fe8000e92187c */
[----:B------:R-:W2:Y:S01]  /*cda0*/  LDC R8, c[0x0][0x230] ;  /* 0x00008c00ff087b82 */ /* 0x000ea20000000800 */
[----:B------:R-:W-:Y:S01]  /*cdb0*/  ISETP.GE.U32.AND P6, PT, R5, 0x7fffff49, PT ;  /* 0x7fffff490500780c */ /* 0x000fe20003fc6070 */
[----:B------:R-:W-:Y:S01]  /*cdc0*/  LDGSTS.E [R250+0x4000], desc[UR60][R216.64], !P1 ;  /* 0x04000000d8fa7fae */ /* 0x000fe2000c92187c */
[----:B-1----:R-:W-:Y:S01]  /*cdd0*/  VIADD R5, R242, 0xffffffaa ;  /* 0xffffffaaf2057836 */ /* 0x002fe20000000000 */
[----:B------:R-:W-:-:S04]  /*cde0*/  ISETP.GE.U32.AND P1, PT, R4, 0x7fffff2a, PT ;  /* 0x7fffff2a0400780c */ /* 0x000fc80003f26070 */
[----:B------:R-:W1:Y:S01]  /*cdf0*/  LDC R7, c[0x0][0x230] ;  /* 0x00008c00ff077b82 */ /* 0x000e620000000800 */
[----:B------:R-:W-:Y:S01]  /*ce00*/  VIADD R4, R6, 0xffffffa8 ;  /* 0xffffffa806047836 */ /* 0x000fe20000000000 */
[----:B------:R-:W-:Y:S01]  /*ce10*/  ISETP.GE.U32.AND P5, PT, R5, 0x7fffff2b, PT ;  /* 0x7fffff2b0500780c */ /* 0x000fe20003fa6070 */
[----:B------:R-:W-:Y:S05]  /*ce20*/  LDGSTS.E [R250+0x4004], desc[UR60][R218.64], !P4 ;  /* 0x04004000dafa7fae */ /* 0x000fea000e12187c */
[----:B------:R-:W1:Y:S01]  /*ce30*/  LDC R6, c[0x0][0x230] ;  /* 0x00008c00ff067b82 */ /* 0x000e620000000800 */
[----:B------:R-:W-:Y:S01]  /*ce40*/  ISETP.GE.U32.AND P4, PT, R4, 0x7fffff29, PT ;  /* 0x7fffff290400780c */ /* 0x000fe20003f86070 */
[----:B---3--:R-:W-:Y:S01]  /*ce50*/  VIADD R5, R243, 0xffffff8b ;  /* 0xffffff8bf3057836 */ /* 0x008fe20000000000 */
[----:B------:R-:W-:Y:S05]  /*ce60*/  LDGSTS.E [R250+0x4008], desc[UR60][R220.64], !P0 ;  /* 0x04008000dcfa7fae */ /* 0x000fea000c12187c */
[----:B------:R-:W3:Y:S01]  /*ce70*/  LDC R242, c[0x0][0x230] ;  /* 0x00008c00fff27b82 */ /* 0x000ee20000000800 */
[----:B------:R-:W-:Y:S01]  /*ce80*/  VIADD R4, R251, 0xffffff8a ;  /* 0xffffff8afb047836 */ /* 0x000fe20000000000 */
[----:B------:R-:W-:Y:S06]  /*ce90*/  LDGSTS.E [R250+0x400c], desc[UR60][R222.64], !P6 ;  /* 0x0400c000defa7fae */ /* 0x000fec000f12187c */
[----:B------:R-:W3:Y:S01]  /*cea0*/  LDC R243, c[0x0][0x230] ;  /* 0x00008c00fff37b82 */ /* 0x000ee20000000800 */
[----:B------:R-:W-:Y:S01]  /*ceb0*/  ISETP.GE.U32.AND P6, PT, R4, 0x7fffff0b, PT ;  /* 0x7fffff0b0400780c */ /* 0x000fe20003fc6070 */
[----:B----4-:R-:W-:Y:S01]  /*cec0*/  VIADD R4, R9, 0xffffff88 ;  /* 0xffffff8809047836 */ /* 0x010fe20000000000 */
[----:B------:R-:W-:Y:S01]  /*ced0*/  LDGSTS.E [R250+0x8000], desc[UR60][R96.64], !P3 ;  /* 0x0800000060fa7fae */ /* 0x000fe2000d92187c */
[----:B------:R-:W-:-:S04]  /*cee0*/  ISETP.GE.U32.AND P0, PT, R5, 0x7fffff0c, PT ;  /* 0x7fffff0c0500780c */ /* 0x000fc80003f06070 */
[----:B------:R-:W4:Y:S01]  /*cef0*/  LDC R251, c[0x0][0x230] ;  /* 0x00008c00fffb7b82 */ /* 0x000f220000000800 */
[----:B------:R-:W-:Y:S01]  /*cf00*/  LDGSTS.E [R250+0x8004], desc[UR60][R94.64], !P5 ;  /* 0x080040005efa7fae */ /* 0x000fe2000e92187c */
[----:B--2---:R-:W-:Y:S01]  /*cf10*/  VIADD R5, R8, 0xffffff89 ;  /* 0xffffff8908057836 */ /* 0x004fe20000000000 */
[----:B------:R-:W-:-:S05]  /*cf20*/  ISETP.GE.U32.AND P5, PT, R4, 0x7fffff09, PT ;  /* 0x7fffff090400780c */ /* 0x000fca0003fa6070 */
[----:B------:R-:W2:Y:S01]  /*cf30*/  LDC R9, c[0x0][0x230] ;  /* 0x00008c00ff097b82 */ /* 0x000ea20000000800 */
[----:B-1----:R-:W-:Y:S01]  /*cf40*/  VIADD R4, R7, 0xffffffe7 ;  /* 0xffffffe707047836 */ /* 0x002fe20000000000 */
[----:B------:R-:W-:Y:S01]  /*cf50*/  ISETP.GE.U32.AND P3, PT, R5, 0x7fffff0a, PT ;  /* 0x7fffff0a0500780c */ /* 0x000fe20003f66070 */
[----:B------:R-:W-:Y:S05]  /*cf60*/  LDGSTS.E [R250+0x8008], desc[UR60][R92.64], !P1 ;  /* 0x080080005cfa7fae */ /* 0x000fea000c92187c */
[----:B------:R-:W1:Y:S01]  /*cf70*/  LDC R244, c[0x0][0x230] ;  /* 0x00008c00fff47b82 */ /* 0x000e620000000800 */
[----:B------:R-:W-:Y:S01]  /*cf80*/  ISETP.GE.U32.AND P1, PT, R4, 0x7fffff68, PT ;  /* 0x7fffff680400780c */ /* 0x000fe20003f26070 */
[----:B------:R-:W-:Y:S01]  /*cf90*/  VIADD R5, R6, 0xffffffe6 ;  /* 0xffffffe606057836 */ /* 0x000fe20000000000 */
[----:B---3--:R-:W-:Y:S01]  /*cfa0*/  IADD3 R4, R242, -0x1b, RZ ;  /* 0xffffffe5f2047810 */ /* 0x008fe20007ffe0ff */
[----:B------:R-:W-:Y:S04]  /*cfb0*/  LDGSTS.E [R250+0x800c], desc[UR60][R90.64], !P4 ;  /* 0x0800c0005afa7fae */ /* 0x000fe8000e12187c */
[----:B------:R-:W3:Y:S01]  /*cfc0*/  LDC R242, c[0x0][0x230] ;  /* 0x00008c00fff27b82 */ /* 0x000ee20000000800 */
[----:B------:R-:W-:Y:S01]  /*cfd0*/  ISETP.GE.U32.AND P4, PT, R5, 0x7fffff67, PT ;  /* 0x7fffff670500780c */ /* 0x000fe20003f86070 */
[----:B------:R-:W-:Y:S01]  /*cfe0*/  LDGSTS.E [R250+0xc000], desc[UR60][R32.64], !P0 ;  /* 0x0c00000020fa7fae */ /* 0x000fe2000c12187c */
[----:B------:R-:W-:Y:S01]  /*cff0*/  ISETP.GE.U32.AND P0, PT, R4, 0x7fffff66, PT ;  /* 0x7fffff660400780c */ /* 0x000fe20003f06070 */
[----:B------:R-:W-:-:S02]  /*d000*/  VIADD R5, R243, 0xffffffe4 ;  /* 0xffffffe4f3057836 */ /* 0x000fc40000000000 */
[----:B----4-:R-:W-:Y:S01]  /*d010*/  VIADD R4, R251, 0xffffffc7 ;  /* 0xffffffc7fb047836 */ /* 0x010fe20000000000 */
[----:B------:R-:W-:Y:S01]  /*d020*/  LDGSTS.E [R250+0xc004], desc[UR60][R30.64], !P6 ;  /* 0x0c0040001efa7fae */ /* 0x000fe2000f12187c */
[----:B------:R-:W4:Y:S01]  /*d030*/  LDC R243, c[0x0][0x230] ;  /* 0x00008c00fff37b82 */ /* 0x000f220000000800 */
[----:B------:R-:W-:Y:S02]  /*d040*/  LOP3.LUT R251, R3, 0x60, RZ, 0x3c, !PT ;  /* 0x0000006003fb7812 */ /* 0x000fe400078e3cff */
[----:B------:R-:W-:Y:S01]  /*d050*/  LDGSTS.E [R250+0xc008], desc[UR60][R28.64], !P3 ;  /* 0x0c0080001cfa7fae */ /* 0x000fe2000d92187c */
[----:B------:R-:W-:Y:S01]  /*d060*/  ISETP.GE.U32.AND P3, PT, R4, 0x7fffff48, PT ;  /* 0x7fffff480400780c */ /* 0x000fe20003f66070 */
[----:B--2---:R-:W-:Y:S02]  /*d070*/  VIADD R4, R9, 0xffffffc6 ;  /* 0xffffffc609047836 */ /* 0x004fe40000000000 */
[----:B------:R-:W-:Y:S01]  /*d080*/  LDGSTS.E [R250+0xc00c], desc[UR60][R26.64], !P5 ;  /* 0x0c00c0001afa7fae */ /* 0x000fe2000e92187c */
[----:B------:R-:W2:Y:S01]  /*d090*/  LDC R8, c[0x0][0x230] ;  /* 0x00008c00ff087b82 */ /* 0x000ea20000000800 */
[----:B------:R-:W-:Y:S01]  /*d0a0*/  VIADD R251, R251, UR6 ;  /* 0x00000006fbfb7c36 */ /* 0x000fe20008000000 */
[----:B------:R-:W-:-:S06]  /*d0b0*/  ISETP.GE.U32.AND P5, PT, R4, 0x7fffff47, PT ;  /* 0x7fffff470400780c */ /* 0x000fcc0003fa6070 */
[----:B------:R-:W2:Y:S01]  /*d0c0*/  LDC R6, c[0x0][0x230] ;  /* 0x00008c00ff067b82 */ /* 0x000ea20000000800 */
[----:B-1----:R-:W-:Y:S01]  /*d0d0*/  VIADD R4, R244, 0xffffffc5 ;  /* 0xffffffc5f4047836 */ /* 0x002fe20000000000 */
[----:B------:R-:W-:Y:S01]  /*d0e0*/  ISETP.GE.U32.AND P6, PT, R5, 0x7fffff65, PT ;  /* 0x7fffff650500780c */ /* 0x000fe20003fc6070 */
[----:B------:R-:W-:Y:S05]  /*d0f0*/  LDGSTS.E [R251], desc[UR60][R224.64], !P1 ;  /* 0x00000000e0fb7fae */ /* 0x000fea000c92187c */
[----:B------:R-:W1:Y:S01]  /*d100*/  LDC R7, c[0x0][0x230] ;  /* 0x00008c00ff077b82 */ /* 0x000e620000000800 */
[----:B------:R-:W-:Y:S01]  /*d110*/  ISETP.GE.U32.AND P1, PT, R4, 0x7fffff46, PT ;  /* 0x7fffff460400780c */ /* 0x000fe20003f26070 */
[----:B---3--:R-:W-:Y:S01]  /*d120*/  VIADD R4, R242, 0xffffffa7 ;  /* 0xffffffa7f2047836 */ /* 0x008fe20000000000 */
[----:B------:R-:W-:Y:S04]  /*d130*/  LDGSTS.E [R251+0x4], desc[UR60][R226.64], !P4 ;  /* 0x00004000e2fb7fae */ /* 0x000fe8000e12187c */
[----:B------:R-:W-:Y:S01]  /*d140*/  LDGSTS.E [R251+0x8], desc[UR60][R228.64], !P0 ;  /* 0x00008000e4fb7fae */ /* 0x000fe2000c12187c */
[----:B------:R-:W3:Y:S01]  /*d150*/  LDC R244, c[0x0][0x230] ;  /* 0x00008c00fff47b82 */ /* 0x000ee20000000800 */
[----:B------:R-:W-:Y:S01]  /*d160*/  ISETP.GE.U32.AND P0, PT, R4, 0x7fffff28, PT ;  /* 0x7fffff280400780c */ /* 0x000fe20003f06070 */
[----:B----4-:R-:W-:Y:S01]  /*d170*/  VIADD R4, R243, 0xffffffa5 ;  /* 0xffffffa5f3047836 */ /* 0x010fe20000000000 */
[----:B------:R-:W-:Y:S01]  /*d180*/  LDGSTS.E [R251+0xc], desc[UR60][R230.64], !P6 ;  /* 0x0000c000e6fb7fae */ /* 0x000fe2000f12187c */
[----:B--2---:R-:W-:-:S03]  /*d190*/  VIADD R5, R8, 0xffffffc4 ;  /* 0xffffffc408057836 */ /* 0x004fc60000000000 */
[----:B------:R2:W-:Y:S01]  /*d1a0*/  LDGSTS.E [R251+0x4000], desc[UR60][R152.64], !P3 ;  /* 0x0400000098fb7fae */ /* 0x0005e2000d92187c */
[----:B------:R-:W4:Y:S01]  /*d1b0*/  LDC R9, c[0x0][0x230] ;  /* 0x00008c00ff097b82 */ /* 0x000f220000000800 */
[----:B------:R-:W-:Y:S01]  /*d1c0*/  ISETP.GE.U32.AND P3, PT, R4, 0x7fffff26, PT ;  /* 0x7fffff260400780c */ /* 0x000fe20003f66070 */
[----:B------:R-:W-:Y:S01]  /*d1d0*/  VIADD R4, R6, 0xffffffa4 ;  /* 0xffffffa406047836 */ /* 0x000fe20000000000 */
[----:B------:R-:W-:Y:S01]  /*d1e0*/  STL [R1+0x64c], R184 ;  /* 0x00064cb801007387 */ /* 0x000fe20000100800 */
[----:B------:R-:W-:-:S03]  /*d1f0*/  ISETP.GE.U32.AND P4, PT, R5, 0x7fffff45, PT ;  /* 0x7fffff450500780c */ /* 0x000fc60003f86070 */
[----:B------:R-:W2:Y:S01]  /*d200*/  LDL.LU.64 R158, [R1+0xca0] ;  /* 0x000ca000019e7983 */ /* 0x000ea20000300a00 */
[----:B------:R-:W4:Y:S01]  /*d210*/  LDC R6, c[0x0][0x230] ;  /* 0x00008c00ff067b82 */ /* 0x000f220000000800 */
[----:B-1----:R-:W-:Y:S02]  /*d220*/  IADD3 R5, R7, -0x5a, RZ ;  /* 0xffffffa607057810 */ /* 0x002fe40007ffe0ff */
[----:B------:R-:W2:Y:S04]  /*d230*/  LDL.LU.64 R160, [R1+0xc98] ;  /* 0x000c980001a07983 */ /* 0x000ea80000300a00 */
[----:B------:R-:W2:Y:S01]  /*d240*/  LDL.LU.64 R162, [R1+0xc90] ;  /* 0x000c900001a27983 */ /* 0x000ea20000300a00 */
[----:B------:R-:W1:Y:S01]  /*d250*/  LDC R8, c[0x0][0x230] ;  /* 0x00008c00ff087b82 */ /* 0x000e620000000800 */
[----:B------:R-:W-:-:S02]  /*d260*/  ISETP.GE.U32.AND P6, PT, R5, 0x7fffff27, PT ;  /* 0x7fffff270500780c */ /* 0x000fc40003fc6070 */
[----:B------:R-:W2:Y:S04]  /*d270*/  LDL.LU.64 R164, [R1+0xc88] ;  /* 0x000c880001a47983 */ /* 0x000ea80000300a00 */
[----:B------:R-:W2:Y:S01]  /*d280*/  LDL.LU.64 R166, [R1+0xc80] ;  /* 0x000c800001a67983 */ /* 0x000ea20000300a00 */
[----:B------:R-:W1:Y:S03]  /*d290*/  LDC R242, c[0x0][0x230] ;  /* 0x00008c00fff27b82 */ /* 0x000e660000000800 */
[----:B------:R-:W2:Y:S04]  /*d2a0*/  LDL.LU.64 R168, [R1+0xc78] ;  /* 0x000c780001a87983 */ /* 0x000ea80000300a00 */
[----:B------:R-:W2:Y:S01]  /*d2b0*/  LDL.LU.64 R170, [R1+0xc70] ;  /* 0x000c700001aa7983 */ /* 0x000ea20000300a00 */
[----:B------:R-:W1:Y:S03]  /*d2c0*/  LDC R7, c[0x0][0x230] ;  /* 0x00008c00ff077b82 */ /* 0x000e660000000800 */
[----:B------:R-:W-:Y:S01]  /*d2d0*/  LDGSTS.E [R251+0x4004], desc[UR60][R150.64], !P5 ;  /* 0x0400400096fb7fae */ /* 0x000fe2000e92187c */
[----:B------:R-:W-:Y:S01]  /*d2e0*/  ISETP.GE.U32.AND P5, PT, R4, 0x7fffff25, PT ;  /* 0x7fffff250400780c */ /* 0x000fe20003fa6070 */
[----:B------:R-:W-:-:S02]  /*d2f0*/  VIADD R4, R240, 0xffffff86 ;  /* 0xffffff86f0047836 */ /* 0x000fc40000000000 */
[----:B------:R-:W2:Y:S01]  /*d300*/  LDL.LU.64 R172, [R1+0xc68] ;  /* 0x000c680001ac7983 */ /* 0x000ea20000300a00 */
[----:B---3--:R-:W-:Y:S01]  /*d310*/  VIADD R5, R244, 0xffffff87 ;  /* 0xffffff87f4057836 */ /* 0x008fe20000000000 */
[----:B------:R-:W3:Y:S02]  /*d320*/  LDC R243, c[0x0][0x230] ;  /* 0x00008c00fff37b82 */ /* 0x000ee40000000800 */
[----:B------:R-:W-:Y:S04]  /*d330*/  STL.64 [R1+0xa80], R246 ;  /* 0x000a80f601007387 */ /* 0x000fe80000100a00 */
[----:B------:R-:W3:Y:S04]  /*d340*/  LDL.LU.64 R174, [R1+0xc60] ;  /* 0x000c600001ae7983 */ /* 0x000ee80000300a00 */
[----:B------:R-:W3:Y:S04]  /*d350*/  LDL.LU.64 R176, [R1+0xc58] ;  /* 0x000c580001b07983 */ /* 0x000ee80000300a00 */
[----:B------:R-:W3:Y:S04]  /*d360*/  LDL.LU.64 R178, [R1+0xc50] ;  /* 0x000c500001b27983 */ /* 0x000ee80000300a00 */
[----:B------:R-:W-:Y:S01]  /*d370*/  LDGSTS.E [R251+0x4008], desc[UR60][R148.64], !P1 ;  /* 0x0400800094fb7fae */ /* 0x000fe2000c92187c */
[----:B------:R-:W-:-:S03]  /*d380*/  ISETP.GE.U32.AND P1, PT, R5, 0x7fffff08, PT ;  /* 0x7fffff080500780c */ /* 0x000fc60003f26070 */
[----:B------:R-:W3:Y:S04]  /*d390*/  LDL.LU.64 R180, [R1+0xc48] ;  /* 0x000c480001b47983 */ /* 0x000ee80000300a00 */
[----:B------:R-:W-:Y:S01]  /*d3a0*/  LDGSTS.E [R251+0x400c], desc[UR60][R146.64], !P4 ;  /* 0x0400c00092fb7fae */ /* 0x000fe2000e12187c */
[----:B------:R-:W-:Y:S01]  /*d3b0*/  ISETP.GE.U32.AND P4, PT, R4, 0x7fffff07, PT ;  /* 0x7fffff070400780c */ /* 0x000fe20003f86070 */
[----:B------:R-:W-:Y:S02]  /*d3c0*/  VIADD R4, R252, 0xffffff84 ;  /* 0xffffff84fc047836 */ /* 0x000fe40000000000 */
[----:B------:R-:W3:Y:S01]  /*d3d0*/  LDL.LU.64 R182, [R1+0xc40] ;  /* 0x000c400001b67983 */ /* 0x000ee20000300a00 */
[----:B----4-:R-:W-:Y:S01]  /*d3e0*/  VIADD R5, R9, 0xffffff85 ;  /* 0xffffff8509057836 */ /* 0x010fe20000000000 */
[----:B------:R-:W-:Y:S01]  /*d3f0*/  LOP3.LUT R244, R3, 0x70, RZ, 0x3c, !PT ;  /* 0x0000007003f47812 */ /* 0x000fe200078e3cff */
[----:B------:R-:W4:Y:S01]  /*d400*/  LDC R252, c[0x0][0x230] ;  /* 0x00008c00fffc7b82 */ /* 0x000f220000000800 */
[----:B------:R-:W4:Y:S04]  /*d410*/  LDL.LU.64 R186, [R1+0xc38] ;  /* 0x000c380001ba7983 */ /* 0x000f280000300a00 */
[----:B------:R-:W4:Y:S03]  /*d420*/  LDL.LU.64 R188, [R1+0xc30] ;  /* 0x000c300001bc7983 */ /* 0x000f260000300a00 */
[----:B------:R-:W4:Y:S01]  /*d430*/  LDC R9, c[0x0][0x230] ;  /* 0x00008c00ff097b82 */ /* 0x000f220000000800 */
[----:B------:R-:W4:Y:S04]  /*d440*/  LDL.LU.64 R190, [R1+0xc28] ;  /* 0x000c280001be7983 */ /* 0x000f280000300a00 */
[----:B------:R-:W4:Y:S04]  /*d450*/  LDL.LU.64 R192, [R1+0xc20] ;  /* 0x000c200001c07983 */ /* 0x000f280000300a00 */
[----:B------:R-:W-:Y:S01]  /*d460*/  LDGSTS.E [R251+0x8000], desc[UR60][R88.64], !P0 ;  /* 0x0800000058fb7fae */ /* 0x000fe2000c12187c */
[----:B------:R-:W-:-:S03]  /*d470*/  ISETP.GE.U32.AND P0, PT, R5, 0x7fffff06, PT ;  /* 0x7fffff060500780c */ /* 0x000fc60003f06070 */
[----:B------:R-:W4:Y:S04]  /*d480*/  LDL.LU.64 R194, [R1+0xc18] ;  /* 0x000c180001c27983 */ /* 0x000f280000300a00 */
[----:B------:R-:W-:Y:S01]  /*d490*/  LDGSTS.E [R251+0x8004], desc[UR60][R86.64], !P6 ;  /* 0x0800400056fb7fae */ /* 0x000fe2000f12187c */
[----:B------:R-:W-:Y:S01]  /*d4a0*/  ISETP.GE.U32.AND P6, PT, R4, 0x7fffff05, PT ;  /* 0x7fffff050400780c */ /* 0x000fe20003fc6070 */
[----:B------:R-:W-:Y:S02]  /*d4b0*/  VIADD R4, R6, 0xffffffe3 ;  /* 0xffffffe306047836 */ /* 0x000fe40000000000 */
[----:B------:R-:W4:Y:S01]  /*d4c0*/  LDL.LU.64 R196, [R1+0xc10] ;  /* 0x000c100001c47983 */ /* 0x000f220000300a00 */
[----:B-1----:R-:W-:Y:S01]  /*d4d0*/  IADD3 R5, R8, -0x1e, RZ ;  /* 0xffffffe208057810 */ /* 0x002fe20007ffe0ff */
[----:B------:R-:W-:Y:S01]  /*d4e0*/  VIADD R244, R244, UR6 ;  /* 0x00000006f4f47c36 */ /* 0x000fe20008000000 */
[----:B------:R-:W1:Y:S01]  /*d4f0*/  LDC R6, c[0x0][0x230] ;  /* 0x00008c00ff067b82 */ /* 0x000e620000000800 */
[----:B------:R-:W4:Y:S04]  /*d500*/  LDL.LU.64 R198, [R1+0xc08] ;  /* 0x000c080001c67983 */ /* 0x000f280000300a00 */
[----:B------:R-:W4:Y:S03]  /*d510*/  LDL.LU.64 R200, [R1+0xc00] ;  /* 0x000c000001c87983 */ /* 0x000f260000300a00 */
[----:B------:R-:W4:Y:S01]  /*d520*/  LDC R8, c[0x0][0x230] ;  /* 0x00008c00ff087b82 */ /* 0x000f220000000800 */
[----:B------:R-:W4:Y:S04]  /*d530*/  LDL.LU.64 R202, [R1+0xbf8] ;  /* 0x000bf80001ca7983 */ /* 0x000f280000300a00 */
[----:B------:R-:W4:Y:S04]  /*d540*/  LDL.LU.64 R204, [R1+0xbf0] ;  /* 0x000bf00001cc7983 */ /* 0x000f280000300a00 */
[----:B------:R-:W4:Y:S04]  /*d550*/  LDL.LU.64 R206, [R1+0xbe8] ;  /* 0x000be80001ce7983 */ /* 0x000f280000300a00 */
[----:B------:R-:W-:Y:S01]  /*d560*/  LDGSTS.E [R251+0x8008], desc[UR60][R84.64], !P3 ;  /* 0x0800800054fb7fae */ /* 0x000fe2000d92187c */
[----:B------:R-:W-:Y:S01]  /*d570*/  ISETP.GE.U32.AND P3, PT, R4, 0x7fffff64, PT ;  /* 0x7fffff640400780c */ /* 0x000fe20003f66070 */
[----:B------:R-:W-:-:S02]  /*d580*/  VIADD R4, R242, 0xffffffe1 ;  /* 0xffffffe1f2047836 */ /* 0x000fc40000000000 */
[----:B------:R-:W-:Y:S01]  /*d590*/  STL.64 [R1+0xa88], R248 ;  /* 0x000a88f801007387 */ /* 0x000fe20000100a00 */
[----:B------:R-:W1:Y:S03]  /*d5a0*/  LDC R242, c[0x0][0x230] ;  /* 0x00008c00fff27b82 */ /* 0x000e660000000800 */
[----:B------:R-:W-:Y:S01]  /*d5b0*/  LDGSTS.E [R251+0x800c], desc[UR60][R82.64], !P5 ;  /* 0x0800c00052fb7fae */ /* 0x000fe2000e92187c */
[----:B------:R-:W-:Y:S01]  /*d5c0*/  ISETP.GE.U32.AND P5, PT, R5, 0x7fffff63, PT ;  /* 0x7fffff630500780c */ /* 0x000fe20003fa6070 */
[----:B------:R-:W-:Y:S02]  /*d5d0*/  VIADD R5, R7, 0xffffffe0 ;  /* 0xffffffe007057836 */ /* 0x000fe40000000000 */
[----:B------:R-:W4:Y:S01]  /*d5e0*/  LDL.LU.64 R208, [R1+0xbe0] ;  /* 0x000be00001d07983 */ /* 0x000f220000300a00 */
[----:B------:R-:W4:Y:S03]  /*d5f0*/  LDC R7, c[0x0][0x230] ;  /* 0x00008c00ff077b82 */ /* 0x000f260000000800 */
[----:B------:R-:W4:Y:S04]  /*d600*/  LDL.LU.64 R210, [R1+0xbd8] ;  /* 0x000bd80001d27983 */ /* 0x000f280000300a00 */
[----:B------:R-:W4:Y:S04]  /*d610*/  LDL.LU.64 R212, [R1+0xbd0] ;  /* 0x000bd00001d47983 */ /* 0x000f280000300a00 */
[----:B------:R-:W4:Y:S04]  /*d620*/  LDL.LU.64 R214, [R1+0xbc8] ;  /* 0x000bc80001d67983 */ /* 0x000f280000300a00 */
[----:B------:R-:W4:Y:S04]  /*d630*/  LDL.LU.64 R216, [R1+0xbc0] ;  /* 0x000bc00001d87983 */ /* 0x000f280000300a00 */
[----:B------:R-:W-:Y:S01]  /*d640*/  LDGSTS.E [R251+0xc000], desc[UR60][R24.64], !P1 ;  /* 0x0c00000018fb7fae */ /* 0x000fe2000c92187c */
[----:B------:R-:W-:-:S03]  /*d650*/  ISETP.GE.U32.AND P1, PT, R4, 0x7fffff62, PT ;  /* 0x7fffff620400780c */ /* 0x000fc60003f26070 */
[----:B------:R-:W4:Y:S04]  /*d660*/  LDL.LU.64 R218, [R1+0xbb8] ;  /* 0x000bb80001da7983 */ /* 0x000f280000300a00 */
[----:B------:R-:W-:Y:S01]  /*d670*/  LDGSTS.E [R251+0xc004], desc[UR60][R22.64], !P4 ;  /* 0x0c00400016fb7fae */ /* 0x000fe2000e12187c */
[----:B------:R-:W-:-:S03]  /*d680*/  ISETP.GE.U32.AND P4, PT, R5, 0x7fffff61, PT ;  /* 0x7fffff610500780c */ /* 0x000fc60003f86070 */
[----:B------:R-:W4:Y:S04]  /*d690*/  LDL.LU.64 R220, [R1+0xbb0] ;  /* 0x000bb00001dc7983 */ /* 0x000f280000300a00 */
[----:B------:R-:W4:Y:S04]  /*d6a0*/  LDL.LU.64 R222, [R1+0xba8] ;  /* 0x000ba80001de7983 */ /* 0x000f280000300a00 */
[----:B------:R-:W4:Y:S04]  /*d6b0*/  LDL.LU.64 R224, [R1+0xba0] ;  /* 0x000ba00001e07983 */ /* 0x000f280000300a00 */
[----:B------:R-:W4:Y:S04]  /*d6c0*/  LDL.LU.64 R226, [R1+0xb98] ;  /* 0x000b980001e27983 */ /* 0x000f280000300a00 */
[----:B------:R-:W4:Y:S04]  /*d6d0*/  LDL.LU.64 R228, [R1+0xb90] ;  /* 0x000b900001e47983 */ /* 0x000f280000300a00 */
[----:B------:R-:W4:Y:S04]  /*d6e0*/  LDL.LU.64 R230, [R1+0xb88] ;  /* 0x000b880001e67983 */ /* 0x000f280000300a00 */
[----:B------:R2:W-:Y:S04]  /*d6f0*/  STL.64 [R1+0xa90], R152 ;  /* 0x000a909801007387 */ /* 0x0005e80000100a00 */
[----:B------:R-:W-:Y:S04]  /*d700*/  STL.64 [R1+0xa98], R22 ;  /* 0x000a981601007387 */ /* 0x000fe80000100a00 */
[----:B------:R-:W-:Y:S04]  /*d710*/  LDGSTS.E [R251+0xc008], desc[UR60][R20.64], !P0 ;  /* 0x0c00800014fb7fae */ /* 0x000fe8000c12187c */
[----:B------:R-:W-:Y:S01]  /*d720*/  STL.64 [R1+0xaa0], R20 ;  /* 0x000aa01401007387 */ /* 0x000fe20000100a00 */
[----:B--2---:R-:W2:Y:S03]  /*d730*/  LDC R152, c[0x0][0x230] ;  /* 0x00008c00ff987b82 */ /* 0x004ea60000000800 */
[----:B------:R1:W-:Y:S04]  /*d740*/  LDGSTS.E [R251+0xc00c], desc[UR60][R18.64], !P6 ;  /* 0x0c00c00012fb7fae */ /* 0x0003e8000f12187c */
[----:B------:R-:W-:Y:S04]  /*d750*/  STL.64 [R1+0xab0], R250 ;  /* 0x000ab0fa01007387 */ /* 0x000fe80000100a00 */
[----:B------:R1:W-:Y:S04]  /*d760*/  STL.64 [R1+0xaa8], R18 ;  /* 0x000aa81201007387 */ /* 0x0003e80000100a00 */
[----:B------:R-:W-:Y:S04]  /*d770*/  LDGSTS.E [R244], desc[UR60][R232.64], !P3 ;  /* 0x00000000e8f47fae */ /* 0x000fe8000d92187c */
[----:B------:R-:W-:Y:S04]  /*d780*/  LDGSTS.E [R244+0x4], desc[UR60][R234.64], !P5 ;  /* 0x00004000eaf47fae */ /* 0x000fe8000e92187c */
[----:B------:R-:W-:Y:S01]  /*d790*/  LDGSTS.E [R244+0x8], desc[UR60][R236.64], !P1 ;  /* 0x00008000ecf47fae */ /* 0x000fe2000c92187c */
[----:B---3--:R-:W-:Y:S01]  /*d7a0*/  VIADD R4, R243, 0xffffffc3 ;  /* 0xffffffc3f3047836 */ /* 0x008fe20000000000 */
[----:B-1----:R-:W1:Y:S02]  /*d7b0*/  LDC R19, c[0x0][0x230] ;  /* 0x00008c00ff137b82 */ /* 0x002e640000000800 */
[----:B------:R-:W3:Y:S04]  /*d7c0*/  LDL.LU.64 R232, [R1+0xb80] ;  /* 0x000b800001e87983 */ /* 0x000ee80000300a00 */
[----:B------:R-:W3:Y:S02]  /*d7d0*/  LDL.LU.64 R234, [R1+0xb78] ;  /* 0x000b780001ea7983 */ /* 0x000ee40000300a00 */
[----:B------:R-:W1:Y:S02]  /*d7e0*/  LDC R243, c[0x0][0x230] ;  /* 0x00008c00fff37b82 */ /* 0x000e640000000800 */
[----:B------:R-:W3:Y:S04]  /*d7f0*/  LDL.LU.64 R236, [R1+0xb70] ;  /* 0x000b700001ec7983 */ /* 0x000ee80000300a00 */
[----:B------:R-:W-:Y:S01]  /*d800*/  LDGSTS.E [R244+0xc], desc[UR60][R238.64], !P4 ;  /* 0x0000c000eef47fae */ /* 0x000fe2000e12187c */
[----:B------:R-:W-:Y:S01]  /*d810*/  VIADD R5, R242, 0xffffffc0 ;  /* 0xffffffc0f2057836 */ /* 0x000fe20000000000 */
[----:B------:R-:W-:Y:S01]  /*d820*/  ISETP.GE.U32.AND P0, PT, R4, 0x7fffff44, PT ;  /* 0x7fffff440400780c */ /* 0x000fe20003f06070 */
[----:B------:R-:W1:Y:S01]  /*d830*/  LDC R18, c[0x0][0x230] ;  /* 0x00008c00ff127b82 */ /* 0x000e620000000800 */
[----:B------:R-:W3:Y:S01]  /*d840*/  LDL.LU.64 R238, [R1+0xb68] ;  /* 0x000b680001ee7983 */ /* 0x000ee20000300a00 */
[----:B------:R-:W-:-:S06]  /*d850*/  VIADD R4, R6, 0xffffffc2 ;  /* 0xffffffc206047836 */ /* 0x000fcc0000000000 */
[----:B------:R-:W1:Y:S01]  /*d860*/  LDC R242, c[0x0][0x230] ;  /* 0x00008c00fff27b82 */ /* 0x000e620000000800 */
[----:B------:R-:W-:-:S03]  /*d870*/  ISETP.GE.U32.AND P5, PT, R5, 0x7fffff41, PT ;  /* 0x7fffff410500780c */ /* 0x000fc60003fa6070 */
[----:B------:R-:W-:Y:S01]  /*d880*/  LDGSTS.E [R244+0x4000], desc[UR60][R144.64], !P0 ;  /* 0x0400000090f47fae */ /* 0x000fe2000c12187c */
[----:B------:R-:W-:Y:S01]  /*d890*/  ISETP.GE.U32.AND P6, PT, R4, 0x7fffff43, PT ;  /* 0x7fffff430400780c */ /* 0x000fe20003fc6070 */
[----:B--2---:R-:W-:Y:S02]  /*d8a0*/  VIADD R4, R152, 0xffffffc1 ;  /* 0xffffffc198047836 */ /* 0x004fe40000000000 */
[----:B------:R-:W2:Y:S03]  /*d8b0*/  LDC R6, c[0x0][0x230] ;  /* 0x00008c00ff067b82 */ /* 0x000ea60000000800 */
[----:B------:R-:W-:Y:S02]  /*d8c0*/  ISETP.GE.U32.AND P3, PT, R4, 0x7fffff42, PT ;  /* 0x7fffff420400780c */ /* 0x000fe40003f66070 */
[----:B----4-:R-:W-:-:S03]  /*d8d0*/  IADD3 R4, R252, -0x5d, RZ ;  /* 0xffffffa3fc047810 */ /* 0x010fc60007ffe0ff */
[----:B------:R-:W4:Y:S01]  /*d8e0*/  LDC R252, c[0x0][0x230] ;  /* 0x00008c00fffc7b82 */ /* 0x000f220000000800 */
[----:B------:R-:W-:Y:S01]  /*d8f0*/  ISETP.GE.U32.AND P1, PT, R4, 0x7fffff24, PT ;  /* 0x7fffff240400780c */ /* 0x000fe20003f26070 */
[----:B-1----:R-:W-:Y:S01]  /*d900*/  VIADD R4, R243, 0xffffffa1 ;  /* 0xffffffa1f3047836 */ /* 0x002fe20000000000 */
[----:B------:R-:W-:Y:S01]  /*d910*/  LDGSTS.E [R244+0x4004], desc[UR60][R142.64], !P6 ;  /* 0x040040008ef47fae */ /* 0x000fe2000f12187c */
[----:B------:R-:W-:-:S03]  /*d920*/  VIADD R5, R9, 0xffffffa2 ;  /* 0xffffffa209057836 */ /* 0x000fc60000000000 */
[----:B------:R-:W-:Y:S01]  /*d930*/  ISETP.GE.U32.AND P0, PT, R4, 0x7fffff22, PT ;  /* 0x7fffff220400780c */ /* 0x000fe20003f06070 */
[----:B------:R-:W-:Y:S01]  /*d940*/  VIADD R4, R8, 0xffffff83 ;  /* 0xffffff8308047836 */ /* 0x000fe20000000000 */
[----:B------:R-:W-:Y:S01]  /*d950*/  ISETP.GE.U32.AND P4, PT, R5, 0x7fffff23, PT ;  /* 0x7fffff230500780c */ /* 0x000fe20003f86070 */
[----:B------:R-:W1:Y:S01]  /*d960*/  LDC R8, c[0x0][0x230] ;  /* 0x00008c00ff087b82 */ /* 0x000e620000000800 */
[----:B------:R-:W-:Y:S04]  /*d970*/  LDGSTS.E [R244+0x4008], desc[UR60][R140.64], !P3 ;  /* 0x040080008cf47fae */ /* 0x000fe8000d92187c */
[----:B------:R-:W-:Y:S01]  /*d980*/  LDGSTS.E [R244+0x400c], desc[UR60][R138.64], !P5 ;  /* 0x0400c0008af47fae */ /* 0x000fe2000e92187c */
[----:B--2---:R-:W-:Y:S02]  /*d990*/  VIADD R5, R6, 0xffffffa0 ;  /* 0xffffffa006057836 */ /* 0x004fe40000000000 */
[----:B------:R-:W2:Y:S01]  /*d9a0*/  LDC R9, c[0x0][0x230] ;  /* 0x00008c00ff097b82 */ /* 0x000ea20000000800 */
[----:B------:R-:W-:Y:S01]  /*d9b0*/  ISETP.GE.U32.AND P3, PT, R4, 0x7fffff04, PT ;  /* 0x7fffff040400780c */ /* 0x000fe20003f66070 */
[----:B------:R-:W-:Y:S01]  /*d9c0*/  LDGSTS.E [R244+0x8000], desc[UR60][R80.64], !P1 ;  /* 0x0800000050f47fae */ /* 0x000fe2000c92187c */
[----:B------:R-:W-:Y:S01]  /*d9d0*/  ISETP.GE.U32.AND P6, PT, R5, 0x7fffff21, PT ;  /* 0x7fffff210500780c */ /* 0x000fe20003fc6070 */
[----:B----4-:R-:W-:Y:S01]  /*d9e0*/  VIADD R5, R252, 0xffffff80 ;  /* 0xffffff80fc057836 */ /* 0x010fe20000000000 */
[----:B------:R-:W-:-:S03]  /*d9f0*/  ISETP.GT.AND P1, PT, R184, 0xff, PT ;  /* 0x000000ffb800780c */ /* 0x000fc60003f24270 */
[----:B------:R-:W4:Y:S01]  /*da00*/  LDC R243, c[0x0][0x230] ;  /* 0x00008c00fff37b82 */ /* 0x000f220000000800 */
[----:B------:R-:W-:Y:S01]  /*da10*/  VIADD R7, R7, 0xffffff82 ;  /* 0xffffff8207077836 */ /* 0x000fe20000000000 */
[----:B------:R-:W-:Y:S01]  /*da20*/  LDGSTS.E [R244+0x8004], desc[UR60][R78.64], !P4 ;  /* 0x080040004ef47fae */ /* 0x000fe2000e12187c */
[----:B------:R-:W-:Y:S01]  /*da30*/  ISETP.GE.AND P5, PT, R185, R5, PT ;  /* 0x00000005b900720c */ /* 0x000fe20003fa6270 */
[----:B------:R-:W-:Y:S02]  /*da40*/  VIADD R6, R19, 0xffffff81 ;  /* 0xffffff8113067836 */ /* 0x000fe40000000000 */
[----:B------:R-:W-:Y:S01]  /*da50*/  ISETP.GE.U32.AND P4, PT, R7, 0x7fffff03, PT ;  /* 0x7fffff030700780c */ /* 0x000fe20003f86070 */
[----:B------:R-:W-:Y:S01]  /*da60*/  LDGSTS.E [R244+0x8008], desc[UR60][R76.64], !P0 ;  /* 0x080080004cf47fae */ /* 0x000fe2000c12187c */
[----:B------:R-:W-:Y:S01]  /*da70*/  SEL R4, RZ, 0x4, P5 ;  /* 0x00000004ff047807 */ /* 0x000fe20002800000 */
[----:B------:R-:W3:Y:S02]  /*da80*/  LDC R252, c[0x0][0x230] ;  /* 0x00008c00fffc7b82 */ /* 0x000ee40000000800 */
[----:B------:R-:W-:Y:S01]  /*da90*/  LDGSTS.E [R244+0x800c], desc[UR60][R74.64], !P6 ;  /* 0x0800c0004af47fae */ /* 0x000fe2000f12187c */
[----:B------:R-:W-:-:S02]  /*daa0*/  SEL R4, R4, RZ, P1 ;  /* 0x000000ff04047207 */ /* 0x000fc40000800000 */
[----:B------:R-:W-:Y:S01]  /*dab0*/  ISETP.GE.U32.AND P5, PT, R6, 0x7fffff02, PT ;  /* 0x7fffff020600780c */ /* 0x000fe20003fa6070 */
[----:B------:R-:W-:Y:S01]  /*dac0*/  LDGSTS.E [R244+0xc000], desc[UR60][R16.64], !P3 ;  /* 0x0c00000010f47fae */ /* 0x000fe2000d92187c */
[----:B------:R-:W-:Y:S02]  /*dad0*/  ISETP.NE.U32.AND P0, PT, R4, RZ, PT ;  /* 0x000000ff0400720c */ /* 0x000fe40003f05070 */
[----:B-1----:R-:W-:Y:S01]  /*dae0*/  IADD3 R4, R8, -0x81, RZ ;  /* 0xffffff7f08047810 */ /* 0x002fe20007ffe0ff */
[----:B------:R-:W-:Y:S01]  /*daf0*/  LDGSTS.E [R244+0xc004], desc[UR60][R14.64], !P4 ;  /* 0x0c0040000ef47fae */ /* 0x000fe2000e12187c */
[----:B------:R-:W-:Y:S02]  /*db00*/  ISETP.GE.U32.AND P1, PT, R5, 0x7fffff01, PT ;  /* 0x7fffff010500780c */ /* 0x000fe40003f26070 */
[----:B------:R-:W-:Y:S01]  /*db10*/  ISETP.GE.U32.AND P6, PT, R4, 0x7fffff00, PT ;  /* 0x7fffff000400780c */ /* 0x000fe20003fc6070 */
[----:B------:R-:W-:Y:S02]  /*db20*/  VIADD R4, R242, 0xffffff7d ;  /* 0xffffff7df2047836 */ /* 0x000fe40000000000 */
[----:B--2---:R-:W-:Y:S01]  /*db30*/  VIADD R5, R9, 0xffffff7e ;  /* 0xffffff7e09057836 */ /* 0x004fe20000000000 */
[----:B------:R-:W-:Y:S02]  /*db40*/  STL.64 [R1+0xab8], R16 ;  /* 0x000ab81001007387 */ /* 0x000fe40000100a00 */
[----:B------:R-:W-:Y:S01]  /*db50*/  ISETP.GE.U32.AND P4, PT, R4, 0x7ffffefe, PT ;  /* 0x7ffffefe0400780c */ /* 0x000fe20003f86070 */
[----:B------:R-:W-:Y:S01]  /*db60*/  VIADD R4, R18, 0xffffff7b ;  /* 0xffffff7b12047836 */ /* 0x000fe20000000000 */
[----:B------:R-:W-:Y:S01]  /*db70*/  STL.64 [R1+0xac0], R14 ;  /* 0x000ac00e01007387 */ /* 0x000fe20000100a00 */
[----:B------:R-:W-:Y:S01]  /*db80*/  ISETP.GE.U32.AND P3, PT, R5, 0x7ffffeff, PT ;  /* 0x7ffffeff0500780c */ /* 0x000fe20003f66070 */
[----:B----4-:R-:W-:-:S02]  /*db90*/  VIADD R5, R243, 0xffffff7c ;  /* 0xffffff7cf3057836 */ /* 0x010fc40000000000 */
[----:B------:R-:W-:Y:S04]  /*dba0*/  STL.64 [R1+0xac8], R12 ;  /* 0x000ac80c01007387 */ /* 0x000fe80000100a00 */
[----:B------:R-:W-:Y:S04]  /*dbb0*/  LDGSTS.E [R244+0xc008], desc[UR60][R12.64], !P5 ;  /* 0x0c0080000cf47fae */ /* 0x000fe8000e92187c */
[----:B------:R1:W-:Y:S04]  /*dbc0*/  STL.64 [R1+0xad8], R244 ;  /* 0x000ad8f401007387 */ /* 0x0003e80000100a00 */
[----:B------:R2:W-:Y:S01]  /*dbd0*/  LDGSTS.E [R244+0xc00c], desc[UR60][R10.64], !P1 ;  /* 0x0c00c0000af47fae */ /* 0x0005e2000c92187c */
[----:B------:R-:W-:-:S03]  /*dbe0*/  ISETP.GE.U32.AND P1, PT, R4, 0x7ffffefc, PT ;  /* 0x7ffffefc0400780c */ /* 0x000fc60003f26070 */
[----:B------:R2:W-:Y:S01]  /*dbf0*/  STL.64 [R1+0xad0], R10 ;  /* 0x000ad00a01007387 */ /* 0x0005e20000100a00 */
[C---:B------:R-:W-:Y:S01]  /*dc00*/  VIADD R4, R2.reuse, UR6 ;  /* 0x0000000602047c36 */ /* 0x040fe20008000000 */
[----:B------:R-:W-:Y:S02]  /*dc10*/  ISETP.GE.U32.AND P5, PT, R5, 0x7ffffefd, PT ;  /* 0x7ffffefd0500780c */ /* 0x000fe40003fa6070 */
[C---:B------:R-:W-:Y:S01]  /*dc20*/  LOP3.LUT R5, R2.reuse, 0x10, RZ, 0x3c, !PT ;  /* 0x0000001002057812 */ /* 0x040fe200078e3cff */
[----:B------:R4:W-:Y:S01]  /*dc30*/  STL.64 [R1+0xae0], R2 ;  /* 0x000ae00201007387 */ /* 0x0009e20000100a00 */
[C---:B------:R-:W-:Y:S02]  /*dc40*/  LOP3.LUT R6, R2.reuse, 0x20, RZ, 0x3c, !PT ;  /* 0x0000002002067812 */ /* 0x040fe400078e3cff */
[C---:B------:R-:W-:Y:S01]  /*dc50*/  LOP3.LUT R7, R2.reuse, 0x30, RZ, 0x3c, !PT ;  /* 0x0000003002077812 */ /* 0x040fe200078e3cff */
[----:B-1----:R-:W3:Y:S01]  /*dc60*/  LDL.64 R244, [R1+0x210] ;  /* 0x0002100001f47983 */ /* 0x002ee20000100a00 */
[----:B--2---:R-:W-:-:S03]  /*dc70*/  LOP3.LUT R11, R2, 0x60, RZ, 0x3c, !PT ;  /* 0x00000060020b7812 */ /* 0x004fc600078e3cff */
[----:B------:R-:W2:Y:S01]  /*dc80*/  LDL.64 R12, [R1+0x218] ;  /* 0x00021800010c7983 */ /* 0x000ea20000100a00 */
[C---:B------:R-:W-:Y:S02]  /*dc90*/  LOP3.LUT R10, R2.reuse, 0x70, RZ, 0x3c, !PT ;  /* 0x00000070020a7812 */ /* 0x040fe400078e3cff */
[C---:B------:R-:W-:Y:S01]  /*dca0*/  LOP3.LUT R8, R2.reuse, 0x40, RZ, 0x3c, !PT ;  /* 0x0000004002087812 */ /* 0x040fe200078e3cff */
[----:B------:R-:W-:Y:S01]  /*dcb0*/  VIADD R242, R11, UR6 ;  /* 0x000000060bf27c36 */ /* 0x000fe20008000000 */
[----:B------:R-:W-:Y:S01]  /*dcc0*/  LOP3.LUT R9, R2, 0x50, RZ, 0x3c, !PT ;  /* 0x0000005002097812 */ /* 0x000fe200078e3cff */
[----:B------:R-:W-:Y:S01]  /*dcd0*/  VIADD R243, R10, UR6 ;  /* 0x000000060af37c36 */ /* 0x000fe20008000000 */
[----:B----4-:R-:W4:Y:S04]  /*dce0*/  LDL.64 R2, [R1+0x200] ;  /* 0x0002000001027983 */ /* 0x010f280000100a00 */
[----:B------:R-:W2:Y:S04]  /*dcf0*/  LDL.64 R10, [R1+0x208] ;  /* 0x00020800010a7983 */ /* 0x000ea80000100a00 */
        /* <DEDUP_REMOVED lines=11> */
[----:B------:R-:W0:Y:S04]  /*ddb0*/  LDGDEPBAR ;  /* 0x00000000000079af */ /* 0x000e280000000000 */
[----:B---3--:R-:W-:Y:S04]  /*ddc0*/  LDGSTS.E [R4+0x40000], desc[UR60][R238.64], P2 ;  /* 0x40000000ee047fae */ /* 0x008fe8000912187c */
[----:B------:R1:W-:Y:S04]  /*ddd0*/  STL.64 [R1+0xae8], R238 ;  /* 0x000ae8ee01007387 */ /* 0x0003e80000100a00 */
[----:B------:R-:W-:Y:S04]  /*dde0*/  LDGSTS.E [R4+0x40400], desc[UR60][R232.64], P2 ;  /* 0x40400000e8047fae */ /* 0x000fe8000912187c */
[----:B------:R-:W-:Y:S04]  /*ddf0*/  LDGSTS.E [R4+0x40800], desc[UR60][R226.64], P2 ;  /* 0x40800000e2047fae */ /* 0x000fe8000912187c */
[----:B-1----:R-:W3:Y:S04]  /*de00*/  LDL.64 R238, [R1+0x1f8] ;  /* 0x0001f80001ee7983 */ /* 0x002ee80000100a00 */
[----:B------:R1:W-:Y:S04]  /*de10*/  STL.64 [R1+0xaf0], R232 ;  /* 0x000af0e801007387 */ /* 0x0003e80000100a00 */
[----:B------:R-:W-:Y:S04]  /*de20*/  LDGSTS.E [R4+0x40c00], desc[UR60][R220.64], P2 ;  /* 0x40c00000dc047fae */ /* 0x000fe8000912187c */
[----:B------:R-:W-:Y:S04]  /*de30*/  LDGSTS.E [R4+0x41000], desc[UR60][R214.64], P2 ;  /* 0x41000000d6047fae */ /* 0x000fe8000912187c */
[----:B-1----:R-:W4:Y:S04]  /*de40*/  LDL.64 R232, [R1+0x1f0] ;  /* 0x0001f00001e87983 */ /* 0x002f280000100a00 */
[----:B------:R1:W-:Y:S04]  /*de50*/  STL.64 [R1+0xaf8], R226 ;  /* 0x000af8e201007387 */ /* 0x0003e80000100a00 */
[----:B------:R-:W-:Y:S04]  /*de60*/  LDGSTS.E [R4+0x41400], desc[UR60][R208.64], P2 ;  /* 0x41400000d0047fae */ /* 0x000fe8000912187c */
[----:B------:R-:W-:Y:S04]  /*de70*/  LDGSTS.E [R4+0x41800], desc[UR60][R202.64], P2 ;  /* 0x41800000ca047fae */ /* 0x000fe8000912187c */
[----:B-1----:R-:W2:Y:S04]  /*de80*/  LDL.64 R226, [R1+0x1e8] ;  /* 0x0001e80001e27983 */ /* 0x002ea80000100a00 */
[----:B------:R1:W-:Y:S04]  /*de90*/  STL.64 [R1+0xb00], R220 ;  /* 0x000b00dc01007387 */ /* 0x0003e80000100a00 */
[----:B------:R-:W-:Y:S04]  /*dea0*/  LDGSTS.E [R4+0x41c00], desc[UR60][R196.64], P2 ;  /* 0x41c00000c4047fae */ /* 0x000fe8000912187c */
[----:B------:R-:W-:Y:S04]  /*deb0*/  LDGSTS.E [R4+0x42000], desc[UR60][R190.64], P2 ;  /* 0x42000000be047fae */ /* 0x000fe8000912187c */
[----:B-1----:R-:W3:Y:S04]  /*dec0*/  LDL.64 R220, [R1+0x1e0] ;  /* 0x0001e00001dc7983 */ /* 0x002ee80000100a00 */
[----:B------:R1:W-:Y:S01]  /*ded0*/  STL.64 [R1+0xb08], R214 ;  /* 0x000b08d601007387 */ /* 0x0003e20000100a00 */
[----:B------:R-:W-:-:S03]  /*dee0*/  VIADD R5, R5, UR6 ;  /* 0x0000000605057c36 */ /* 0x000fc60008000000 */
        /* <DEDUP_REMOVED lines=19> */
[----:B------:R-:W-:Y:S04]  /*e020*/  LDGSTS.E [R5+0x40c80], desc[UR60][R218.64], P2 ;  /* 0x40c80000da057fae */ /* 0x000fe8000912187c */
[----:B------:R-:W-:Y:S04]  /*e030*/  LDGSTS.E [R5+0x41080], desc[UR60][R212.64], P2 ;  /* 0x41080000d4057fae */ /* 0x000fe8000912187c */
[----:B------:R-:W-:Y:S04]  /*e040*/  LDGSTS.E [R5+0x41480], desc[UR60][R206.64], P2 ;  /* 0x41480000ce057fae */ /* 0x000fe8000912187c */
[----:B------:R-:W-:Y:S04]  /*e050*/  LDGSTS.E [R5+0x41880], desc[UR60][R200.64], P2 ;  /* 0x41880000c8057fae */ /* 0x000fe8000912187c */
[----:B------:R-:W-:Y:S01]  /*e060*/  LDGSTS.E [R5+0x41c80], desc[UR60][R194.64], P2 ;  /* 0x41c80000c2057fae */ /* 0x000fe2000912187c */
[----:B------:R-:W-:-:S03]  /*e070*/  IADD3 R6, R6, UR6, RZ ;  /* 0x0000000606067c10 */ /* 0x000fc6000fffe0ff */
[----:B------:R-:W-:Y:S04]  /*e080*/  LDGSTS.E [R5+0x42080], desc[UR60][R188.64], P2 ;  /* 0x42080000bc057fae */ /* 0x000fe8000912187c */
[----:B------:R-:W-:Y:S04]  /*e090*/  LDGSTS.E [R5+0x42480], desc[UR60][R180.64], P2 ;  /* 0x42480000b4057fae */ /* 0x000fe8000912187c */
[----:B------:R-:W-:Y:S04]  /*e0a0*/  LDGSTS.E [R5+0x42880], desc[UR60][R174.64], P2 ;  /* 0x42880000ae057fae */ /* 0x000fe8000912187c */
[----:B------:R-:W-:Y:S04]  /*e0b0*/  LDGSTS.E [R5+0x42c80], desc[UR60][R170.64], P2 ;  /* 0x42c80000aa057fae */ /* 0x000fe8000912187c */
[----:B------:R-:W-:Y:S04]  /*e0c0*/  LDGSTS.E [R5+0x43080], desc[UR60][R166.64], P2 ;  /* 0x43080000a6057fae */ /* 0x000fe8000912187c */
[----:B------:R-:W-:Y:S04]  /*e0d0*/  STL.64 [R1+0xb30], R182 ;  /* 0x000b30b601007387 */ /* 0x000fe80000100a00 */
        /* <DEDUP_REMOVED lines=11> */
[----:B------:R1:W-:Y:S04]  /*e190*/  STL.64 [R1+0xb60], R156 ;  /* 0x000b609c01007387 */ /* 0x0003e80000100a00 */
[----:B------:R-:W-:Y:S04]  /*e1a0*/  LDGSTS.E [R6+0x40d00], desc[UR60][R216.64], P2 ;  /* 0x40d00000d8067fae */ /* 0x000fe8000912187c */
[----:B------:R-:W-:Y:S04]  /*e1b0*/  LDGSTS.E [R6+0x41100], desc[UR60][R210.64], P2 ;  /* 0x41100000d2067fae */ /* 0x000fe8000912187c */
[----:B-1----:R-:W3:Y:S04]  /*e1c0*/  LDL.64 R156, [R1+0x278] ;  /* 0x00027800019c7983 */ /* 0x002ee80000100a00 */
[----:B------:R-:W-:Y:S04]  /*e1d0*/  LDGSTS.E [R6+0x41500], desc[UR60][R204.64], P2 ;  /* 0x41500000cc067fae */ /* 0x000fe8000912187c */
[----:B------:R-:W3:Y:S04]  /*e1e0*/  LDL.64 R160, [R1+0x280] ;  /* 0x0002800001a07983 */ /* 0x000ee80000100a00 */
[----:B------:R-:W-:Y:S04]  /*e1f0*/  LDGSTS.E [R6+0x41900], desc[UR60][R198.64], P2 ;  /* 0x41900000c6067fae */ /* 0x000fe8000912187c */
[----:B------:R-:W3:Y:S04]  /*e200*/  LDL.64 R164, [R1+0x288] ;  /* 0x0002880001a47983 */ /* 0x000ee80000100a00 */
[----:B------:R-:W-:Y:S04]  /*e210*/  LDGSTS.E [R6+0x41d00], desc[UR60][R192.64], P2 ;  /* 0x41d00000c0067fae */ /* 0x000fe8000912187c */
[----:B------:R-:W3:Y:S01]  /*e220*/  LDL.64 R168, [R1+0x290] ;  /* 0x0002900001a87983 */ /* 0x000ee20000100a00 */
[----:B------:R-:W-:-:S03]  /*e230*/  VIADD R7, R7, UR6 ;  /* 0x0000000607077c36 */ /* 0x000fc60008000000 */
[----:B------:R-:W-:Y:S04]  /*e240*/  LDGSTS.E [R6+0x42100], desc[UR60][R186.64], P2 ;  /* 0x42100000ba067fae */ /* 0x000fe8000912187c */
[----:B------:R-:W3:Y:S04]  /*e250*/  LDL.64 R172, [R1+0x298] ;  /* 0x0002980001ac7983 */ /* 0x000ee80000100a00 */
[----:B------:R-:W-:Y:S04]  /*e260*/  LDGSTS.E [R6+0x42500], desc[UR60][R178.64], P2 ;  /* 0x42500000b2067fae */ /* 0x000fe8000912187c */
[----:B------:R-:W3:Y:S04]  /*e270*/  LDL.64 R176, [R1+0x2a0] ;  /* 0x0002a00001b07983 */ /* 0x000ee80000100a00 */
[----:B------:R-:W3:Y:S01]  /*e280*/  LDL.64 R182, [R1+0x2a8] ;  /* 0x0002a80001b67983 */ /* 0x000ee20000100a00 */
[----:B------:R-:W-:-:S03]  /*e290*/  VIADD R8, R8, UR6 ;  /* 0x0000000608087c36 */ /* 0x000fc60008000000 */
[----:B--2---:R-:W-:Y:S04]  /*e2a0*/  LDGSTS.E [R6+0x42900], desc[UR60][R190.64], P2 ;  /* 0x42900000be067fae */ /* 0x004fe8000912187c */
[----:B----4-:R-:W-:Y:S04]  /*e2b0*/  LDGSTS.E [R6+0x42d00], desc[UR60][R196.64], P2 ;  /* 0x42d00000c4067fae */ /* 0x010fe8000912187c */
[----:B---3--:R-:W-:Y:S04]  /*e2c0*/  LDGSTS.E [R6+0x43100], desc[UR60][R202.64], P2 ;  /* 0x43100000ca067fae */ /* 0x008fe8000912187c */
[----:B------:R-:W2:Y:S04]  /*e2d0*/  LDL.64 R190, [R1+0x2b0] ;  /* 0x0002b00001be7983 */ /* 0x000ea80000100a00 */
[----:B------:R-:W3:Y:S04]  /*e2e0*/  LDL.64 R196, [R1+0x2b8] ;  /* 0x0002b80001c47983 */ /* 0x000ee80000100a00 */
[----:B------:R-:W-:Y:S04]  /*e2f0*/  LDGSTS.E [R6+0x43500], desc[UR60][R208.64], P2 ;  /* 0x43500000d0067fae */ /* 0x000fe8000912187c */
[----:B------:R-:W4:Y:S04]  /*e300*/  LDL.64 R202, [R1+0x2c0] ;  /* 0x0002c00001ca7983 */ /* 0x000f280000100a00 */
        /* <DEDUP_REMOVED lines=43> */
[----:B------:R-:W-:Y:S04]  /*e5c0*/  LDGSTS.E [R8+0x41200], desc[UR60][R164.64], P2 ;  /* 0x41200000a4087fae */ /* 0x000fe8000912187c */
[----:B------:R-:W4:Y:S04]  /*e5d0*/  LDL.64 R156, [R1+0x370] ;  /* 0x00037000019c7983 */ /* 0x000f280000100a00 */
[----:B------:R-:W-:Y:S04]  /*e5e0*/  LDGSTS.E [R8+0x41600], desc[UR60][R168.64], P2 ;  /* 0x41600000a8087fae */ /* 0x000fe8000912187c */
[----:B------:R-:W4:Y:S04]  /*e5f0*/  LDL.64 R160, [R1+0x378] ;  /* 0x0003780001a07983 */ /* 0x000f280000100a00 */
[----:B------:R-:W-:Y:S04]  /*e600*/  LDGSTS.E [R8+0x41a00], desc[UR60][R172.64], P2 ;  /* 0x41a00000ac087fae */ /* 0x000fe8000912187c */
[----:B------:R-:W4:Y:S04]  /*e610*/  LDL.64 R164, [R1+0x380] ;  /* 0x0003800001a47983 */ /* 0x000f280000100a00 */
[----:B------:R-:W-:Y:S04]  /*e620*/  LDGSTS.E [R8+0x41e00], desc[UR60][R176.64], P2 ;  /* 0x41e00000b0087fae */ /* 0x000fe8000912187c */
[----:B------:R-:W4:Y:S01]  /*e630*/  LDL.64 R168, [R1+0x388] ;  /* 0x0003880001a87983 */ /* 0x000f220000100a00 */
[----:B------:R-:W-:-:S03]  /*e640*/  VIADD R9, R9, UR6 ;  /* 0x0000000609097c36 */ /* 0x000fc60008000000 */
[----:B------:R-:W-:Y:S04]  /*e650*/  LDGSTS.E [R8+0x42200], desc[UR60][R182.64], P2 ;  /* 0x42200000b6087fae */ /* 0x000fe8000912187c */
[----:B------:R-:W4:Y:S04]  /*e660*/  LDL.64 R172, [R1+0x390] ;  /* 0x0003900001ac7983 */ /* 0x000f280000100a00 */
[----:B------:R-:W4:Y:S04]  /*e670*/  LDL.64 R176, [R1+0x398] ;  /* 0x0003980001b07983 */ /* 0x000f280000100a00 */
[----:B------:R-:W4:Y:S04]  /*e680*/  LDL.64 R182, [R1+0x3a0] ;  /* 0x0003a00001b67983 */ /* 0x000f280000100a00 */
[----:B--2---:R-:W-:Y:S04]  /*e690*/  LDGSTS.E [R8+0x42600], desc[UR60][R190.64], P2 ;  /* 0x42600000be087fae */ /* 0x004fe8000912187c */
[----:B---3--:R-:W-:Y:S04]  /*e6a0*/  LDGSTS.E [R8+0x42a00], desc[UR60][R196.64], P2 ;  /* 0x42a00000c4087fae */ /* 0x008fe8000912187c */
[----:B----4-:R-:W-:Y:S04]  /*e6b0*/  LDGSTS.E [R8+0x42e00], desc[UR60][R202.64], P2 ;  /* 0x42e00000ca087fae */ /* 0x010fe8000912187c */
[----:B------:R-:W2:Y:S04]  /*e6c0*/  LDL.64 R190, [R1+0x3a8] ;  /* 0x0003a80001be7983 */ /* 0x000ea80000100a00 */
[----:B------:R-:W-:Y:S04]  /*e6d0*/  LDGSTS.E [R8+0x43200], desc[UR60][R208.64], P2 ;  /* 0x43200000d0087fae */ /* 0x000fe8000912187c */
        /* <DEDUP_REMOVED lines=45> */
[----:B------:R-:W4:Y:S04]  /*e9b0*/  LDL.LU.64 R156, [R1+0xb60] ;  /* 0x000b6000019c7983 */ /* 0x000f280000300a00 */
        /* <DEDUP_REMOVED lines=10> */
[----:B------:R-:W4:Y:S04]  /*ea60*/  LDL.LU.64 R182, [R1+0xb30] ;  /* 0x000b300001b67983 */ /* 0x000f280000300a00 */
[----:B--2---:R-:W-:Y:S04]  /*ea70*/  LDGSTS.E [R242+0x42300], desc[UR60][R190.64], P2 ;  /* 0x42300000bef27fae */ /* 0x004fe8000912187c */
[----:B---3--:R-:W-:Y:S04]  /*ea80*/  LDGSTS.E [R242+0x42700], desc[UR60][R196.64], P2 ;  /* 0x42700000c4f27fae */ /* 0x008fe8000912187c */
[----:B------:R-:W2:Y:S04]  /*ea90*/  LDL.LU.64 R190, [R1+0xb28] ;  /* 0x000b280001be7983 */ /* 0x000ea80000300a00 */
[----:B----4-:R-:W-:Y:S04]  /*eaa0*/  LDGSTS.E [R242+0x42b00], desc[UR60][R202.64], P2 ;  /* 0x42b00000caf27fae */ /* 0x010fe8000912187c */
[----:B------:R-:W3:Y:S04]  /*eab0*/  LDL.LU.64 R196, [R1+0xb20] ;  /* 0x000b200001c47983 */ /* 0x000ee80000300a00 */
[----:B------:R-:W-:Y:S04]  /*eac0*/  LDGSTS.E [R242+0x42f00], desc[UR60][R208.64], P2 ;  /* 0x42f00000d0f27fae */ /* 0x000fe8000912187c */
[----:B------:R-:W4:Y:S04]  /*ead0*/  LDL.LU.64 R202, [R1+0xb18] ;  /* 0x000b180001ca7983 */ /* 0x000f280000300a00 */
[----:B------:R-:W-:Y:S04]  /*eae0*/  LDGSTS.E [R242+0x43300], desc[UR60][R214.64], P2 ;  /* 0x43300000d6f27fae */ /* 0x000fe8000912187c */
[----:B------:R-:W2:Y:S04]  /*eaf0*/  LDL.LU.64 R208, [R1+0xb10] ;  /* 0x000b100001d07983 */ /* 0x000ea80000300a00 */
[----:B------:R-:W-:Y:S04]  /*eb00*/  LDGSTS.E [R242+0x43700], desc[UR60][R220.64], P2 ;  /* 0x43700000dcf27fae */ /* 0x000fe8000912187c */
        /* <DEDUP_REMOVED lines=35> */
[----:B------:R1:W-:Y:S04]  /*ed40*/  LDGSTS.E [R243+0x43f80], desc[UR60][R184.64], P2 ;  /* 0x43f80000b8f37fae */ /* 0x0003e8000912187c */
[----:B------:R-:W2:Y:S01]  /*ed50*/  LDL.LU.64 R240, [R1+0xa78] ;  /* 0x000a780001f07983 */ /* 0x000ea20000300a00 */
[----:B------:R-:W-:-:S03]  /*ed60*/  VIADD R252, R252, 0xffffff7a ;  /* 0xffffff7afcfc7836 */ /* 0x000fc60000000000 */
[----:B------:R-:W0:Y:S04]  /*ed70*/  LDGDEPBAR ;  /* 0x00000000000079af */ /* 0x000e280000000000 */
[----:B------:R-:W1:Y:S02]  /*ed80*/  LDL.LU.64 R184, [R1+0xa70] ;  /* 0x000a700001b87983 */ /* 0x000e640000300a00 */
[----:B-1----:R-:W-:-:S04]  /*ed90*/  IMAD.SHL.U32 R184, R184, 0x80, RZ ;  /* 0x00000080b8b87824 */ /* 0x002fc800078e00ff */
[----:B--2---:R-:W-:-:S05]  /*eda0*/  IMAD.WIDE R240, R184, 0x4, R240 ;  /* 0x00000004b8f07825 */ /* 0x004fca00078e02f0 */
[----:B------:R1:W-:Y:S04]  /*edb0*/  STL.64 [R1+0x858], R240 ;  /* 0x000858f001007387 */ /* 0x0003e80000100a00 */
[----:B-1----:R-:W2:Y:S01]  /*edc0*/  LDL.LU.64 R240, [R1+0x1b0] ;  /* 0x0001b00001f07983 */ /* 0x002ea20000300a00 */
[----:B------:R-:W-:Y:S02]  /*edd0*/  ISETP.GE.U32.AND P2, PT, R252, 0x7ffffefb, PT ;  /* 0x7ffffefbfc00780c */ /* 0x000fe40003f46070 */
[----:B------:R-:W1:Y:S02]  /*ede0*/  LDC R252, c[0x0][0x230] ;  /* 0x00008c00fffc7b82 */ /* 0x000e640000000800 */
[----:B-1----:R-:W-:Y:S02]  /*edf0*/  VIADD R252, R252, 0xffffff5e ;  /* 0xffffff5efcfc7836 */ /* 0x002fe40000000000 */
[----:B--2---:R-:W-:-:S05]  /*ee00*/  IMAD.WIDE R240, R184, 0x4, R240 ;  /* 0x00000004b8f07825 */ /* 0x004fca00078e02f0 */
[----:B------:R-:W-:Y:S04]  /*ee10*/  STL.64 [R1+0x850], R240 ;  /* 0x000850f001007387 */ /* 0x000fe80000100a00 */
[----:B------:R1:W-:Y:S04]  /*ee20*/  STL.64 [R1+0xbb0], R192 ;  /* 0x000bb0c001007387 */ /* 0x0003e80000100a00 */
[----:B-1----:R-:W2:Y:S04]  /*ee30*/  LDL.LU.64 R192, [R1+0x1a8] ;  /* 0x0001a80001c07983 */ /* 0x002ea80000300a00 */
[----:B------:R1:W-:Y:S04]  /*ee40*/  STL.64 [R1+0xba8], R186 ;  /* 0x000ba8ba01007387 */ /* 0x0003e80000100a00 */
[----:B-1----:R-:W4:Y:S04]  /*ee50*/  LDL.LU.64 R186, [R1+0xa0] ;  /* 0x0000a00001ba7983 */ /* 0x002f280000300a00 */
[----:B------:R1:W-:Y:S04]  /*ee60*/  STL.64 [R1+0xba0], R178 ;  /* 0x000ba0b201007387 */ /* 0x0003e80000100a00 */
[----:B-1----:R-:W4:Y:S04]  /*ee70*/  LDL.LU.64 R178, [R1+0xb0] ;  /* 0x0000b00001b27983 */ /* 0x002f280000300a00 */
[----:B------:R1:W-:Y:S04]  /*ee80*/  STL.64 [R1+0xb98], R4 ;  /* 0x000b980401007387 */ /* 0x0003e80000100a00 */
[----:B------:R3:W-:Y:S01]  /*ee90*/  STL.64 [R1+0xb20], R6 ;  /* 0x000b200601007387 */ /* 0x0007e20000100a00 */
[----:B-1----:R-:W1:Y:S03]  /*eea0*/  LDC R5, c[0x0][0x230] ;  /* 0x00008c00ff057b82 */ /* 0x002e660000000800 */
[----:B---3--:R-:W3:Y:S04]  /*eeb0*/  LDL.LU.64 R6, [R1+0x1a0] ;  /* 0x0001a00001067983 */ /* 0x008ee80000300a00 */
[----:B------:R1:W-:Y:S01]  /*eec0*/  STL.64 [R1+0xb18], R8 ;  /* 0x000b180801007387 */ /* 0x0003e20000100a00 */
[----:B------:R-:W4:Y:S03]  /*eed0*/  LDC R4, c[0x0][0x230] ;  /* 0x00008c00ff047b82 */ /* 0x000f260000000800 */
[----:B-1----:R-:W4:Y:S04]  /*eee0*/  LDL.LU.64 R8, [R1+0xa8] ;  /* 0x0000a80001087983 */ /* 0x002f280000300a00 */
[----:B------:R1:W-:Y:S04]  /*eef0*/  STL.64 [R1+0xb10], R242 ;  /* 0x000b10f201007387 */ /* 0x0003e80000100a00 */
[----:B-1----:R-:W4:Y:S01]  /*ef00*/  LDL.LU.64 R242, [R1+0xb8] ;  /* 0x0000b80001f27983 */ /* 0x002f220000300a00 */
[----:B------:R-:W-:-:S03]  /*ef10*/  IADD3 R5, R5, -0xa1, RZ ;  /* 0xffffff5f05057810 */ /* 0x000fc60007ffe0ff */
[----:B------:R1:W-:Y:S04]  /*ef20*/  STL.64 [R1+0xa70], R2 ;  /* 0x000a700201007387 */ /* 0x0003e80000100a00 */
[----:B-1----:R-:W4:Y:S01]  /*ef30*/  LDL.64 R2, [R1+0x858] ;  /* 0x0008580001027983 */ /* 0x002f220000100a00 */
[----:B------:R-:W-:Y:S01]  /*ef40*/  BAR.SYNC.DEFER_BLOCKING 0x0 ;  /* 0x0000000000007b1d */ /* 0x000fe20000010000 */
[----:B--2---:R-:W-:-:S05]  /*ef50*/  IMAD.WIDE R192, R184, 0x4, R192 ;  /* 0x00000004b8c07825 */ /* 0x004fca00078e02c0 */
[----:B------:R1:W-:Y:S01]  /*ef60*/  STL.64 [R1+0x848], R192 ;  /* 0x000848c001007387 */ /* 0x0003e20000100a00 */
[----:B---3--:R-:W-:-:S03]  /*ef70*/  IMAD.WIDE R6, R184, 0x4, R6 ;  /* 0x00000004b8067825 */ /* 0x008fc600078e0206 */
[----:B------:R-:W-:Y:S01]  /*ef80*/  @!PT LDS RZ, [RZ] ;  /* 0x00000000fffff984 */ /* 0x000fe20000000800 */
[----:B------:R-:W-:Y:S01]  /*ef90*/  @!PT LDS RZ, [RZ] ;  /* 0x00000000fffff984 */ /* 0x000fe20000000800 */
[----:B------:R-:W-:Y:S01]  /*efa0*/  @!PT LDS RZ, [RZ] ;  /* 0x00000000fffff984 */ /* 0x000fe20000000800 */
[----:B----4-:R-:W-:Y:S01]  /*efb0*/  LDGSTS.E [R245+0x10000], desc[UR60][R2.64], !P6 ;  /* 0x1000000002f57fae */ /* 0x010fe2000f12187c */
[----:B------:R-:W-:Y:S02]  /*efc0*/  ISETP.GE.U32.AND P6, PT, R5, 0x7ffffee0, PT ;  /* 0x7ffffee00500780c */ /* 0x000fe40003fc6070 */
[----:B------:R-:W2:Y:S01]  /*efd0*/  LDC R5, c[0x0][0x230] ;  /* 0x00008c00ff057b82 */ /* 0x000ea20000000800 */
[----:B------:R3:W-:Y:S01]  /*efe0*/  LDGSTS.E [R245+0x10004], desc[UR60][R240.64], !P3 ;  /* 0x10004000f0f57fae */ /* 0x0007e2000d92187c */
[----:B------:R-:W-:-:S03]  /*eff0*/  ISETP.GE.U32.AND P3, PT, R252, 0x7ffffedf, PT ;  /* 0x7ffffedffc00780c */ /* 0x000fc60003f66070 */
[----:B------:R-:W-:Y:S01]  /*f000*/  LDGSTS.E [R245+0x10008], desc[UR60][R192.64], !P4 ;  /* 0x10008000c0f57fae */ /* 0x000fe2000e12187c */
[C---:B------:R-:W-:Y:S02]  /*f010*/  IMAD.WIDE R242, R184.reuse, 0x4, R242 ;  /* 0x00000004b8f27825 */ /* 0x040fe400078e02f2 */
[----:B------:R-:W4:Y:S01]  /*f020*/  LDC R252, c[0x0][0x230] ;  /* 0x00008c00fffc7b82 */ /* 0x000f220000000800 */
[----:B------:R2:W-:Y:S01]  /*f030*/  LDGSTS.E [R245+0x1000c], desc[UR60][R6.64], !P5 ;  /* 0x1000c00006f57fae */ /* 0x0005e2000e92187c */
[----:B------:R-:W-:-:S03]  /*f040*/  IMAD.WIDE R178, R184, 0x4, R178 ;  /* 0x00000004b8b27825 */ /* 0x000fc600078e02b2 */
[----:B------:R-:W-:Y:S03]  /*f050*/  LDGSTS.E [R245+0x14000], desc[UR60][R242.64], !P6 ;  /* 0x14000000f2f57fae */ /* 0x000fe6000f12187c */
[----:B---3--:R-:W3:Y:S01]  /*f060*/  LDC R241, c[0x0][0x230] ;  /* 0x00008c00fff17b82 */ /* 0x008ee20000000800 */
[----:B-1----:R-:W4:Y:S07]  /*f070*/  LDL.LU.64 R192, [R1+0xbb0] ;  /* 0x000bb00001c07983 */ /* 0x002f2e0000300a00 */
[----:B------:R-:W1:Y:S01]  /*f080*/  LDC R240, c[0x0][0x230] ;  /* 0x00008c00fff07b82 */ /* 0x000e620000000800 */
[----:B------:R2:W-:Y:S01]  /*f090*/  STL.64 [R1+0x840], R6 ;  /* 0x0008400601007387 */ /* 0x0005e20000100a00 */
[----:B------:R-:W-:-:S03]  /*f0a0*/  IMAD.WIDE R8, R184, 0x4, R8 ;  /* 0x00000004b8087825 */ /* 0x000fc600078e0208 */
[----:B------:R-:W-:Y:S03]  /*f0b0*/  LDGSTS.E [R245+0x14004], desc[UR60][R178.64], !P3 ;  /* 0x14004000b2f57fae */ /* 0x000fe6000d92187c */
[----:B------:R-:W1:Y:S01]  /*f0c0*/  LDC R3, c[0x0][0x230] ;  /* 0x00008c00ff037b82 */ /* 0x000e620000000800 */
[----:B---3--:R-:W-:-:S07]  /*f0d0*/  VIADD R241, R241, 0xffffff5d ;  /* 0xffffff5df1f17836 */ /* 0x008fce0000000000 */
[----:B--2---:R-:W2:Y:S01]  /*f0e0*/  LDC R7, c[0x0][0x230] ;  /* 0x00008c00ff077b82 */ /* 0x004ea20000000800 */
[----:B------:R-:W-:Y:S01]  /*f0f0*/  ISETP.GE.U32.AND P4, PT, R241, 0x7ffffede, PT ;  /* 0x7ffffedef100780c */ /* 0x000fe20003f86070 */
[----:B------:R-:W-:Y:S02]  /*f100*/  VIADD R241, R5, 0xffffff3e ;  /* 0xffffff3e05f17836 */ /* 0x000fe40000000000 */
[----:B-1----:R-:W-:-:S04]  /*f110*/  VIADD R240, R240, 0xffffff5c ;  /* 0xffffff5cf0f07836 */ /* 0x002fc80000000000 */
[----:B------:R-:W1:Y:S01]  /*f120*/  LDC R5, c[0x0][0x230] ;  /* 0x00008c00ff057b82 */ /* 0x000e620000000800 */
[----:B------:R-:W-:-:S07]  /*f130*/  ISETP.GE.U32.AND P5, PT, R240, 0x7ffffedd, PT ;  /* 0x7ffffeddf000780c */ /* 0x000fce0003fa6070 */
[----:B------:R-:W3:Y:S01]  /*f140*/  LDC R2, c[0x0][0x230] ;  /* 0x00008c00ff027b82 */ /* 0x000ee20000000800 */
[----:B------:R-:W-:Y:S04]  /*f150*/  STL.64 [R1+0x838], R242 ;  /* 0x000838f201007387 */ /* 0x000fe80000100a00 */
[----:B------:R1:W-:Y:S01]  /*f160*/  LDGSTS.E [R245+0x14008], desc[UR60][R8.64], !P4 ;  /* 0x1400800008f57fae */ /* 0x0003e2000e12187c */
[----:B--2---:R-:W-:Y:S02]  /*f170*/  VIADD R240, R7, 0xffffff3f ;  /* 0xffffff3f07f07836 */ /* 0x004fe40000000000 */
[----:B------:R-:W2:Y:S03]  /*f180*/  LDC R6, c[0x0][0x230] ;  /* 0x00008c00ff067b82 */ /* 0x000ea60000000800 */
[----:B------:R-:W-:Y:S01]  /*f190*/  ISETP.GE.U32.AND P6, PT, R240, 0x7ffffec0, PT ;  /* 0x7ffffec0f000780c */ /* 0x000fe20003fc6070 */
[----:B-1----:R-:W-:Y:S01]  /*f1a0*/  VIADD R240, R5, 0xffffff3d ;  /* 0xffffff3d05f07836 */ /* 0x002fe20000000000 */
[----:B------:R-:W-:Y:S01]  /*f1b0*/  STL.64 [R1+0x830], R178 ;  /* 0x000830b201007387 */ /* 0x000fe20000100a00 */
[----:B------:R-:W-:-:S02]  /*f1c0*/  ISETP.GE.U32.AND P3, PT, R241, 0x7ffffebf, PT ;  /* 0x7ffffebff100780c */ /* 0x000fc40003f66070 */
[----:B------:R-:W1:Y:S01]  /*f1d0*/  LDC R241, c[0x0][0x230] ;  /* 0x00008c00fff17b82 */ /* 0x000e620000000800 */
[----:B------:R3:W-:Y:S01]  /*f1e0*/  STL.64 [R1+0x828], R8 ;  /* 0x0008280801007387 */ /* 0x0007e20000100a00 */
[----:B------:R-:W-:Y:S01]  /*f1f0*/  ISETP.GE.U32.AND P4, PT, R240, 0x7ffffebe, PT ;  /* 0x7ffffebef000780c */ /* 0x000fe20003f86070 */
[----:B------:R-:W-:Y:S02]  /*f200*/  VIADD R240, R4, 0xffffff3c ;  /* 0xffffff3c04f07836 */ /* 0x000fe40000000000 */
[----:B------:R-:W-:-:S03]  /*f210*/  IMAD.WIDE R4, R184, 0x4, R136 ;  /* 0x00000004b8047825 */ /* 0x000fc600078e0288 */
[----:B------:R-:W1:Y:S01]  /*f220*/  LDC R137, c[0x0][0x230] ;  /* 0x00008c00ff897b82 */ /* 0x000e620000000800 */
[----:B---3--:R-:W-:-:S05]  /*f230*/  IMAD.WIDE R8, R184, 0x4, R186 ;  /* 0x00000004b8087825 */ /* 0x008fca00078e02ba */
[----:B------:R-:W-:Y:S01]  /*f240*/  STL.64 [R1+0x820], R8 ;  /* 0x0008200801007387 */ /* 0x000fe20000100a00 */
[----:B------:R-:W-:-:S03]  /*f250*/  VIADD R136, R3, 0xffffff1f ;  /* 0xffffff1f03887836 */ /* 0x000fc60000000000 */
[----:B------:R-:W-:Y:S04]  /*f260*/  LDGSTS.E [R245+0x1400c], desc[UR60][R8.64], !P5 ;  /* 0x1400c00008f57fae */ /* 0x000fe8000e92187c */
[----:B------:R3:W-:Y:S04]  /*f270*/  STL.64 [R1+0x818], R4 ;  /* 0x0008180401007387 */ /* 0x0007e80000100a00 */
[----:B------:R3:W-:Y:S02]  /*f280*/  LDGSTS.E [R245+0x18000], desc[UR60][R4.64], !P6 ;  /* 0x1800000004f57fae */ /* 0x0007e4000f12187c */
[----:B---3--:R-:W-:Y:S01]  /*f290*/  IMAD.WIDE R4, R184, 0x4, R134 ;  /* 0x00000004b8047825 */ /* 0x008fe200078e0286 */
[----:B------:R-:W-:-:S03]  /*f2a0*/  IADD3 R134, R2, -0xe2, RZ ;  /* 0xffffff1e02867810 */ /* 0x000fc60007ffe0ff */
[----:B------:R-:W-:Y:S01]  /*f2b0*/  IMAD.WIDE R2, R184, 0x4, R132 ;  /* 0x00000004b8027825 */ /* 0x000fe200078e0284 */
[----:B------:R-:W-:Y:S01]  /*f2c0*/  STL.64 [R1+0x810], R4 ;  /* 0x0008100401007387 */ /* 0x000fe20000100a00 */
[----:B------:R-:W-:Y:S01]  /*f2d0*/  ISETP.GE.U32.AND P5, PT, R240, 0x7ffffebd, PT ;  /* 0x7ffffebdf000780c */ /* 0x000fe20003fa6070 */
[----:B------:R-:W3:Y:S02]  /*f2e0*/  LDC R133, c[0x0][0x230] ;  /* 0x00008c00ff857b82 */ /* 0x000ee40000000800 */
[----:B------:R1:W-:Y:S04]  /*f2f0*/  LDGSTS.E [R245+0x18004], desc[UR60][R4.64], !P3 ;  /* 0x1800400004f57fae */ /* 0x0003e8000d92187c */
[----:B------:R2:W-:Y:S04]  /*f300*/  STL.64 [R1+0x808], R2 ;  /* 0x0008080201007387 */ /* 0x0005e80000100a00 */
[----:B------:R-:W-:Y:S04]  /*f310*/  LDGSTS.E [R245+0x18008], desc[UR60][R2.64], !P4 ;  /* 0x1800800002f57fae */ /* 0x000fe8000e12187c */
[----:B--2---:R-:W2:Y:S04]  /*f320*/  LDL.LU.64 R2, [R1+0x198] ;  /* 0x0001980001027983 */ /* 0x004ea80000300a00 */
[----:B------:R-:W3:Y:S01]  /*f330*/  LDL.LU.64 R186, [R1+0x190] ;  /* 0x0001900001ba7983 */ /* 0x000ee20000300a00 */
[----:B------:R-:W-:-:S02]  /*f340*/  ISETP.GE.U32.AND P6, PT, R136, 0x7ffffea0, PT ;  /* 0x7ffffea08800780c */ /* 0x000fc40003fc6070 */
[----:B------:R-:W-:Y:S01]  /*f350*/  ISETP.GE.U32.AND P3, PT, R134, 0x7ffffe9f, PT ;  /* 0x7ffffe9f8600780c */ /* 0x000fe20003f66070 */
[----:B------:R-:W-:Y:S01]  /*f360*/  VIADD R132, R6, 0xffffff1d ;  /* 0xffffff1d06847836 */ /* 0x000fe20000000000 */
[----:B------:R-:W3:Y:S01]  /*f370*/  LDC R134, c[0x0][0x230] ;  /* 0x00008c00ff867b82 */ /* 0x000ee20000000800 */
[----:B------:R-:W-:-:S04]  /*f380*/  IMAD.WIDE R8, R184, 0x4, R130 ;  /* 0x00000004b8087825 */ /* 0x000fc800078e0282 */
[----:B------:R-:W-:Y:S01]  /*f390*/  IMAD.WIDE R6, R184, 0x4, R72 ;  /* 0x00000004b8067825 */ /* 0x000fe200078e0248 */
[----:B------:R-:W-:-:S03]  /*f3a0*/  ISETP.GE.U32.AND P4, PT, R132, 0x7ffffe9e, PT ;  /* 0x7ffffe9e8400780c */ /* 0x000fc60003f86070 */
[----:B-1----:R-:W-:Y:S01]  /*f3b0*/  IMAD.WIDE R4, R184, 0x4, R70 ;  /* 0x00000004b8047825 */ /* 0x002fe200078e0246 */
[----:B------:R1:W-:Y:S01]  /*f3c0*/  STL.64 [R1+0x800], R8 ;  /* 0x0008000801007387 */ /* 0x0003e20000100a00 */
[----:B------:R-:W3:Y:S02]  /*f3d0*/  LDC R132, c[0x0][0x230] ;  /* 0x00008c00ff847b82 */ /* 0x000ee40000000800 */
[----:B----4-:R-:W-:Y:S01]  /*f3e0*/  VIADD R130, R252, 0xffffff1c ;  /* 0xffffff1cfc827836 */ /* 0x010fe20000000000 */
[----:B------:R4:W-:Y:S04]  /*f3f0*/  STL.64 [R1+0x7f8], R6 ;  /* 0x0007f80601007387 */ /* 0x0009e80000100a00 */
[----:B------:R-:W-:Y:S01]  /*f400*/  LDGSTS.E [R245+0x1800c], desc[UR60][R8.64], !P5 ;  /* 0x1800c00008f57fae */ /* 0x000fe2000e92187c */
[----:B------:R-:W-:Y:S01]  /*f410*/  ISETP.GE.U32.AND P5, PT, R130, 0x7ffffe9d, PT ;  /* 0x7ffffe9d8200780c */ /* 0x000fe20003fa6070 */
[----:B------:R-:W-:Y:S01]  /*f420*/  IMAD.WIDE R178, R184, 0x4, R66 ;  /* 0x00000004b8b27825 */ /* 0x000fe200078e0242 */
[----:B------:R-:W3:Y:S01]  /*f430*/  LDC R71, c[0x0][0x230] ;  /* 0x00008c00ff477b82 */ /* 0x000ee20000000800 */
[----:B------:R4:W-:Y:S04]  /*f440*/  STL.64 [R1+0x7f0], R4 ;  /* 0x0007f00401007387 */ /* 0x0009e80000100a00 */
[----:B------:R-:W-:Y:S01]  /*f450*/  LDGSTS.E [R245+0x1c000], desc[UR60][R6.64], !P6 ;  /* 0x1c00000006f57fae */ /* 0x000fe2000f12187c */
[----:B------:R-:W-:-:S02]  /*f460*/  VIADD R131, R241, 0xffffff79 ;  /* 0xffffff79f1837836 */ /* 0x000fc40000000000 */
[----:B------:R-:W-:Y:S01]  /*f470*/  VIADD R70, R137, 0xffffff78 ;  /* 0xffffff7889467836 */ /* 0x000fe20000000000 */
[----:B-1----:R-:W3:Y:S01]  /*f480*/  LDL.LU.64 R8, [R1+0x188] ;  /* 0x0001880001087983 */ /* 0x002ee20000300a00 */
[----:B------:R-:W1:Y:S03]  /*f490*/  LDC R73, c[0x0][0x230] ;  /* 0x00008c00ff497b82 */ /* 0x000e660000000800 */
[----:B------:R4:W-:Y:S04]  /*f4a0*/  LDGSTS.E [R245+0x1c004], desc[UR60][R4.64], !P3 ;  /* 0x1c00400004f57fae */ /* 0x0009e8000d92187c */
[----:B----4-:R-:W4:Y:S01]  /*f4b0*/  LDL.LU.64 R6, [R1+0x180] ;  /* 0x0001800001067983 */ /* 0x010f220000300a00 */
[----:B------:R-:W1:Y:S03]  /*f4c0*/  LDC R72, c[0x0][0x230] ;  /* 0x00008c00ff487b82 */ /* 0x000e660000000800 */
[----:B------:R-:W4:Y:S01]  /*f4d0*/  LDL.LU.64 R242, [R1+0x98] ;  /* 0x0000980001f27983 */ /* 0x000f220000300a00 */
[----:B------:R-:W-:-:S04]  /*f4e0*/  IMAD.WIDE R4, R184, 0x4, R68 ;  /* 0x00000004b8047825 */ /* 0x000fc800078e0244 */
[----:B------:R-:W1:Y:S01]  /*f4f0*/  LDC R130, c[0x0][0x230] ;  /* 0x00008c00ff827b82 */ /* 0x000e620000000800 */
[----:B------:R1:W-:Y:S04]  /*f500*/  STL.64 [R1+0x7e8], R4 ;  /* 0x0007e80401007387 */ /* 0x0003e80000100a00 */
[----:B------:R-:W-:Y:S03]  /*f510*/  LDGSTS.E [R245+0x1c008], desc[UR60][R4.64], !P4 ;  /* 0x1c00800004f57fae */ /* 0x000fe6000e12187c */
[----:B------:R-:W4:Y:S01]  /*f520*/  LDC R136, c[0x0][0x230] ;  /* 0x00008c00ff887b82 */ /* 0x000f220000000800 */
[----:B------:R2:W-:Y:S04]  /*f530*/  STL.64 [R1+0x7e0], R178 ;  /* 0x0007e0b201007387 */ /* 0x0005e80000100a00 */
[----:B------:R-:W-:Y:S03]  /*f540*/  LDGSTS.E [R245+0x1c00c], desc[UR60][R178.64], !P5 ;  /* 0x1c00c000b2f57fae */ /* 0x000fe6000e92187c */
[----:B------:R-:W4:Y:S01]  /*f550*/  LDC R252, c[0x0][0x230] ;  /* 0x00008c00fffc7b82 */ /* 0x000f220000000800 */
[----:B-1----:R-:W4:Y:S01]  /*f560*/  LDL.LU.64 R4, [R1+0x90] ;  /* 0x0000900001047983 */ /* 0x002f220000300a00 */
[----:B--2---:R-:W-:-:S03]  /*f570*/  IMAD.WIDE R240, R184, 0x4, R2 ;  /* 0x00000004b8f07825 */ /* 0x004fc600078e0202 */
[----:B------:R-:W2:Y:S01]  /*f580*/  LDL.LU.64 R178, [R1+0x88] ;  /* 0x0000880001b27983 */ /* 0x000ea20000300a00 */
[----:B------:R-:W-:Y:S02]  /*f590*/  ISETP.GE.U32.AND P3, PT, R70, 0x7ffffef9, PT ;  /* 0x7ffffef94600780c */ /* 0x000fe40003f66070 */
[----:B------:R-:W1:Y:S01]  /*f5a0*/  LDC R69, c[0x0][0x230] ;  /* 0x00008c00ff457b82 */ /* 0x000e620000000800 */
[----:B---3--:R-:W-:Y:S01]  /*f5b0*/  IMAD.WIDE R2, R184, 0x4, R186 ;  /* 0x00000004b8027825 */ /* 0x008fe200078e02ba */
[----:B------:R-:W-:Y:S01]  /*f5c0*/  ISETP.GE.U32.AND P6, PT, R131, 0x7ffffefa, PT ;  /* 0x7ffffefa8300780c */ /* 0x000fe20003fc6070 */
[----:B------:R-:W3:Y:S02]  /*f5d0*/  LDL.LU.64 R186, [R1+0x80] ;  /* 0x0000800001ba7983 */ /* 0x000ee40000300a00 */
[----:B------:R-:W-:Y:S02]  /*f5e0*/  VIADD R66, R133, 0xffffff76 ;  /* 0xffffff7685427836 */ /* 0x000fe40000000000 */
[----:B------:R-:W-:Y:S01]  /*f5f0*/  VIADD R67, R132, 0xffffff5b ;  /* 0xffffff5b84437836 */ /* 0x000fe20000000000 */
[----:B------:R-:W1:Y:S01]  /*f600*/  LDC R70, c[0x0][0x230] ;  /* 0x00008c00ff467b82 */ /* 0x000e620000000800 */
[----:B------:R-:W-:Y:S01]  /*f610*/  LDGSTS.E [R246+0x10000], desc[UR60][R240.64], !P1 ;  /* 0x10000000f0f67fae */ /* 0x000fe2000c92187c */
[----:B------:R-:W-:-:S02]  /*f620*/  ISETP.GE.U32.AND P5, PT, R66, 0x7ffffef7, PT ;  /* 0x7ffffef74200780c */ /* 0x000fc40003fa6070 */
[----:B------:R-:W-:Y:S01]  /*f630*/  IADD3 R66, R134, -0xa6, RZ ;  /* 0xffffff5a86427810 */ /* 0x000fe20007ffe0ff */
[----:B------:R4:W-:Y:S01]  /*f640*/  LDGSTS.E [R246+0x10004], desc[UR60][R2.64], !P2 ;  /* 0x1000400002f67fae */ /* 0x0009e2000d12187c */
[----:B------:R-:W-:Y:S02]  /*f650*/  ISETP.GE.U32.AND P1, PT, R67, 0x7ffffedc, PT ;  /* 0x7ffffedc4300780c */ /* 0x000fe40003f26070 */
[----:B------:R-:W-:Y:S01]  /*f660*/  ISETP.GE.U32.AND P2, PT, R66, 0x7ffffedb, PT ;  /* 0x7ffffedb4200780c */ /* 0x000fe20003f46070 */
[----:B------:R-:W-:Y:S01]  /*f670*/  VIADD R67, R71, 0xffffff58 ;  /* 0xffffff5847437836 */ /* 0x000fe20000000000 */
[----:B------:R-:W-:Y:S01]  /*f680*/  STL.64 [R1+0x7d8], R240 ;  /* 0x0007d8f001007387 */ /* 0x000fe20000100a00 */
[----:B------:R-:W-:Y:S01]  /*f690*/  IMAD.WIDE R8, R184, 0x4, R8 ;  /* 0x00000004b8087825 */ /* 0x000fe200078e0208 */
[----:B------:R-:W3:Y:S03]  /*f6a0*/  LDC R131, c[0x0][0x230] ;  /* 0x00008c00ff837b82 */ /* 0x000ee60000000800 */
[----:B-1----:R-:W-:Y:S01]  /*f6b0*/  VIADD R66, R70, 0xffffff59 ;  /* 0xffffff5946427836 */ /* 0x002fe20000000000 */
[----:B------:R1:W-:Y:S01]  /*f6c0*/  STL.64 [R1+0x7d0], R2 ;  /* 0x0007d00201007387 */ /* 0x0003e20000100a00 */
[----:B----4-:R-:W-:-:S03]  /*f6d0*/  IMAD.WIDE R6, R184, 0x4, R6 ;  /* 0x00000004b8067825 */ /* 0x010fc600078e0206 */
[----:B------:R-:W-:Y:S01]  /*f6e0*/  LDGSTS.E [R246+0x10008], desc[UR60][R8.64], !P6 ;  /* 0x1000800008f67fae */ /* 0x000fe2000f12187c */
[----:B------:R-:W-:Y:S01]  /*f6f0*/  ISETP.GE.U32.AND P6, PT, R66, 0x7ffffeda, PT ;  /* 0x7ffffeda4200780c */ /* 0x000fe20003fc6070 */
[----:B------:R-:W4:Y:S01]  /*f700*/  LDC R70, c[0x0][0x230] ;  /* 0x00008c00ff467b82 */ /* 0x000f220000000800 */
[----:B------:R-:W-:Y:S01]  /*f710*/  VIADD R66, R69, 0xffffff3b ;  /* 0xffffff3b45427836 */ /* 0x000fe20000000000 */
[----:B------:R1:W-:Y:S01]  /*f720*/  LDGSTS.E [R246+0x1000c], desc[UR60][R6.64], !P3 ;  /* 0x1000c00006f67fae */ /* 0x0003e2000d92187c */
[----:B------:R-:W-:Y:S01]  /*f730*/  ISETP.GE.U32.AND P3, PT, R67, 0x7ffffed9, PT ;  /* 0x7ffffed94300780c */ /* 0x000fe20003f66070 */
[----:B-1----:R-:W-:Y:S02]  /*f740*/  IMAD.WIDE R2, R184, 0x4, R242 ;  /* 0x00000004b8027825 */ /* 0x002fe400078e02f2 */
[----:B------:R-:W-:Y:S02]  /*f750*/  STL.64 [R1+0x7c8], R8 ;  /* 0x0007c80801007387 */ /* 0x000fe40000100a00 */
[----:B------:R-:W1:Y:S01]  /*f760*/  LDC R69, c[0x0][0x230] ;  /* 0x00008c00ff457b82 */ /* 0x000e620000000800 */
[----:B------:R-:W-:Y:S01]  /*f770*/  VIADD R67, R73, 0xffffff3a ;  /* 0xffffff3a49437836 */ /* 0x000fe20000000000 */
[----:B------:R2:W-:Y:S01]  /*f780*/  LDGSTS.E [R246+0x14000], desc[UR60][R2.64], !P1 ;  /* 0x1400000002f67fae */ /* 0x0005e2000c92187c */
[----:B------:R-:W-:-:S03]  /*f790*/  ISETP.GE.U32.AND P1, PT, R66, 0x7ffffebc, PT ;  /* 0x7ffffebc4200780c */ /* 0x000fc60003f26070 */
[----:B------:R4:W-:Y:S01]  /*f7a0*/  STL.64 [R1+0x7c0], R6 ;  /* 0x0007c00601007387 */ /* 0x0009e20000100a00 */
[----:B------:R-:W-:Y:S01]  /*f7b0*/  VIADD R66, R72, 0xffffff39 ;  /* 0xffffff3948427836 */ /* 0x000fe20000000000 */
[----:B------:R-:W1:Y:S02]  /*f7c0*/  LDC R71, c[0x0][0x230] ;  /* 0x00008c00ff477b82 */ /* 0x000e640000000800 */
[----:B------:R2:W-:Y:S01]  /*f7d0*/  STL.64 [R1+0x7b8], R2 ;  /* 0x0007b80201007387 */ /* 0x0005e20000100a00 */
[----:B------:R-:W-:-:S05]  /*f7e0*/  VIADD R68, R136, 0xffffff77 ;  /* 0xffffff7788447836 */ /* 0x000fca0000000000 */
[----:B------:R-:W1:Y:S01]  /*f7f0*/  LDC R72, c[0x0][0x230] ;  /* 0x00008c00ff487b82 */ /* 0x000e620000000800 */
[----:B------:R-:W-:-:S05]  /*f800*/  IMAD.WIDE R4, R184, 0x4, R4 ;  /* 0x00000004b8047825 */ /* 0x000fca00078e0204 */
[----:B------:R3:W-:Y:S02]  /*f810*/  STL.64 [R1+0x7b0], R4 ;  /* 0x0007b00401007387 */ /* 0x0007e40000100a00 */
[----:B------:R-:W1:Y:S02]  /*f820*/  LDC R73, c[0x0][0x230] ;  /* 0x00008c00ff497b82 */ /* 0x000e640000000800 */
[----:B------:R3:W-:Y:S01]  /*f830*/  LDGSTS.E [R246+0x14004], desc[UR60][R4.64], !P2 ;  /* 0x1400400004f67fae */ /* 0x0007e2000d12187c */
[----:B------:R-:W-:Y:S01]  /*f840*/  ISETP.GE.U32.AND P2, PT, R67, 0x7ffffebb, PT ;  /* 0x7ffffebb4300780c */ /* 0x000fe20003f46070 */
[----:B------:R-:W-:Y:S02]  /*f850*/  VIADD R67, R130, 0xffffff38 ;  /* 0xffffff3882437836 */ /* 0x000fe40000000000 */
[----:B----4-:R-:W-:-:S04]  /*f860*/  IMAD.WIDE R6, R184, 0x4, R126 ;  /* 0x00000004b8067825 */ /* 0x010fc800078e027e */
[----:B--2---:R-:W-:-:S04]  /*f870*/  IMAD.WIDE R2, R184, 0x4, R178 ;  /* 0x00000004b8027825 */ /* 0x004fc800078e02b2 */
[----:B---3--:R-:W-:Y:S01]  /*f880*/  IMAD.WIDE R4, R184, 0x4, R186 ;  /* 0x00000004b8047825 */ /* 0x008fe200078e02ba */
[----:B------:R2:W-:Y:S04]  /*f890*/  STL.64 [R1+0x90], R2 ;  /* 0x0000900201007387 */ /* 0x0005e80000100a00 */
[----:B------:R2:W-:Y:S01]  /*f8a0*/  LDGSTS.E [R246+0x14008], desc[UR60][R2.64], !P6 ;  /* 0x1400800002f67fae */ /* 0x0005e2000f12187c */
[----:B------:R-:W-:-:S03]  /*f8b0*/  ISETP.GE.U32.AND P6, PT, R66, 0x7ffffeba, PT ;  /* 0x7ffffeba4200780c */ /* 0x000fc60003fc6070 */
[----:B------:R3:W-:Y:S01]  /*f8c0*/  LDGSTS.E [R246+0x1400c], desc[UR60][R4.64], !P3 ;  /* 0x1400c00004f67fae */ /* 0x0007e2000d92187c */
[----:B------:R-:W-:-:S03]  /*f8d0*/  ISETP.GE.U32.AND P3, PT, R67, 0x7ffffeb9, PT ;  /* 0x7ffffeb94300780c */ /* 0x000fc60003f66070 */
[----:B------:R3:W-:Y:S01]  /*f8e0*/  STL.64 [R1+0x98], R4 ;  /* 0x0000980401007387 */ /* 0x0007e20000100a00 */
[----:B--2---:R-:W-:Y:S01]  /*f8f0*/  IMAD.WIDE R2, R184, 0x4, R128 ;  /* 0x00000004b8027825 */ /* 0x004fe200078e0280 */
[----:B------:R-:W-:Y:S01]  /*f900*/  ISETP.GE.U32.AND P4, PT, R68, 0x7ffffef8, PT ;  /* 0x7ffffef84400780c */ /* 0x000fe20003f86070 */
[----:B------:R-:W2:Y:S03]  /*f910*/  LDC R128, c[0x0][0x230] ;  /* 0x00008c00ff807b82 */ /* 0x000ea60000000800 */
[----:B------:R4:W-:Y:S01]  /*f920*/  STL.64 [R1+0x1a0], R2 ;  /* 0x0001a00201007387 */ /* 0x0009e20000100a00 */
[----:B---3--:R-:W-:-:S03]  /*f930*/  IMAD.WIDE R4, R184, 0x4, R124 ;  /* 0x00000004b8047825 */ /* 0x008fc600078e027c */
[----:B------:R4:W-:Y:S01]  /*f940*/  LDGSTS.E [R246+0x18000], desc[UR60][R2.64], !P1 ;  /* 0x1800000002f67fae */ /* 0x0009e2000c92187c */
[----:B------:R-:W3:Y:S03]  /*f950*/  LDC R68, c[0x0][0x230] ;  /* 0x00008c00ff447b82 */ /* 0x000ee60000000800 */
[----:B------:R-:W-:Y:S04]  /*f960*/  STL.64 [R1+0x7a8], R6 ;  /* 0x0007a80601007387 */ /* 0x000fe80000100a00 */
[----:B------:R-:W-:Y:S01]  /*f970*/  STL.64 [R1+0x7a0], R4 ;  /* 0x0007a00401007387 */ /* 0x000fe20000100a00 */
[----:B----4-:R-:W-:-:S03]  /*f980*/  IMAD.WIDE R2, R184, 0x4, R122 ;  /* 0x00000004b8027825 */ /* 0x010fc600078e027a */
[----:B------:R4:W-:Y:S04]  /*f990*/  LDGSTS.E [R246+0x18004], desc[UR60][R6.64], !P2 ;  /* 0x1800400006f67fae */ /* 0x0009e8000d12187c */
[----:B------:R1:W-:Y:S04]  /*f9a0*/  STL.64 [R1+0x798], R2 ;  /* 0x0007980201007387 */ /* 0x0003e80000100a00 */
[----:B------:R-:W2:Y:S04]  /*f9b0*/  LDL.LU.64 R242, [R1+0x178] ;  /* 0x0001780001f27983 */ /* 0x000ea80000300a00 */
[----:B------:R4:W-:Y:S04]  /*f9c0*/  LDGSTS.E [R246+0x18008], desc[UR60][R4.64], !P6 ;  /* 0x1800800004f67fae */ /* 0x0009e8000f12187c */
[----:B------:R-:W-:Y:S04]  /*f9d0*/  LDGSTS.E [R246+0x1800c], desc[UR60][R2.64], !P3 ;  /* 0x1800c00002f67fae */ /* 0x000fe8000d92187c */
[----:B-1----:R-:W2:Y:S04]  /*f9e0*/  LDL.LU.64 R2, [R1+0x170] ;  /* 0x0001700001027983 */ /* 0x002ea80000300a00 */
[----:B------:R-:W2:Y:S01]  /*f9f0*/  LDL.LU.64 R186, [R1+0x168] ;  /* 0x0001680001ba7983 */ /* 0x000ea20000300a00 */
[----:B------:R-:W-:-:S05]  /*fa00*/  VIADD R66, R131, 0xffffff1b ;  /* 0xffffff1b83427836 */ /* 0x000fca0000000000 */
[----:B------:R-:W-:Y:S02]  /*fa10*/  ISETP.GE.U32.AND P1, PT, R66, 0x7ffffe9c, PT ;  /* 0x7ffffe9c4200780c */ /* 0x000fe40003f26070 */
[----:B---3--:R-:W-:Y:S01]  /*fa20*/  IADD3 R66, R68, -0xe6, RZ ;  /* 0xffffff1a44427810 */ /* 0x008fe20007ffe0ff */
[----:B------:R-:W-:Y:S01]  /*fa30*/  VIADD R67, R69, 0xffffff19 ;  /* 0xffffff1945437836 */ /* 0x000fe20000000000 */
[----:B------:R-:W1:Y:S02]  /*fa40*/  LDC R68, c[0x0][0x230] ;  /* 0x00008c00ff447b82 */ /* 0x000e640000000800 */
[----:B------:R-:W-:Y:S01]  /*fa50*/  ISETP.GE.U32.AND P2, PT, R66, 0x7ffffe9b, PT ;  /* 0x7ffffe9b4200780c */ /* 0x000fe20003f46070 */
[----:B------:R-:W-:Y:S01]  /*fa60*/  VIADD R66, R70, 0xffffff18 ;  /* 0xffffff1846427836 */ /* 0x000fe20000000000 */
[----:B------:R-:W-:Y:S01]  /*fa70*/  ISETP.GE.U32.AND P6, PT, R67, 0x7ffffe9a, PT ;  /* 0x7ffffe9a4300780c */ /* 0x000fe20003fc6070 */
[----:B----4-:R-:W-:-:S03]  /*fa80*/  IMAD.WIDE R6, R184, 0x4, R64 ;  /* 0x00000004b8067825 */ /* 0x010fc600078e0240 */
[----:B------:R-:W-:Y:S01]  /*fa90*/  ISETP.GE.U32.AND P3, PT, R66, 0x7ffffe99, PT ;  /* 0x7ffffe994200780c */ /* 0x000fe20003f66070 */
[C---:B------:R-:W-:Y:S01]  /*faa0*/  IMAD.WIDE R4, R184.reuse, 0x4, R62 ;  /* 0x00000004b8047825 */ /* 0x040fe200078e023e */
[----:B------:R3:W-:Y:S01]  /*fab0*/  STL.64 [R1+0x790], R6 ;  /* 0x0007900601007387 */ /* 0x0007e20000100a00 */
[----:B------:R-:W4:Y:S03]  /*fac0*/  LDC R66, c[0x0][0x230] ;  /* 0x00008c00ff427b82 */ /* 0x000f260000000800 */
[----:B------:R-:W-:Y:S01]  /*fad0*/  LDGSTS.E [R246+0x1c000], desc[UR60][R6.64], !P1 ;  /* 0x1c00000006f67fae */ /* 0x000fe2000c92187c */
[----:B------:R-:W-:-:S03]  /*fae0*/  IMAD.WIDE R178, R184, 0x4, R58 ;  /* 0x00000004b8b27825 */ /* 0x000fc600078e023a */
[----:B------:R3:W-:Y:S01]  /*faf0*/  STL.64 [R1+0x788], R4 ;  /* 0x0007880401007387 */ /* 0x0007e20000100a00 */
[----:B------:R-:W1:Y:S03]  /*fb00*/  LDC R67, c[0x0][0x230] ;  /* 0x00008c00ff437b82 */ /* 0x000e660000000800 */
[----:B------:R3:W-:Y:S04]  /*fb10*/  LDGSTS.E [R246+0x1c004], desc[UR60][R4.64], !P2 ;  /* 0x1c00400004f67fae */ /* 0x0007e8000d12187c */
[----:B---3--:R-:W3:Y:S01]  /*fb20*/  LDL.LU.64 R6, [R1+0x160] ;  /* 0x0001600001067983 */ /* 0x008ee20000300a00 */
[----:B------:R-:W3:Y:S03]  /*fb30*/  LDC R63, c[0x0][0x230] ;  /* 0x00008c00ff3f7b82 */ /* 0x000ee60000000800 */
[----:B------:R-:W3:Y:S01]  /*fb40*/  LDL.LU.64 R8, [R1+0x78] ;  /* 0x0000780001087983 */ /* 0x000ee20000300a00 */
[----:B------:R-:W-:-:S04]  /*fb50*/  IMAD.WIDE R4, R184, 0x4, R60 ;  /* 0x00000004b8047825 */ /* 0x000fc800078e023c */
[----:B------:R-:W3:Y:S01]  /*fb60*/  LDC R65, c[0x0][0x230] ;  /* 0x00008c00ff417b82 */ /* 0x000ee20000000800 */
[----:B------:R4:W-:Y:S04]  /*fb70*/  STL.64 [R1+0x780], R4 ;  /* 0x0007800401007387 */ /* 0x0009e80000100a00 */
[----:B------:R-:W-:Y:S01]  /*fb80*/  LDGSTS.E [R246+0x1c008], desc[UR60][R4.64], !P6 ;  /* 0x1c00800004f67fae */ /* 0x000fe2000f12187c */
[----:B--2---:R-:W-:-:S03]  /*fb90*/  IMAD.WIDE R242, R184, 0x4, R242 ;  /* 0x00000004b8f27825 */ /* 0x004fc600078e02f2 */
[----:B------:R2:W-:Y:S01]  /*fba0*/  STL.64 [R1+0x778], R178 ;  /* 0x000778b201007387 */ /* 0x0005e20000100a00 */
[----:B------:R-:W-:-:S03]  /*fbb0*/  IMAD.WIDE R240, R184, 0x4, R2 ;  /* 0x00000004b8f07825 */ /* 0x000fc600078e0202 */
[----:B----4-:R-:W4:Y:S01]  /*fbc0*/  LDL.LU.64 R4, [R1+0x70] ;  /* 0x0000700001047983 */ /* 0x010f220000300a00 */
[----:B------:R-:W-:-:S03]  /*fbd0*/  VIADD R64, R72, 0xffffff75 ;  /* 0xffffff7548407836 */ /* 0x000fc60000000000 */
[----:B------:R-:W-:Y:S01]  /*fbe0*/  LDGSTS.E [R246+0x1c00c], desc[UR60][R178.64], !P3 ;  /* 0x1c00c000b2f67fae */ /* 0x000fe2000d92187c */
[----:B------:R-:W-:-:S04]  /*fbf0*/  IMAD.WIDE R2, R184, 0x4, R186 ;  /* 0x00000004b8027825 */ /* 0x000fc800078e02ba */
[----:B------:R-:W-:Y:S01]  /*fc00*/  VIADD R58, R128, 0xffffff72 ;  /* 0xffffff72803a7836 */ /* 0x000fe20000000000 */
[----:B------:R-:W-:Y:S01]  /*fc10*/  ISETP.GE.U32.AND P1, PT, R64, 0x7ffffef6, PT ;  /* 0x7ffffef64000780c */ /* 0x000fe20003f26070 */
[----:B------:R-:W-:Y:S01]  /*fc20*/  VIADD R62, R71, 0xffffff74 ;  /* 0xffffff74473e7836 */ /* 0x000fe20000000000 */
[----:B------:R-:W-:Y:S01]  /*fc30*/  LDGSTS.E [R247+0x10000], desc[UR60][R242.64], !P4 ;  /* 0x10000000f2f77fae */ /* 0x000fe2000e12187c */
[----:B-1----:R-:W-:Y:S01]  /*fc40*/  IADD3 R59, R67, -0xaa, RZ ;  /* 0xffffff56433b7810 */ /* 0x002fe20007ffe0ff */
[----:B------:R-:W1:Y:S02]  /*fc50*/  LDC R64, c[0x0][0x230] ;  /* 0x00008c00ff407b82 */ /* 0x000e640000000800 */
[----:B--2---:R-:W2:Y:S04]  /*fc60*/  LDL.LU.64 R178, [R1+0x68] ;  /* 0x0000680001b27983 */ /* 0x004ea80000300a00 */
[----:B------:R-:W-:Y:S02]  /*fc70*/  STL.64 [R1+0x770], R242 ;  /* 0x000770f201007387 */ /* 0x000fe40000100a00 */
[----:B------:R-:W1:Y:S02]  /*fc80*/  LDC R61, c[0x0][0x230] ;  /* 0x00008c00ff3d7b82 */ /* 0x000e640000000800 */
[----:B------:R-:W2:Y:S01]  /*fc90*/  LDL.LU.64 R186, [R1+0x60] ;  /* 0x0000600001ba7983 */ /* 0x000ea20000300a00 */
[----:B------:R-:W-:Y:S01]  /*fca0*/  ISETP.GE.U32.AND P3, PT, R58, 0x7ffffef3, PT ;  /* 0x7ffffef33a00780c */ /* 0x000fe20003f66070 */
[----:B------:R-:W-:Y:S01]  /*fcb0*/  VIADD R58, R66, 0xffffff57 ;  /* 0xffffff57423a7836 */ /* 0x000fe20000000000 */
[----:B------:R-:W-:Y:S01]  /*fcc0*/  ISETP.GE.U32.AND P2, PT, R62, 0x7ffffef5, PT ;  /* 0x7ffffef53e00780c */ /* 0x000fe20003f46070 */
[----:B------:R-:W-:Y:S01]  /*fcd0*/  LDGSTS.E [R247+0x10004], desc[UR60][R240.64], !P5 ;  /* 0x10004000f0f77fae */ /* 0x000fe2000e92187c */
[----:B---3--:R-:W-:-:S02]  /*fce0*/  IMAD.WIDE R6, R184, 0x4, R6 ;  /* 0x00000004b8067825 */ /* 0x008fc400078e0206 */
[----:B------:R-:W-:Y:S01]  /*fcf0*/  ISETP.GE.U32.AND P4, PT, R58, 0x7ffffed8, PT ;  /* 0x7ffffed83a00780c */ /* 0x000fe20003f86070 */
[----:B------:R3:W-:Y:S01]  /*fd00*/  LDGSTS.E [R247+0x10008], desc[UR60][R2.64], !P1 ;  /* 0x1000800002f77fae */ /* 0x0007e2000c92187c */
[----:B------:R-:W1:Y:S01]  /*fd10*/  LDC R62, c[0x0][0x230] ;  /* 0x00008c00ff3e7b82 */ /* 0x000e620000000800 */
[----:B------:R-:W-:Y:S01]  /*fd20*/  VIADD R58, R63, 0xffffff55 ;  /* 0xffffff553f3a7836 */ /* 0x000fe20000000000 */
[----:B------:R-:W-:Y:S01]  /*fd30*/  ISETP.GE.U32.AND P5, PT, R59, 0x7ffffed7, PT ;  /* 0x7ffffed73b00780c */ /* 0x000fe20003fa6070 */
[----:B------:R-:W-:Y:S03]  /*fd40*/  STL.64 [R1+0x768], R240 ;  /* 0x000768f001007387 */ /* 0x000fe60000100a00 */
[----:B------:R-:W-:Y:S01]  /*fd50*/  ISETP.GE.U32.AND P1, PT, R58, 0x7ffffed6, PT ;  /* 0x7ffffed63a00780c */ /* 0x000fe20003f26070 */
[----:B------:R3:W-:Y:S01]  /*fd60*/  STL.64 [R1+0x760], R2 ;  /* 0x0007600201007387 */ /* 0x0007e20000100a00 */
[----:B------:R-:W-:Y:S01]  /*fd70*/  VIADD R60, R73, 0xffffff73 ;  /* 0xffffff73493c7836 */ /* 0x000fe20000000000 */
[----:B------:R-:W1:Y:S02]  /*fd80*/  LDC R63, c[0x0][0x230] ;  /* 0x00008c00ff3f7b82 */ /* 0x000e640000000800 */
[----:B------:R-:W-:Y:S04]  /*fd90*/  STL.64 [R1+0x758], R6 ;  /* 0x0007580601007387 */ /* 0x000fe80000100a00 */
[----:B------:R-:W-:Y:S02]  /*fda0*/  LDGSTS.E [R247+0x1000c], desc[UR60][R6.64], !P2 ;  /* 0x1000c00006f77fae */ /* 0x000fe4000d12187c */
[----:B------:R-:W1:Y:S01]  /*fdb0*/  LDC R66, c[0x0][0x230] ;  /* 0x00008c00ff427b82 */ /* 0x000e620000000800 */
[----:B---3--:R-:W-:-:S05]  /*fdc0*/  IMAD.WIDE R2, R184, 0x4, R8 ;  /* 0x00000004b8027825 */ /* 0x008fca00078e0208 */
[----:B------:R2:W-:Y:S04]  /*fdd0*/  STL.64 [R1+0xa0], R2 ;  /* 0x0000a00201007387 */ /* 0x0005e80000100a00 */
[----:B------:R2:W-:Y:S01]  /*fde0*/  LDGSTS.E [R247+0x14000], desc[UR60][R2.64], !P4 ;  /* 0x1400000002f77fae */ /* 0x0005e2000e12187c */
[----:B----4-:R-:W-:-:S05]  /*fdf0*/  IMAD.WIDE R4, R184, 0x4, R4 ;  /* 0x00000004b8047825 */ /* 0x010fca00078e0204 */
[----:B------:R3:W-:Y:S04]  /*fe00*/  STL.64 [R1+0xa8], R4 ;  /* 0x0000a80401007387 */ /* 0x0007e80000100a00 */
[----:B------:R3:W-:Y:S01]  /*fe10*/  LDGSTS.E [R247+0x14004], desc[UR60][R4.64], !P5 ;  /* 0x1400400004f77fae */ /* 0x0007e2000e92187c */
[----:B--2---:R-:W-:-:S05]  /*fe20*/  IMAD.WIDE R2, R184, 0x4, R178 ;  /* 0x00000004b8027825 */ /* 0x004fca00078e02b2 */
[----:B------:R2:W-:Y:S01]  /*fe30*/  STL.64 [R1+0xb0], R2 ;  /* 0x0000b00201007387 */ /* 0x0005e20000100a00 */
[----:B---3--:R-:W-:-:S03]  /*fe40*/  IMAD.WIDE R4, R184, 0x4, R120 ;  /* 0x00000004b8047825 */ /* 0x008fc600078e0278 */
[----:B------:R2:W-:Y:S01]  /*fe50*/  LDGSTS.E [R247+0x14008], desc[UR60][R2.64], !P1 ;  /* 0x1400800002f77fae */ /* 0x0005e2000c92187c */
[----:B------:R-:W-:-:S05]  /*fe60*/  IMAD.WIDE R6, R184, 0x4, R186 ;  /* 0x00000004b8067825 */ /* 0x000fca00078e02ba */
[----:B------:R3:W-:Y:S01]  /*fe70*/  STL.64 [R1+0xb8], R6 ;  /* 0x0000b80601007387 */ /* 0x0007e20000100a00 */
[----:B--2---:R-:W-:-:S03]  /*fe80*/  IMAD.WIDE R2, R184, 0x4, R118 ;  /* 0x00000004b8027825 */ /* 0x004fc600078e0276 */
[----:B------:R2:W-:Y:S04]  /*fe90*/  STL.64 [R1+0x750], R4 ;  /* 0x0007500401007387 */ /* 0x0005e80000100a00 */
[----:B------:R4:W-:Y:S04]  /*fea0*/  STL.64 [R1+0x748], R2 ;  /* 0x0007480201007387 */ /* 0x0009e80000100a00 */
[----:B------:R-:W4:Y:S01]  /*feb0*/  LDL.LU.64 R186, [R1+0x158] ;  /* 0x0001580001ba7983 */ /* 0x000f220000300a00 */
[----:B------:R-:W-:Y:S02]  /*fec0*/  ISETP.GE.U32.AND P6, PT, R60, 0x7ffffef4, PT ;  /* 0x7ffffef43c00780c */ /* 0x000fe40003fc6070 */
[----:B------:R-:W3:Y:S01]  /*fed0*/  LDC R60, c[0x0][0x230] ;  /* 0x00008c00ff3c7b82 */ /* 0x000ee20000000800 */
[----:B-1----:R-:W-:-:S02]  /*fee0*/  VIADD R59, R62, 0xffffff54 ;  /* 0xffffff543e3b7836 */ /* 0x002fc40000000000 */
[----:B------:R-:W-:-:S05]  /*fef0*/  VIADD R58, R64, 0xffffff37 ;  /* 0xffffff37403a7836 */ /* 0x000fca0000000000 */
[----:B------:R-:W1:Y:S01]  /*ff00*/  LDC R62, c[0x0][0x230] ;  /* 0x00008c00ff3e7b82 */ /* 0x000e620000000800 */
[----:B------:R-:W-:Y:S01]  /*ff10*/  ISETP.GE.U32.AND P2, PT, R59, 0x7ffffed5, PT ;  /* 0x7ffffed53b00780c */ /* 0x000fe20003f46070 */
[----:B------:R-:W-:Y:S01]  /*ff20*/  VIADD R59, R65, 0xffffff36 ;  /* 0xffffff36413b7836 */ /* 0x000fe20000000000 */
[----:B------:R-:W-:Y:S01]  /*ff30*/  ISETP.GE.U32.AND P4, PT, R58, 0x7ffffeb8, PT ;  /* 0x7ffffeb83a00780c */ /* 0x000fe20003f86070 */
[----:B------:R-:W-:-:S04]  /*ff40*/  VIADD R58, R68, 0xffffff35 ;  /* 0xffffff35443a7836 */ /* 0x000fc80000000000 */
[----:B------:R-:W4:Y:S01]  /*ff50*/  LDC R65, c[0x0][0x230] ;  /* 0x00008c00ff417b82 */ /* 0x000f220000000800 */
[----:B------:R-:W-:Y:S02]  /*ff60*/  ISETP.GE.U32.AND P5, PT, R59, 0x7ffffeb7, PT ;  /* 0x7ffffeb73b00780c */ /* 0x000fe40003fa6070 */
[----:B------:R-:W-:Y:S01]  /*ff70*/  ISETP.GE.U32.AND P1, PT, R58, 0x7ffffeb6, PT ;  /* 0x7ffffeb63a00780c */ /* 0x000fe20003f26070 */
[----:B------:R-:W-:Y:S02]  /*ff80*/  VIADD R59, R61, 0xffffff17 ;  /* 0xffffff173d3b7836 */ /* 0x000fe40000000000 */
[----:B------:R2:W-:Y:S01]  /*ff90*/  LDGSTS.E [R247+0x1400c], desc[UR60][R6.64], !P2 ;  /* 0x1400c00006f77fae */ /* 0x0005e2000d12187c */
[----:B---3--:R-:W-:Y:S01]  /*ffa0*/  VIADD R58, R60, 0xffffff34 ;  /* 0xffffff343c3a7836 */ /* 0x008fe20000000000 */
[----:B------:R-:W3:Y:S02]  /*ffb0*/  LDC R64, c[0x0][0x230] ;  /* 0x00008c00ff407b82 */ /* 0x000ee40000000800 */
[----:B------:R2:W-:Y:S02]  /*ffc0*/  LDGSTS.E [R247+0x18000], desc[UR60][R4.64], !P4 ;  /* 0x1800000004f77fae */ /* 0x0005e4000e12187c */
[----:B------:R-:W-:-:S02]  /*ffd0*/  ISETP.GE.U32.AND P2, PT, R58, 0x7ffffeb5, PT ;  /* 0x7ffffeb53a00780c */ /* 0x000fc40003f46070 */
[----:B------:R4:W-:Y:S01]  /*ffe0*/  LDGSTS.E [R247+0x18004], desc[UR60][R2.64], !P5 ;  /* 0x1800400002f77fae */ /* 0x0009e2000e92187c */
[----:B------:R-:W-:Y:S02]  /*fff0*/  ISETP.GE.U32.AND P4, PT, R59, 0x7ffffe98, PT ;  /* 0x7ffffe983b00780c */ /* 0x000fe40003f86070 */
[----:B-1----:R-:W-:Y:S01]  /*10000*/  IADD3 R58, R62, -0xea, RZ ;  /* 0xffffff163e3a7810 */ /* 0x002fe20007ffe0ff */
[C---:B--2---:R-:W-:Y:S01]  /*10010*/  IMAD.WIDE R6, R184.reuse, 0x4, R56 ;  /* 0x00000004b8067825 */ /* 0x044fe200078e0238 */
[----:B------:R-:W1:Y:S03]  /*10020*/  LDC R62, c[0x0][0x230] ;  /* 0x00008c00ff3e7b82 */ /* 0x000e660000000800 */
[----:B------:R-:W-:Y:S01]  /*10030*/  IMAD.WIDE R4, R184, 0x4, R116 ;  /* 0x00000004b8047825 */ /* 0x000fe200078e0274 */
[----:B------:R-:W-:-:S03]  /*10040*/  ISETP.GE.U32.AND P5, PT, R58, 0x7ffffe97, PT ;  /* 0x7ffffe973a00780c */ /* 0x000fc60003fa6070 */
[----:B----4-:R-:W-:Y:S01]  /*10050*/  IMAD.WIDE R2, R184, 0x4, R114 ;  /* 0x00000004b8027825 */ /* 0x010fe200078e0272 */
[----:B------:R2:W-:Y:S01]  /*10060*/  STL.64 [R1+0x740], R4 ;  /* 0x0007400401007387 */ /* 0x0005e20000100a00 */
[----:B------:R-:W4:Y:S02]  /*10070*/  LDC R57, c[0x0][0x230] ;  /* 0x00008c00ff397b82 */ /* 0x000f240000000800 */
[----:B------:R-:W-:Y:S01]  /*10080*/  VIADD R58, R63, 0xffffff15 ;  /* 0xffffff153f3a7836 */ /* 0x000fe20000000000 */
[----:B------:R2:W-:Y:S01]  /*10090*/  LDGSTS.E [R247+0x18008], desc[UR60][R4.64], !P1 ;  /* 0x1800800004f77fae */ /* 0x0005e2000c92187c */
[----:B------:R-:W-:-:S03]  /*100a0*/  VIADD R56, R65, 0xffffff14 ;  /* 0xffffff1441387836 */ /* 0x000fc60000000000 */
[----:B------:R3:W-:Y:S01]  /*100b0*/  STL.64 [R1+0x738], R2 ;  /* 0x0007380201007387 */ /* 0x0007e20000100a00 */
[----:B------:R-:W4:Y:S03]  /*100c0*/  LDC R60, c[0x0][0x230] ;  /* 0x00008c00ff3c7b82 */ /* 0x000f260000000800 */
[----:B------:R-:W4:Y:S01]  /*100d0*/  LDL.LU.64 R240, [R1+0x150] ;  /* 0x0001500001f07983 */ /* 0x000f220000300a00 */
[----:B--2---:R-:W-:-:S03]  /*100e0*/  IMAD.WIDE R4, R184, 0x4, R54 ;  /* 0x00000004b8047825 */ /* 0x004fc600078e0236 */
[----:B------:R-:W-:Y:S01]  /*100f0*/  LDGSTS.E [R247+0x1800c], desc[UR60][R2.64], !P2 ;  /* 0x1800c00002f77fae */ /* 0x000fe2000d12187c */
[----:B------:R-:W-:Y:S01]  /*10100*/  ISETP.GE.U32.AND P2, PT, R58, 0x7ffffe96, PT ;  /* 0x7ffffe963a00780c */ /* 0x000fe20003f46070 */
[----:B------:R-:W2:Y:S02]  /*10110*/  LDC R55, c[0x0][0x230] ;  /* 0x00008c00ff377b82 */ /* 0x000ea40000000800 */
[----:B------:R1:W-:Y:S01]  /*10120*/  LDGSTS.E [R247+0x1c000], desc[UR60][R6.64], !P4 ;  /* 0x1c00000006f77fae */ /* 0x0003e2000e12187c */
[----:B------:R-:W-:-:S03]  /*10130*/  ISETP.GE.U32.AND P4, PT, R56, 0x7ffffe95, PT ;  /* 0x7ffffe953800780c */ /* 0x000fc60003f86070 */
[----:B------:R1:W-:Y:S02]  /*10140*/  LDGSTS.E [R247+0x1c004], desc[UR60][R4.64], !P5 ;  /* 0x1c00400004f77fae */ /* 0x0003e4000e92187c */
[----:B------:R-:W2:Y:S02]  /*10150*/  LDC R58, c[0x0][0x230] ;  /* 0x00008c00ff3a7b82 */ /* 0x000ea40000000800 */
[----:B---3--:R-:W3:Y:S04]  /*10160*/  LDL.LU.64 R2, [R1+0x148] ;  /* 0x0001480001027983 */ /* 0x008ee80000300a00 */
[----:B------:R1:W-:Y:S01]  /*10170*/  STL.64 [R1+0x730], R6 ;  /* 0x0007300601007387 */ /* 0x0003e20000100a00 */
[----:B------:R-:W-:-:S03]  /*10180*/  IMAD.WIDE R186, R184, 0x4, R186 ;  /* 0x00000004b8ba7825 */ /* 0x000fc600078e02ba */
[----:B------:R2:W-:Y:S01]  /*10190*/  STL.64 [R1+0x728], R4 ;  /* 0x0007280401007387 */ /* 0x0005e20000100a00 */
[----:B------:R-:W3:Y:S03]  /*101a0*/  LDC R61, c[0x0][0x230] ;  /* 0x00008c00ff3d7b82 */ /* 0x000ee60000000800 */
[----:B------:R-:W3:Y:S01]  /*101b0*/  LDL.LU.64 R8, [R1+0x140] ;  /* 0x0001400001087983 */ /* 0x000ee20000300a00 */
[----:B-1----:R-:W-:-:S03]  /*101c0*/  IMAD.WIDE R6, R184, 0x4, R52 ;  /* 0x00000004b8067825 */ /* 0x002fc600078e0234 */
[----:B------:R-:W3:Y:S01]  /*101d0*/  LDL.LU.64 R242, [R1+0x58] ;  /* 0x0000580001f27983 */ /* 0x000ee20000300a00 */
[----:B------:R-:W-:Y:S01]  /*101e0*/  VIADD R59, R64, 0xffffff71 ;  /* 0xffffff71403b7836 */ /* 0x000fe20000000000 */
[----:B------:R-:W1:Y:S01]  /*101f0*/  LDC R56, c[0x0][0x230] ;  /* 0x00008c00ff387b82 */ /* 0x000e620000000800 */
[----:B--2---:R-:W-:Y:S01]  /*10200*/  IMAD.WIDE R4, R184, 0x4, R50 ;  /* 0x00000004b8047825 */ /* 0x004fe200078e0232 */
[----:B------:R2:W-:Y:S04]  /*10210*/  STL.64 [R1+0x720], R6 ;  /* 0x0007200601007387 */ /* 0x0005e80000100a00 */
[----:B------:R-:W-:Y:S04]  /*10220*/  LDGSTS.E [R247+0x1c008], desc[UR60][R6.64], !P2 ;  /* 0x1c00800006f77fae */ /* 0x000fe8000d12187c */
[----:B------:R-:W-:Y:S01]  /*10230*/  LDGSTS.E [R247+0x1c00c], desc[UR60][R4.64], !P4 ;  /* 0x1c00c00004f77fae */ /* 0x000fe2000e12187c */
[----:B------:R-:W-:Y:S01]  /*10240*/  VIADD R54, R66, 0xffffff70 ;  /* 0xffffff7042367836 */ /* 0x000fe20000000000 */
[----:B------:R-:W-:Y:S01]  /*10250*/  ISETP.GE.U32.AND P1, PT, R59, 0x7ffffef2, PT ;  /* 0x7ffffef23b00780c */ /* 0x000fe20003f26070 */
[----:B------:R-:W-:Y:S01]  /*10260*/  VIADD R50, R62, 0xffffff53 ;  /* 0xffffff533e327836 */ /* 0x000fe20000000000 */
[----:B------:R-:W-:Y:S01]  /*10270*/  IADD3 R51, R58, -0xae, RZ ;  /* 0xffffff523a337810 */ /* 0x000fe20007ffe0ff */
[----:B------:R-:W-:Y:S04]  /*10280*/  LDGSTS.E [R248+0x10000], desc[UR60][R186.64], !P6 ;  /* 0x10000000baf87fae */ /* 0x000fe8000f12187c */
[----:B--2---:R-:W2:Y:S01]  /*10290*/  LDL.LU.64 R6, [R1+0x50] ;  /* 0x0000500001067983 */ /* 0x004ea20000300a00 */
[----:B------:R-:W-:Y:S01]  /*102a0*/  ISETP.GE.U32.AND P5, PT, R54, 0x7ffffef1, PT ;  /* 0x7ffffef13600780c */ /* 0x000fe20003fa6070 */
[----:B------:R-:W1:Y:S02]  /*102b0*/  LDC R59, c[0x0][0x230] ;  /* 0x00008c00ff3b7b82 */ /* 0x000e640000000800 */
[----:B------:R4:W-:Y:S04]  /*102c0*/  STL.64 [R1+0x718], R4 ;  /* 0x0007180401007387 */ /* 0x0009e80000100a00 */
[----:B------:R3:W-:Y:S01]  /*102d0*/  STL.64 [R1+0x710], R186 ;  /* 0x000710ba01007387 */ /* 0x0007e20000100a00 */
[----:B------:R-:W-:Y:S01]  /*102e0*/  ISETP.GE.U32.AND P6, PT, R50, 0x7ffffed4, PT ;  /* 0x7ffffed43200780c */ /* 0x000fe20003fc6070 */
[----:B----4-:R-:W-:-:S02]  /*102f0*/  IMAD.WIDE R240, R184, 0x4, R240 ;  /* 0x00000004b8f07825 */ /* 0x010fc400078e02f0 */
[----:B------:R-:W4:Y:S01]  /*10300*/  LDL.LU.64 R4, [R1+0x48] ;  /* 0x0000480001047983 */ /* 0x000f220000300a00 */
[----:B------:R-:W1:Y:S03]  /*10310*/  LDC R54, c[0x0][0x230] ;  /* 0x00008c00ff367b82 */ /* 0x000e660000000800 */
[----:B------:R-:W4:Y:S01]  /*10320*/  LDL.LU.64 R178, [R1+0x40] ;  /* 0x0000400001b27983 */ /* 0x000f220000300a00 */
[----:B------:R-:W-:-:S03]  /*10330*/  VIADD R50, R55, 0xffffff51 ;  /* 0xffffff5137327836 */ /* 0x000fc60000000000 */
[----:B------:R-:W-:Y:S01]  /*10340*/  LDGSTS.E [R248+0x10004], desc[UR60][R240.64], !P3 ;  /* 0x10004000f0f87fae */ /* 0x000fe2000d92187c */
[----:B------:R-:W-:Y:S01]  /*10350*/  ISETP.GE.U32.AND P3, PT, R51, 0x7ffffed3, PT ;  /* 0x7ffffed33300780c */ /* 0x000fe20003f66070 */
[----:B------:R-:W-:Y:S01]  /*10360*/  VIADD R51, R57, 0xffffff50 ;  /* 0xffffff5039337836 */ /* 0x000fe20000000000 */
[----:B------:R-:W1:Y:S01]  /*10370*/  LDC R55, c[0x0][0x230] ;  /* 0x00008c00ff377b82 */ /* 0x000e620000000800 */
[----:B---3--:R-:W-:Y:S01]  /*10380*/  IMAD.WIDE R2, R184, 0x4, R2 ;  /* 0x00000004b8027825 */ /* 0x008fe200078e0202 */
[----:B------:R-:W-:Y:S06]  /*10390*/  STL.64 [R1+0xb28], R246 ;  /* 0x000b28f601007387 */ /* 0x000fec0000100a00 */
[----:B------:R-:W3:Y:S01]  /*103a0*/  LDC R57, c[0x0][0x230] ;  /* 0x00008c00ff397b82 */ /* 0x000ee20000000800 */
[----:B------:R1:W-:Y:S01]  /*103b0*/  LDGSTS.E [R248+0x10008], desc[UR60][R2.64], !P1 ;  /* 0x1000800002f87fae */ /* 0x0003e2000c92187c */
[----:B------:R-:W-:-:S03]  /*103c0*/  ISETP.GE.U32.AND P1, PT, R50, 0x7ffffed2, PT ;  /* 0x7ffffed23200780c */ /* 0x000fc60003f26070 */
[----:B------:R-:W3:Y:S01]  /*103d0*/  LDL.LU.64 R186, [R1+0xba8] ;  /* 0x000ba80001ba7983 */ /* 0x000ee20000300a00 */
[----:B------:R-:W-:-:S03]  /*103e0*/  IMAD.WIDE R8, R184, 0x4, R8 ;  /* 0x00000004b8087825 */ /* 0x000fc600078e0208 */
[----:B------:R-:W-:Y:S01]  /*103f0*/  STL.64 [R1+0x708], R240 ;  /* 0x000708f001007387 */ /* 0x000fe20000100a00 */
[----:B------:R-:W3:Y:S03]  /*10400*/  LDC R58, c[0x0][0x230] ;  /* 0x00008c00ff3a7b82 */ /* 0x000ee60000000800 */
[----:B------:R-:W-:Y:S01]  /*10410*/  LDGSTS.E [R248+0x1000c], desc[UR60][R8.64], !P5 ;  /* 0x1000c00008f87fae */ /* 0x000fe2000e92187c */
[----:B------:R-:W-:-:S03]  /*10420*/  ISETP.GE.U32.AND P5, PT, R51, 0x7ffffed1, PT ;  /* 0x7ffffed13300780c */ /* 0x000fc60003fa6070 */
[----:B------:R1:W-:Y:S04]  /*10430*/  STL.64 [R1+0x700], R2 ;  /* 0x0007000201007387 */ /* 0x0003e80000100a00 */
[----:B------:R-:W-:Y:S01]  /*10440*/  STL.64 [R1+0x6f8], R8 ;  /* 0x0006f80801007387 */ /* 0x000fe20000100a00 */
[----:B-1----:R-:W-:-:S04]  /*10450*/  IMAD.WIDE R2, R184, 0x4, R242 ;  /* 0x00000004b8027825 */ /* 0x002fc800078e02f2 */
[C---:B--2---:R-:W-:Y:S01]  /*10460*/  IMAD.WIDE R6, R184.reuse, 0x4, R6 ;  /* 0x00000004b8067825 */ /* 0x044fe200078e0206 */
[----:B------:R1:W-:Y:S04]  /*10470*/  STL.64 [R1+0x6f0], R2 ;  /* 0x0006f00201007387 */ /* 0x0003e80000100a00 */
[----:B------:R1:W-:Y:S04]  /*10480*/  LDGSTS.E [R248+0x14000], desc[UR60][R2.64], !P6 ;  /* 0x1400000002f87fae */ /* 0x0003e8000f12187c */
[----:B------:R-:W-:Y:S04]  /*10490*/  STL.64 [R1+0x6e8], R6 ;  /* 0x0006e80601007387 */ /* 0x000fe80000100a00 */
[----:B------:R-:W-:Y:S01]  /*104a0*/  LDGSTS.E [R248+0x14004], desc[UR60][R6.64], !P3 ;  /* 0x1400400006f87fae */ /* 0x000fe2000d92187c */
[----:B----4-:R-:W-:-:S04]  /*104b0*/  IMAD.WIDE R4, R184, 0x4, R4 ;  /* 0x00000004b8047825 */ /* 0x010fc800078e0204 */
[C---:B-1----:R-:W-:Y:S01]  /*104c0*/  IMAD.WIDE R2, R184.reuse, 0x4, R178 ;  /* 0x00000004b8027825 */ /* 0x042fe200078e02b2 */
[----:B------:R1:W-:Y:S04]  /*104d0*/  STL.64 [R1+0x6e0], R4 ;  /* 0x0006e00401007387 */ /* 0x0003e80000100a00 */
[----:B------:R1:W-:Y:S04]  /*104e0*/  LDGSTS.E [R248+0x14008], desc[UR60][R4.64], !P1 ;  /* 0x1400800004f87fae */ /* 0x0003e8000c92187c */
[----:B------:R2:W-:Y:S04]  /*104f0*/  STL.64 [R1+0x6d8], R2 ;  /* 0x0006d80201007387 */ /* 0x0005e80000100a00 */
[----:B------:R2:W-:Y:S01]  /*10500*/  LDGSTS.E [R248+0x1400c], desc[UR60][R2.64], !P5 ;  /* 0x1400c00002f87fae */ /* 0x0005e2000e92187c */
[----:B-1----:R-:W-:-:S04]  /*10510*/  IMAD.WIDE R4, R184, 0x4, R112 ;  /* 0x00000004b8047825 */ /* 0x002fc800078e0270 */
[----:B--2---:R-:W-:Y:S01]  /*10520*/  IMAD.WIDE R2, R184, 0x4, R110 ;  /* 0x00000004b8027825 */ /* 0x004fe200078e026e */
[----:B------:R1:W-:Y:S04]  /*10530*/  STL.64 [R1+0x6d0], R4 ;  /* 0x0006d00401007387 */ /* 0x0003e80000100a00 */
[----:B------:R2:W-:Y:S04]  /*10540*/  STL.64 [R1+0x6c8], R2 ;  /* 0x0006c80201007387 */ /* 0x0005e80000100a00 */
[----:B------:R-:W4:Y:S01]  /*10550*/  LDL.LU.64 R178, [R1+0x138] ;  /* 0x0001380001b27983 */ /* 0x000f220000300a00 */
[----:B------:R-:W-:-:S02]  /*10560*/  VIADD R52, R60, 0xffffff6f ;  /* 0xffffff6f3c347836 */ /* 0x000fc40000000000 */
[----:B------:R-:W-:-:S03]  /*10570*/  VIADD R53, R61, 0xffffff6e ;  /* 0xffffff6e3d357836 */ /* 0x000fc60000000000 */
[----:B------:R-:W-:Y:S02]  /*10580*/  ISETP.GE.U32.AND P2, PT, R52, 0x7ffffef0, PT ;  /* 0x7ffffef03400780c */ /* 0x000fe40003f46070 */
[----:B------:R-:W3:Y:S01]  /*10590*/  LDC R52, c[0x0][0x230] ;  /* 0x00008c00ff347b82 */ /* 0x000ee20000000800 */
[----:B------:R-:W-:-:S07]  /*105a0*/  ISETP.GE.U32.AND P4, PT, R53, 0x7ffffeef, PT ;  /* 0x7ffffeef3500780c */ /* 0x000fce0003f86070 */
[----:B------:R-:W1:Y:S01]  /*105b0*/  LDC R53, c[0x0][0x230] ;  /* 0x00008c00ff357b82 */ /* 0x000e620000000800 */
[----:B------:R-:W-:-:S05]  /*105c0*/  VIADD R50, R59, 0xffffff33 ;  /* 0xffffff333b327836 */ /* 0x000fca0000000000 */
[----:B------:R-:W-:Y:S01]  /*105d0*/  ISETP.GE.U32.AND P6, PT, R50, 0x7ffffeb4, PT ;  /* 0x7ffffeb43200780c */ /* 0x000fe20003fc6070 */
[----:B---3--:R-:W-:Y:S02]  /*105e0*/  VIADD R50, R52, 0xffffff32 ;  /* 0xffffff3234327836 */ /* 0x008fe40000000000 */
[----:B------:R-:W-:-:S10]  /*105f0*/  IMAD.WIDE R8, R184, 0x4, R48 ;  /* 0x00000004b8087825 */ /* 0x000fd400078e0230 */
[----:B------:R3:W-:Y:S01]  /*10600*/  LDGSTS.E [R248+0x18000], desc[UR60][R4.64], !P6 ;  /* 0x1800000004f87fae */ /* 0x0007e2000f12187c */
[----:B------:R-:W4:Y:S01]  /*10610*/  LDC R52, c[0x0][0x230] ;  /* 0x00008c00ff347b82 */ /* 0x000f220000000800 */
[----:B------:R-:W-:Y:S01]  /*10620*/  ISETP.GE.U32.AND P3, PT, R50, 0x7ffffeb3, PT ;  /* 0x7ffffeb33200780c */ /* 0x000fe20003f66070 */
[----:B-1----:R-:W-:-:S06]  /*10630*/  VIADD R51, R53, 0xffffff31 ;  /* 0xffffff3135337836 */ /* 0x002fcc0000000000 */
[----:B------:R-:W1:Y:S01]  /*10640*/  LDC R53, c[0x0][0x230] ;  /* 0x00008c00ff357b82 */ /* 0x000e620000000800 */
[----:B------:R-:W-:Y:S01]  /*10650*/  VIADD R50, R54, 0xffffff30 ;  /* 0xffffff3036327836 */ /* 0x000fe20000000000 */
[----:B------:R-:W-:Y:S01]  /*10660*/  ISETP.GE.U32.AND P1, PT, R51, 0x7ffffeb2, PT ;  /* 0x7ffffeb23300780c */ /* 0x000fe20003f26070 */
[----:B------:R-:W-:-:S03]  /*10670*/  VIADD R51, R56, 0xffffff6d ;  /* 0xffffff6d38337836 */ /* 0x000fc60000000000 */
[----:B------:R-:W-:Y:S01]  /*10680*/  ISETP.GE.U32.AND P5, PT, R50, 0x7ffffeb1, PT ;  /* 0x7ffffeb13200780c */ /* 0x000fe20003fa6070 */
[----:B------:R2:W-:Y:S01]  /*10690*/  LDGSTS.E [R248+0x18004], desc[UR60][R2.64], !P3 ;  /* 0x1800400002f87fae */ /* 0x0005e2000d92187c */
[----:B------:R-:W-:Y:S01]  /*106a0*/  IADD3 R50, R55, -0xed, RZ ;  /* 0xffffff1337327810 */ /* 0x000fe20007ffe0ff */
[----:B---3--:R-:W-:Y:S01]  /*106b0*/  IMAD.WIDE R4, R184, 0x4, R108 ;  /* 0x00000004b8047825 */ /* 0x008fe200078e026c */
[----:B------:R-:W-:Y:S01]  /*106c0*/  ISETP.GE.U32.AND P6, PT, R51, 0x7ffffeee, PT ;  /* 0x7ffffeee3300780c */ /* 0x000fe20003fc6070 */
[----:B------:R-:W3:Y:S01]  /*106d0*/  LDC R54, c[0x0][0x230] ;  /* 0x00008c00ff367b82 */ /* 0x000ee20000000800 */
[----:B------:R-:W-:Y:S01]  /*106e0*/  ISETP.GE.U32.AND P3, PT, R50, 0x7ffffe94, PT ;  /* 0x7ffffe943200780c */ /* 0x000fe20003f66070 */
[----:B------:R-:W-:Y:S02]  /*106f0*/  VIADD R51, R57, 0xffffff12 ;  /* 0xffffff1239337836 */ /* 0x000fe40000000000 */
[----:B------:R-:W-:Y:S02]  /*10700*/  VIADD R50, R58, 0xffffff11 ;  /* 0xffffff113a327836 */ /* 0x000fe40000000000 */
[C---:B--2---:R-:W-:Y:S01]  /*10710*/  IMAD.WIDE R2, R184.reuse, 0x4, R106 ;  /* 0x00000004b8027825 */ /* 0x044fe200078e026a */
[----:B------:R2:W-:Y:S01]  /*10720*/  STL.64 [R1+0x6c0], R4 ;  /* 0x0006c00401007387 */ /* 0x0005e20000100a00 */
[----:B------:R-:W3:Y:S03]  /*10730*/  LDC R55, c[0x0][0x230] ;  /* 0x00008c00ff377b82 */ /* 0x000ee60000000800 */
[----:B------:R2:W-:Y:S01]  /*10740*/  LDGSTS.E [R248+0x18008], desc[UR60][R4.64], !P1 ;  /* 0x1800800004f87fae */ /* 0x0005e2000c92187c */
[----:B------:R-:W-:Y:S01]  /*10750*/  ISETP.GE.U32.AND P1, PT, R51, 0x7ffffe93, PT ;  /* 0x7ffffe933300780c */ /* 0x000fe20003f26070 */
[----:B------:R-:W-:-:S02]  /*10760*/  IMAD.WIDE R6, R184, 0x4, R46 ;  /* 0x00000004b8067825 */ /* 0x000fc400078e022e */
[----:B------:R2:W-:Y:S01]  /*10770*/  STL.64 [R1+0x6b8], R2 ;  /* 0x0006b80201007387 */ /* 0x0005e20000100a00 */
[----:B------:R-:W3:Y:S01]  /*10780*/  LDC R56, c[0x0][0x230] ;  /* 0x00008c00ff387b82 */ /* 0x000ee20000000800 */
[----:B-1----:R-:W-:Y:S02]  /*10790*/  VIADD R48, R53, 0xffffff10 ;  /* 0xffffff1035307836 */ /* 0x002fe40000000000 */
[----:B------:R-:W-:Y:S01]  /*107a0*/  LDGSTS.E [R248+0x1800c], desc[UR60][R2.64], !P5 ;  /* 0x1800c00002f87fae */ /* 0x000fe2000e92187c */
[----:B------:R-:W-:-:S03]  /*107b0*/  ISETP.GE.U32.AND P5, PT, R50, 0x7ffffe92, PT ;  /* 0x7ffffe923200780c */ /* 0x000fc60003fa6070 */
[----:B------:R-:W3:Y:S01]  /*107c0*/  LDL.LU.64 R246, [R1+0x130] ;  /* 0x0001300001f67983 */ /* 0x000ee20000300a00 */
[----:B--2---:R-:W-:Y:S01]  /*107d0*/  IMAD.WIDE R4, R184, 0x4, R44 ;  /* 0x00000004b8047825 */ /* 0x004fe200078e022c */
[----:B------:R-:W1:Y:S02]  /*107e0*/  LDC R51, c[0x0][0x230] ;  /* 0x00008c00ff337b82 */ /* 0x000e640000000800 */
[----:B------:R-:W-:Y:S04]  /*107f0*/  LDGSTS.E [R248+0x1c000], desc[UR60][R8.64], !P3 ;  /* 0x1c00000008f87fae */ /* 0x000fe8000d92187c */
[----:B------:R-:W2:Y:S01]  /*10800*/  LDL.LU.64 R2, [R1+0x128] ;  /* 0x0001280001027983 */ /* 0x000ea20000300a00 */
[----:B------:R-:W-:Y:S01]  /*10810*/  ISETP.GE.U32.AND P3, PT, R48, 0x7ffffe91, PT ;  /* 0x7ffffe913000780c */ /* 0x000fe20003f66070 */
[----:B----4-:R-:W-:-:S02]  /*10820*/  IMAD.WIDE R240, R184, 0x4, R178 ;  /* 0x00000004b8f07825 */ /* 0x010fc400078e02b2 */
[----:B------:R4:W-:Y:S01]  /*10830*/  STL.64 [R1+0x6b0], R8 ;  /* 0x0006b00801007387 */ /* 0x0009e20000100a00 */
[----:B------:R-:W1:Y:S03]  /*10840*/  LDC R50, c[0x0][0x230] ;  /* 0x00008c00ff327b82 */ /* 0x000e660000000800 */
[----:B------:R4:W-:Y:S04]  /*10850*/  STL.64 [R1+0x6a8], R6 ;  /* 0x0006a80601007387 */ /* 0x0009e80000100a00 */
[----:B------:R4:W-:Y:S01]  /*10860*/  STL.64 [R1+0x6a0], R4 ;  /* 0x0006a00401007387 */ /* 0x0009e20000100a00 */
[----:B---3--:R-:W-:Y:S01]  /*10870*/  VIADD R44, R54, 0xffffff6b ;  /* 0xffffff6b362c7836 */ /* 0x008fe20000000000 */
[----:B------:R-:W3:Y:S02]  /*10880*/  LDC R45, c[0x0][0x230] ;  /* 0x00008c00ff2d7b82 */ /* 0x000ee40000000800 */
[----:B----4-:R-:W4:Y:S04]  /*10890*/  LDL.LU.64 R8, [R1+0x120] ;  /* 0x0001200001087983 */ /* 0x010f280000300a00 */
[----:B------:R-:W-:Y:S01]  /*108a0*/  LDGSTS.E [R248+0x1c004], desc[UR60][R6.64], !P1 ;  /* 0x1c00400006f87fae */ /* 0x000fe2000c92187c */
[----:B------:R-:W-:Y:S01]  /*108b0*/  VIADD R49, R52, 0xffffff6c ;  /* 0xffffff6c34317836 */ /* 0x000fe20000000000 */
[----:B------:R-:W3:Y:S02]  /*108c0*/  LDC R46, c[0x0][0x230] ;  /* 0x00008c00ff2e7b82 */ /* 0x000ee40000000800 */
[----:B------:R1:W-:Y:S06]  /*108d0*/  LDGSTS.E [R248+0x1c008], desc[UR60][R4.64], !P5 ;  /* 0x1c00800004f87fae */ /* 0x0003ec000e92187c */
[----:B------:R-:W3:Y:S01]  /*108e0*/  LDC R48, c[0x0][0x230] ;  /* 0x00008c00ff307b82 */ /* 0x000ee20000000800 */
[----:B------:R-:W3:Y:S01]  /*108f0*/  LDL.LU.64 R6, [R1+0x38] ;  /* 0x0000380001067983 */ /* 0x000ee20000300a00 */
[----:B-1----:R-:W-:-:S03]  /*10900*/  IMAD.WIDE R4, R184, 0x4, R42 ;  /* 0x00000004b8047825 */ /* 0x002fc600078e022a */
[----:B------:R-:W3:Y:S03]  /*10910*/  LDL.LU.64 R242, [R1+0x30] ;  /* 0x0000300001f27983 */ /* 0x000ee60000300a00 */
[----:B------:R-:W1:Y:S01]  /*10920*/  LDC R47, c[0x0][0x230] ;  /* 0x00008c00ff2f7b82 */ /* 0x000e620000000800 */
[----:B------:R1:W-:Y:S04]  /*10930*/  STL.64 [R1+0x698], R4 ;  /* 0x0006980401007387 */ /* 0x0003e80000100a00 */
[----:B------:R-:W-:Y:S01]  /*10940*/  LDGSTS.E [R248+0x1c00c], desc[UR60][R4.64], !P3 ;  /* 0x1c00c00004f87fae */ /* 0x000fe2000d92187c */
[----:B------:R-:W-:Y:S02]  /*10950*/  ISETP.GE.U32.AND P5, PT, R44, 0x7ffffeec, PT ;  /* 0x7ffffeec2c00780c */ /* 0x000fe40003fa6070 */
[----:B------:R-:W2:Y:S01]  /*10960*/  LDC R44, c[0x0][0x230] ;  /* 0x00008c00ff2c7b82 */ /* 0x000ea20000000800 */
[----:B------:R-:W-:Y:S01]  /*10970*/  VIADD R42, R55, 0xffffff4f ;  /* 0xffffff4f372a7836 */ /* 0x000fe20000000000 */
[----:B------:R-:W-:Y:S01]  /*10980*/  ISETP.GE.U32.AND P1, PT, R49, 0x7ffffeed, PT ;  /* 0x7ffffeed3100780c */ /* 0x000fe20003f26070 */
[----:B------:R-:W-:Y:S01]  /*10990*/  VIADD R43, R56, 0xffffff6a ;  /* 0xffffff6a382b7836 */ /* 0x000fe20000000000 */
[----:B------:R-:W-:Y:S04]  /*109a0*/  LDGSTS.E [R249+0x10000], desc[UR60][R240.64], !P2 ;  /* 0x10000000f0f97fae */ /* 0x000fe8000d12187c */
[----:B-1----:R-:W3:Y:S01]  /*109b0*/  LDL.LU.64 R4, [R1+0x28] ;  /* 0x0000280001047983 */ /* 0x002ee20000300a00 */
[----:B------:R-:W1:Y:S03]  /*109c0*/  LDC R49, c[0x0][0x230] ;  /* 0x00008c00ff317b82 */ /* 0x000e660000000800 */
[----:B------:R-:W3:Y:S01]  /*109d0*/  LDL.LU.64 R178, [R1+0x20] ;  /* 0x0000200001b27983 */ /* 0x000ee20000300a00 */
[----:B------:R-:W-:Y:S01]  /*109e0*/  ISETP.GE.U32.AND P2, PT, R42, 0x7ffffed0, PT ;  /* 0x7ffffed02a00780c */ /* 0x000fe20003f46070 */
[----:B------:R-:W-:Y:S01]  /*109f0*/  VIADD R42, R51, 0xffffff4d ;  /* 0xffffff4d332a7836 */ /* 0x000fe20000000000 */
[----:B------:R-:W-:-:S02]  /*10a00*/  ISETP.GE.U32.AND P3, PT, R43, 0x7ffffeeb, PT ;  /* 0x7ffffeeb2b00780c */ /* 0x000fc40003f66070 */
[----:B------:R-:W-:Y:S01]  /*10a10*/  IADD3 R43, R50, -0xb2, RZ ;  /* 0xffffff4e322b7810 */ /* 0x000fe20007ffe0ff */
[----:B------:R-:W-:Y:S01]  /*10a20*/  STL.64 [R1+0xb30], R240 ;  /* 0x000b30f001007387 */ /* 0x000fe20000100a00 */
[----:B------:R-:W1:Y:S01]  /*10a30*/  LDC R50, c[0x0][0x230] ;  /* 0x00008c00ff327b82 */ /* 0x000e620000000800 */
[----:B------:R-:W-:-:S05]  /*10a40*/  IMAD.WIDE R246, R184, 0x4, R246 ;  /* 0x00000004b8f67825 */ /* 0x000fca00078e02f6 */
[----:B------:R-:W-:Y:S01]  /*10a50*/  LDGSTS.E [R249+0x10004], desc[UR60][R246.64], !P4 ;  /* 0x10004000f6f97fae */ /* 0x000fe2000e12187c */
[----:B--2---:R-:W-:Y:S01]  /*10a60*/  IMAD.WIDE R2, R184, 0x4, R2 ;  /* 0x00000004b8027825 */ /* 0x004fe200078e0202 */
[----:B------:R-:W-:-:S04]  /*10a70*/  ISETP.GE.U32.AND P4, PT, R43, 0x7ffffecf, PT ;  /* 0x7ffffecf2b00780c */ /* 0x000fc80003f86070 */
[----:B------:R2:W-:Y:S01]  /*10a80*/  LDGSTS.E [R249+0x10008], desc[UR60][R2.64], !P6 ;  /* 0x1000800002f97fae */ /* 0x0005e2000f12187c */
[----:B------:R-:W-:Y:S01]  /*10a90*/  ISETP.GE.U32.AND P6, PT, R42, 0x7ffffece, PT ;  /* 0x7ffffece2a00780c */ /* 0x000fe20003fc6070 */
[----:B------:R-:W-:Y:S02]  /*10aa0*/  VIADD R42, R44, 0xffffff4c ;  /* 0xffffff4c2c2a7836 */ /* 0x000fe40000000000 */
[----:B------:R-:W-:Y:S01]  /*10ab0*/  STL.64 [R1+0x690], R246 ;  /* 0x000690f601007387 */ /* 0x000fe20000100a00 */
[----:B----4-:R-:W-:-:S03]  /*10ac0*/  IMAD.WIDE R8, R184, 0x4, R8 ;  /* 0x00000004b8087825 */ /* 0x010fc600078e0208 */
[----:B------:R2:W-:Y:S01]  /*10ad0*/  STL.64 [R1+0x688], R2 ;  /* 0x0006880201007387 */ /* 0x0005e20000100a00 */
[----:B------:R-:W4:Y:S03]  /*10ae0*/  LDC R44, c[0x0][0x230] ;  /* 0x00008c00ff2c7b82 */ /* 0x000f260000000800 */
[----:B------:R-:W-:Y:S01]  /*10af0*/  LDGSTS.E [R249+0x1000c], desc[UR60][R8.64], !P1 ;  /* 0x1000c00008f97fae */ /* 0x000fe2000c92187c */
[----:B------:R-:W-:-:S03]  /*10b00*/  ISETP.GE.U32.AND P1, PT, R42, 0x7ffffecd, PT ;  /* 0x7ffffecd2a00780c */ /* 0x000fc60003f26070 */
[----:B------:R-:W-:Y:S01]  /*10b10*/  STL.64 [R1+0x680], R8 ;  /* 0x0006800801007387 */ /* 0x000fe20000100a00 */
[----:B---3--:R-:W-:-:S04]  /*10b20*/  IMAD.WIDE R6, R184, 0x4, R6 ;  /* 0x00000004b8067825 */ /* 0x008fc800078e0206 */
[C---:B--2---:R-:W-:Y:S01]  /*10b30*/  IMAD.WIDE R2, R184.reuse, 0x4, R242 ;  /* 0x00000004b8027825 */ /* 0x044fe200078e02f2 */
[----:B------:R-:W-:Y:S04]  /*10b40*/  STL.64 [R1+0x678], R6 ;  /* 0x0006780601007387 */ /* 0x000fe80000100a00 */
[----:B------:R-:W-:Y:S04]  /*10b50*/  LDGSTS.E [R249+0x14000], desc[UR60][R6.64], !P2 ;  /* 0x1400000006f97fae */ /* 0x000fe8000d12187c */
[----:B------:R2:W-:Y:S04]  /*10b60*/  STL.64 [R1+0x670], R2 ;  /* 0x0006700201007387 */ /* 0x0005e80000100a00 */
[----:B------:R2:W-:Y:S01]  /*10b70*/  LDGSTS.E [R249+0x14004], desc[UR60][R2.64], !P4 ;  /* 0x1400400002f97fae */ /* 0x0005e2000e12187c */
[----:B------:R-:W-:-:S04]  /*10b80*/  IMAD.WIDE R4, R184, 0x4, R4 ;  /* 0x00000004b8047825 */ /* 0x000fc800078e0204 */
[C---:B--2---:R-:W-:Y:S01]  /*10b90*/  IMAD.WIDE R2, R184.reuse, 0x4, R178 ;  /* 0x00000004b8027825 */ /* 0x044fe200078e02b2 */
[----:B------:R2:W-:Y:S04]  /*10ba0*/  STL.64 [R1+0x668], R4 ;  /* 0x0006680401007387 */ /* 0x0005e80000100a00 */
[----:B------:R2:W-:Y:S04]  /*10bb0*/  LDGSTS.E [R249+0x14008], desc[UR60][R4.64], !P6 ;  /* 0x1400800004f97fae */ /* 0x0005e8000f12187c */
[----:B------:R3:W-:Y:S04]  /*10bc0*/  STL.64 [R1+0x660], R2 ;  /* 0x0006600201007387 */ /* 0x0007e80000100a00 */
[----:B------:R3:W-:Y:S01]  /*10bd0*/  LDGSTS.E [R249+0x1400c], desc[UR60][R2.64], !P1 ;  /* 0x1400c00002f97fae */ /* 0x0007e2000c92187c */
[----:B--2---:R-:W-:-:S04]  /*10be0*/  IMAD.WIDE R4, R184, 0x4, R104 ;  /* 0x00000004b8047825 */ /* 0x004fc800078e0268 */
[----:B---3--:R-:W-:Y:S01]  /*10bf0*/  IMAD.WIDE R2, R184, 0x4, R102 ;  /* 0x00000004b8027825 */ /* 0x008fe200078e0266 */
[----:B------:R2:W-:Y:S04]  /*10c00*/  STL.64 [R1+0x640], R4 ;  /* 0x0006400401007387 */ /* 0x0005e80000100a00 */
[----:B------:R3:W-:Y:S04]  /*10c10*/  STL.64 [R1+0x638], R2 ;  /* 0x0006380201007387 */ /* 0x0007e80000100a00 */
[----:B------:R-:W4:Y:S01]  /*10c20*/  LDL.LU.64 R178, [R1+0x118] ;  /* 0x0001180001b27983 */ /* 0x000f220000300a00 */
[----:B------:R-:W-:-:S02]  /*10c30*/  VIADD R43, R45, 0xffffff2f ;  /* 0xffffff2f2d2b7836 */ /* 0x000fc40000000000 */
[----:B------:R-:W2:Y:S01]  /*10c40*/  LDC R45, c[0x0][0x230] ;  /* 0x00008c00ff2d7b82 */ /* 0x000ea20000000800 */
[----:B------:R-:W-:Y:S02]  /*10c50*/  VIADD R42, R46, 0xffffff2e ;  /* 0xffffff2e2e2a7836 */ /* 0x000fe40000000000 */
[----:B------:R-:W-:Y:S01]  /*10c60*/  ISETP.GE.U32.AND P2, PT, R43, 0x7ffffeb0, PT ;  /* 0x7ffffeb02b00780c */ /* 0x000fe20003f46070 */
[----:B------:R-:W-:Y:S02]  /*10c70*/  VIADD R43, R48, 0xffffff2d ;  /* 0xffffff2d302b7836 */ /* 0x000fe40000000000 */
[----:B------:R-:W-:Y:S02]  /*10c80*/  ISETP.GE.U32.AND P4, PT, R42, 0x7ffffeaf, PT ;  /* 0x7ffffeaf2a00780c */ /* 0x000fe40003f86070 */
[----:B------:R-:W3:Y:S01]  /*10c90*/  LDC R46, c[0x0][0x230] ;  /* 0x00008c00ff2e7b82 */ /* 0x000ee20000000800 */
[----:B------:R-:W-:Y:S01]  /*10ca0*/  VIADD R42, R47, 0xffffff2c ;  /* 0xffffff2c2f2a7836 */ /* 0x000fe20000000000 */
[----:B------:R-:W-:Y:S01]  /*10cb0*/  ISETP.GE.U32.AND P6, PT, R43, 0x7ffffeae, PT ;  /* 0x7ffffeae2b00780c */ /* 0x000fe20003fc6070 */
[----:B-1----:R-:W-:-:S03]  /*10cc0*/  VIADD R43, R49, 0xffffff0f ;  /* 0xffffff0f312b7836 */ /* 0x002fc60000000000 */
[----:B------:R-:W-:Y:S02]  /*10cd0*/  ISETP.GE.U32.AND P1, PT, R42, 0x7ffffead, PT ;  /* 0x7ffffead2a00780c */ /* 0x000fe40003f26070 */
[----:B------:R-:W-:Y:S01]  /*10ce0*/  IADD3 R42, R50, -0xf2, RZ ;  /* 0xffffff0e322a7810 */ /* 0x000fe20007ffe0ff */
[----:B------:R1:W-:Y:S01]  /*10cf0*/  LDGSTS.E [R249+0x18000], desc[UR60][R4.64], !P2 ;  /* 0x1800000004f97fae */ /* 0x0003e2000d12187c */
[----:B------:R-:W-:Y:S01]  /*10d00*/  ISETP.GE.U32.AND P2, PT, R43, 0x7ffffe90, PT ;  /* 0x7ffffe902b00780c */ /* 0x000fe20003f46070 */
[----:B------:R-:W-:Y:S01]  /*10d10*/  IMAD.WIDE R6, R184, 0x4, R100 ;  /* 0x00000004b8067825 */ /* 0x000fe200078e0264 */
[----:B------:R-:W4:Y:S01]  /*10d20*/  LDC R48, c[0x0][0x230] ;  /* 0x00008c00ff307b82 */ /* 0x000f220000000800 */
[----:B------:R3:W-:Y:S01]  /*10d30*/  LDGSTS.E [R249+0x18004], desc[UR60][R2.64], !P4 ;  /* 0x1800400002f97fae */ /* 0x0007e2000e12187c */
[----:B------:R-:W-:Y:S01]  /*10d40*/  ISETP.GE.U32.AND P4, PT, R42, 0x7ffffe8f, PT ;  /* 0x7ffffe8f2a00780c */ /* 0x000fe20003f86070 */
[----:B--2---:R-:W-:Y:S02]  /*10d50*/  VIADD R42, R45, 0xffffff0d ;  /* 0xffffff0d2d2a7836 */ /* 0x004fe40000000000 */
[----:B------:R2:W-:Y:S03]  /*10d60*/  LDGSTS.E [R249+0x18008], desc[UR60][R6.64], !P6 ;  /* 0x1800800006f97fae */ /* 0x0005e6000f12187c */
[----:B------:R-:W4:Y:S01]  /*10d70*/  LDC R49, c[0x0][0x230] ;  /* 0x00008c00ff317b82 */ /* 0x000f220000000800 */
[----:B-1----:R-:W-:Y:S01]  /*10d80*/  IMAD.WIDE R4, R184, 0x4, R98 ;  /* 0x00000004b8047825 */ /* 0x002fe200078e0262 */
[----:B------:R-:W-:-:S03]  /*10d90*/  ISETP.GE.U32.AND P6, PT, R42, 0x7ffffe8e, PT ;  /* 0x7ffffe8e2a00780c */ /* 0x000fc60003fc6070 */
[----:B---3--:R-:W-:Y:S01]  /*10da0*/  IMAD.WIDE R2, R184, 0x4, R40 ;  /* 0x00000004b8027825 */ /* 0x008fe200078e0228 */
[----:B------:R2:W-:Y:S02]  /*10db0*/  STL.64 [R1+0x630], R6 ;  /* 0x0006300601007387 */ /* 0x0005e40000100a00 */
[----:B------:R-:W1:Y:S01]  /*10dc0*/  LDC R50, c[0x0][0x230] ;  /* 0x00008c00ff327b82 */ /* 0x000e620000000800 */
[----:B------:R-:W-:Y:S01]  /*10dd0*/  VIADD R40, R46, 0xffffff0c ;  /* 0xffffff0c2e287836 */ /* 0x000fe20000000000 */
[----:B------:R3:W-:Y:S04]  /*10de0*/  STL.64 [R1+0x628], R4 ;  /* 0x0006280401007387 */ /* 0x0007e80000100a00 */
[----:B------:R3:W-:Y:S02]  /*10df0*/  STL.64 [R1+0x620], R2 ;  /* 0x0006200201007387 */ /* 0x0007e40000100a00 */
[----:B------:R-:W1:Y:S02]  /*10e00*/  LDC R41, c[0x0][0x230] ;  /* 0x00008c00ff297b82 */ /* 0x000e640000000800 */
[----:B------:R3:W-:Y:S01]  /*10e10*/  LDGSTS.E [R249+0x1800c], desc[UR60][R4.64], !P1 ;  /* 0x1800c00004f97fae */ /* 0x0007e2000c92187c */
[----:B--2---:R-:W-:-:S03]  /*10e20*/  IMAD.WIDE R6, R184, 0x4, R38 ;  /* 0x00000004b8067825 */ /* 0x004fc600078e0226 */
[----:B------:R-:W-:Y:S01]  /*10e30*/  LDGSTS.E [R249+0x1c000], desc[UR60][R2.64], !P2 ;  /* 0x1c00000002f97fae */ /* 0x000fe2000d12187c */
[----:B------:R-:W-:Y:S01]  /*10e40*/  ISETP.GE.U32.AND P2, PT, R40, 0x7ffffe8d, PT ;  /* 0x7ffffe8d2800780c */ /* 0x000fe20003f46070 */
[C---:B----4-:R-:W-:Y:S02]  /*10e50*/  IMAD.WIDE R178, R184.reuse, 0x4, R178 ;  /* 0x00000004b8b27825 */ /* 0x050fe400078e02b2 */
[----:B------:R-:W2:Y:S01]  /*10e60*/  LDL.LU.64 R246, [R1+0x110] ;  /* 0x0001100001f67983 */ /* 0x000ea20000300a00 */
[----:B------:R-:W4:Y:S01]  /*10e70*/  LDC R40, c[0x0][0x230] ;  /* 0x00008c00ff287b82 */ /* 0x000f220000000800 */
[----:B---3--:R-:W-:Y:S02]  /*10e80*/  IMAD.WIDE R4, R184, 0x4, R36 ;  /* 0x00000004b8047825 */ /* 0x008fe400078e0224 */
[----:B------:R-:W3:Y:S04]  /*10e90*/  LDL.LU.64 R240, [R1+0x108] ;  /* 0x0001080001f07983 */ /* 0x000ee80000300a00 */
[----:B------:R-:W3:Y:S01]  /*10ea0*/  LDL.LU.64 R2, [R1+0x100] ;  /* 0x0001000001027983 */ /* 0x000ee20000300a00 */
[----:B------:R-:W-:Y:S01]  /*10eb0*/  VIADD R38, R48, 0xffffff68 ;  /* 0xffffff6830267836 */ /* 0x000fe20000000000 */
[----:B------:R-:W3:Y:S02]  /*10ec0*/  LDC R37, c[0x0][0x230] ;  /* 0x00008c00ff257b82 */ /* 0x000ee40000000800 */
[----:B------:R-:W-:Y:S04]  /*10ed0*/  STL.64 [R1+0x618], R6 ;  /* 0x0006180601007387 */ /* 0x000fe80000100a00 */
[----:B------:R-:W-:Y:S01]  /*10ee0*/  LDGSTS.E [R249+0x1c004], desc[UR60][R6.64], !P4 ;  /* 0x1c00400006f97fae */ /* 0x000fe2000e12187c */
[----:B------:R-:W-:Y:S01]  /*10ef0*/  VIADD R43, R44, 0xffffff69 ;  /* 0xffffff692c2b7836 */ /* 0x000fe20000000000 */
[----:B------:R-:W3:Y:S02]  /*10f00*/  LDC R39, c[0x0][0x230] ;  /* 0x00008c00ff277b82 */ /* 0x000ee40000000800 */
[----:B------:R1:W-:Y:S04]  /*10f10*/  STL.64 [R1+0x610], R4 ;  /* 0x0006100401007387 */ /* 0x0003e80000100a00 */
[----:B------:R1:W-:Y:S02]  /*10f20*/  LDGSTS.E [R249+0x1c008], desc[UR60][R4.64], !P6 ;  /* 0x1c00800004f97fae */ /* 0x0003e4000f12187c */
[----:B------:R-:W3:Y:S02]  /*10f30*/  LDC R42, c[0x0][0x230] ;  /* 0x00008c00ff2a7b82 */ /* 0x000ee40000000800 */
[----:B------:R-:W3:Y:S04]  /*10f40*/  LDL.LU.64 R8, [R1+0x18] ;  /* 0x0000180001087983 */ /* 0x000ee80000300a00 */
[----:B------:R-:W3:Y:S02]  /*10f50*/  LDL.LU.64 R242, [R1+0x10] ;  /* 0x0000100001f27983 */ /* 0x000ee40000300a00 */
[----:B------:R-:W3:Y:S01]  /*10f60*/  LDC R47, c[0x0][0x230] ;  /* 0x00008c00ff2f7b82 */ /* 0x000ee20000000800 */
[----:B-1----:R-:W-:-:S05]  /*10f70*/  IMAD.WIDE R4, R184, 0x4, R34 ;  /* 0x00000004b8047825 */ /* 0x002fca00078e0222 */
[----:B------:R1:W-:Y:S04]  /*10f80*/  STL.64 [R1+0x608], R4 ;  /* 0x0006080401007387 */ /* 0x0003e80000100a00 */
[----:B------:R-:W-:Y:S04]  /*10f90*/  LDGSTS.E [R249+0x1c00c], desc[UR60][R4.64], !P2 ;  /* 0x1c00c00004f97fae */ /* 0x000fe8000d12187c */
[----:B------:R2:W-:Y:S01]  /*10fa0*/  STL.64 [R1+0x600], R178 ;  /* 0x000600b201007387 */ /* 0x0005e20000100a00 */
[----:B------:R-:W-:Y:S02]  /*10fb0*/  ISETP.GE.U32.AND P4, PT, R38, 0x7ffffee9, PT ;  /* 0x7ffffee92600780c */ /* 0x000fe40003f86070 */
[----:B------:R-:W3:Y:S01]  /*10fc0*/  LDC R38, c[0x0][0x230] ;  /* 0x00008c00ff267b82 */ /* 0x000ee20000000800 */
[----:B------:R-:W-:Y:S01]  /*10fd0*/  ISETP.GE.U32.AND P1, PT, R43, 0x7ffffeea, PT ;  /* 0x7ffffeea2b00780c */ /* 0x000fe20003f26070 */
[----:B------:R-:W-:Y:S01]  /*10fe0*/  VIADD R35, R49, 0xffffff66 ;  /* 0xffffff6631237836 */ /* 0x000fe20000000000 */
[----:B------:R-:W-:Y:S04]  /*10ff0*/  LDGSTS.E [R250+0x10000], desc[UR60][R178.64], !P5 ;  /* 0x10000000b2fa7fae */ /* 0x000fe8000e92187c */
[----:B-1----:R-:W3:Y:S01]  /*11000*/  LDL.LU.64 R4, [R1+0x8] ;  /* 0x0000080001047983 */ /* 0x002ee20000300a00 */
[----:B------:R-:W-:Y:S01]  /*11010*/  VIADD R34, R50, 0xffffff4b ;  /* 0xffffff4b32227836 */ /* 0x000fe20000000000 */
[----:B------:R-:W1:Y:S02]  /*11020*/  LDC R43, c[0x0][0x230] ;  /* 0x00008c00ff2b7b82 */ /* 0x000e640000000800 */
[----:B------:R-:W3:Y:S01]  /*11030*/  LDL.LU.64 R6, [R1] ;  /* 0x0000000001067983 */ /* 0x000ee20000300a00 */
[----:B------:R-:W-:Y:S01]  /*11040*/  ISETP.GE.U32.AND P2, PT, R35, 0x7ffffee7, PT ;  /* 0x7ffffee72300780c */ /* 0x000fe20003f46070 */
[----:B------:R-:W-:Y:S01]  /*11050*/  VIADD R35, R41, 0xffffff49 ;  /* 0xffffff4929237836 */ /* 0x000fe20000000000 */
[----:B------:R-:W-:-:S02]  /*11060*/  ISETP.GE.U32.AND P5, PT, R34, 0x7ffffecc, PT ;  /* 0x7ffffecc2200780c */ /* 0x000fc40003fa6070 */
[----:B----4-:R-:W-:Y:S01]  /*11070*/  IADD3 R34, R40, -0xb6, RZ ;  /* 0xffffff4a28227810 */ /* 0x010fe20007ffe0ff */
[----:B------:R-:W-:Y:S01]  /*11080*/  STL.64 [R1+0xb38], R248 ;  /* 0x000b38f801007387 */ /* 0x000fe20000100a00 */
[----:B--2---:R-:W-:-:S03]  /*11090*/  IMAD.WIDE R246, R184, 0x4, R246 ;  /* 0x00000004b8f67825 */ /* 0x004fc600078e02f6 */
[----:B------:R-:W2:Y:S01]  /*110a0*/  LDL.LU.64 R178, [R1+0xba0] ;  /* 0x000ba00001b27983 */ /* 0x000ea20000300a00 */
[----:B------:R-:W4:Y:S01]  /*110b0*/  LDC R40, c[0x0][0x230] ;  /* 0x00008c00ff287b82 */ /* 0x000f220000000800 */
[----:B---3--:R-:W-:Y:S02]  /*110c0*/  IMAD.WIDE R240, R184, 0x4, R240 ;  /* 0x00000004b8f07825 */ /* 0x008fe400078e02f0 */
[----:B------:R-:W-:Y:S01]  /*110d0*/  LDGSTS.E [R250+0x10004], desc[UR60][R246.64], !P3 ;  /* 0x10004000f6fa7fae */ /* 0x000fe2000d92187c */
[----:B------:R-:W-:Y:S01]  /*110e0*/  ISETP.GE.U32.AND P3, PT, R34, 0x7ffffecb, PT ;  /* 0x7ffffecb2200780c */ /* 0x000fe20003f66070 */
[----:B------:R-:W-:Y:S02]  /*110f0*/  IMAD.WIDE R2, R184, 0x4, R2 ;  /* 0x00000004b8027825 */ /* 0x000fe400078e0202 */
[----:B------:R-:W-:Y:S01]  /*11100*/  LDGSTS.E [R250+0x10008], desc[UR60][R240.64], !P1 ;  /* 0x10008000f0fa7fae */ /* 0x000fe2000c92187c */
[----:B------:R-:W-:Y:S01]  /*11110*/  ISETP.GE.U32.AND P1, PT, R35, 0x7ffffeca, PT ;  /* 0x7ffffeca2300780c */ /* 0x000fe20003f26070 */
[----:B------:R-:W3:Y:S01]  /*11120*/  LDC R41, c[0x0][0x230] ;  /* 0x00008c00ff297b82 */ /* 0x000ee20000000800 */
[----:B------:R-:W-:Y:S01]  /*11130*/  VIADD R34, R37, 0xffffff48 ;  /* 0xffffff4825227836 */ /* 0x000fe20000000000 */
[----:B------:R-:W-:Y:S01]  /*11140*/  STL.64 [R1+0x5f8], R246 ;  /* 0x0005f8f601007387 */ /* 0x000fe20000100a00 */
[----:B------:R-:W-:-:S03]  /*11150*/  VIADD R35, R38, 0xffffff2b ;  /* 0xffffff2b26237836 */ /* 0x000fc60000000000 */
[----:B------:R-:W-:Y:S01]  /*11160*/  STL.64 [R1+0x5f0], R240 ;  /* 0x0005f0f001007387 */ /* 0x000fe20000100a00 */
[----:B------:R-:W-:-:S03]  /*11170*/  IMAD.WIDE R8, R184, 0x4, R8 ;  /* 0x00000004b8087825 */ /* 0x000fc600078e0208 */
[----:B------:R1:W-:Y:S01]  /*11180*/  LDGSTS.E [R250+0x1000c], desc[UR60][R2.64], !P4 ;  /* 0x1000c00002fa7fae */ /* 0x0003e2000e12187c */
[----:B------:R-:W-:Y:S01]  /*11190*/  ISETP.GE.U32.AND P4, PT, R34, 0x7ffffec9, PT ;  /* 0x7ffffec92200780c */ /* 0x000fe20003f86070 */
[----:B------:R-:W4:Y:S02]  /*111a0*/  LDC R37, c[0x0][0x230] ;  /* 0x00008c00ff257b82 */ /* 0x000f240000000800 */
[----:B------:R1:W-:Y:S01]  /*111b0*/  STL.64 [R1+0x20], R2 ;  /* 0x0000200201007387 */ /* 0x0003e20000100a00 */
[----:B------:R-:W-:-:S03]  /*111c0*/  VIADD R34, R39, 0xffffff2a ;  /* 0xffffff2a27227836 */ /* 0x000fc60000000000 */
[----:B------:R-:W-:Y:S01]  /*111d0*/  LDGSTS.E [R250+0x14000], desc[UR60][R8.64], !P5 ;  /* 0x1400000008fa7fae */ /* 0x000fe2000e92187c */
[----:B------:R-:W-:Y:S01]  /*111e0*/  ISETP.GE.U32.AND P5, PT, R35, 0x7ffffeac, PT ;  /* 0x7ffffeac2300780c */ /* 0x000fe20003fa6070 */
[----:B------:R-:W-:Y:S01]  /*111f0*/  VIADD R35, R42, 0xffffff29 ;  /* 0xffffff292a237836 */ /* 0x000fe20000000000 */
[----:B------:R-:W3:Y:S01]  /*11200*/  LDC R38, c[0x0][0x230] ;  /* 0x00008c00ff267b82 */ /* 0x000ee20000000800 */
[----:B-1----:R-:W-:Y:S01]  /*11210*/  IMAD.WIDE R2, R184, 0x4, R242 ;  /* 0x00000004b8027825 */ /* 0x002fe200078e02f2 */
[----:B------:R-:W-:Y:S06]  /*11220*/  STL.64 [R1+0x100], R8 ;  /* 0x0001000801007387 */ /* 0x000fec0000100a00 */
[----:B------:R-:W1:Y:S01]  /*11230*/  LDC R39, c[0x0][0x230] ;  /* 0x00008c00ff277b82 */ /* 0x000e620000000800 */
[----:B------:R4:W-:Y:S01]  /*11240*/  LDGSTS.E [R250+0x14004], desc[UR60][R2.64], !P3 ;  /* 0x1400400002fa7fae */ /* 0x0009e2000d92187c */
[----:B------:R-:W-:Y:S01]  /*11250*/  ISETP.GE.U32.AND P3, PT, R34, 0x7ffffeab, PT ;  /* 0x7ffffeab2200780c */ /* 0x000fe20003f66070 */
[----:B------:R-:W-:-:S02]  /*11260*/  VIADD R34, R43, 0xffffff28 ;  /* 0xffffff282b227836 */ /* 0x000fc40000000000 */
[----:B------:R4:W-:Y:S01]  /*11270*/  STL.64 [R1+0x108], R2 ;  /* 0x0001080201007387 */ /* 0x0009e20000100a00 */
[----:B------:R-:W-:Y:S02]  /*11280*/  VIADD R36, R47, 0xffffff67 ;  /* 0xffffff672f247836 */ /* 0x000fe40000000000 */
[----:B------:R-:W3:Y:S01]  /*11290*/  LDC R42, c[0x0][0x230] ;  /* 0x00008c00ff2a7b82 */ /* 0x000ee20000000800 */
[----:B------:R-:W-:-:S05]  /*112a0*/  IMAD.WIDE R4, R184, 0x4, R4 ;  /* 0x00000004b8047825 */ /* 0x000fca00078e0204 */
[----:B------:R4:W-:Y:S01]  /*112b0*/  LDGSTS.E [R250+0x14008], desc[UR60][R4.64], !P1 ;  /* 0x1400800004fa7fae */ /* 0x0009e2000c92187c */
[----:B------:R-:W-:Y:S01]  /*112c0*/  ISETP.GE.U32.AND P1, PT, R35, 0x7ffffeaa, PT ;  /* 0x7ffffeaa2300780c */ /* 0x000fe20003f26070 */
[C---:B----4-:R-:W-:Y:S02]  /*112d0*/  IMAD.WIDE R2, R184.reuse, 0x4, R6 ;  /* 0x00000004b8027825 */ /* 0x050fe400078e0206 */
[----:B------:R4:W-:Y:S02]  /*112e0*/  STL.64 [R1+0x110], R4 ;  /* 0x0001100401007387 */ /* 0x0009e40000100a00 */
[----:B------:R-:W-:Y:S02]  /*112f0*/  IMAD.WIDE R6, R184, 0x4, R96 ;  /* 0x00000004b8067825 */ /* 0x000fe400078e0260 */
[----:B------:R4:W-:Y:S01]  /*11300*/  LDGSTS.E [R250+0x1400c], desc[UR60][R2.64], !P4 ;  /* 0x1400c00002fa7fae */ /* 0x0009e2000e12187c */
[----:B------:R-:W-:-:S03]  /*11310*/  ISETP.GE.U32.AND P4, PT, R34, 0x7ffffea9, PT ;  /* 0x7ffffea92200780c */ /* 0x000fc60003f86070 */
[----:B------:R4:W-:Y:S02]  /*11320*/  STL.64 [R1+0x118], R2 ;  /* 0x0001180201007387 */ /* 0x0009e40000100a00 */
[C---:B----4-:R-:W-:Y:S02]  /*11330*/  IMAD.WIDE R4, R184.reuse, 0x4, R94 ;  /* 0x00000004b8047825 */ /* 0x050fe400078e025e */
[----:B------:R-:W-:Y:S04]  /*11340*/  STL.64 [R1+0x5e8], R6 ;  /* 0x0005e80601007387 */ /* 0x000fe80000100a00 */
[----:B------:R-:W-:Y:S01]  /*11350*/  LDGSTS.E [R250+0x18000], desc[UR60][R6.64], !P5 ;  /* 0x1800000006fa7fae */ /* 0x000fe2000e92187c */
[----:B------:R-:W-:-:S03]  /*11360*/  IMAD.WIDE R2, R184, 0x4, R92 ;  /* 0x00000004b8027825 */ /* 0x000fc600078e025c */
[----:B------:R4:W-:Y:S04]  /*11370*/  STL.64 [R1+0x5e0], R4 ;  /* 0x0005e00401007387 */ /* 0x0009e80000100a00 */
[----:B------:R1:W-:Y:S04]  /*11380*/  STL.64 [R1+0x5d8], R2 ;  /* 0x0005d80201007387 */ /* 0x0003e80000100a00 */
[----:B------:R4:W-:Y:S04]  /*11390*/  LDGSTS.E [R250+0x18004], desc[UR60][R4.64], !P3 ;  /* 0x1800400004fa7fae */ /* 0x0009e8000d92187c */
[----:B------:R1:W-:Y:S04]  /*113a0*/  LDGSTS.E [R250+0x18008], desc[UR60][R2.64], !P1 ;  /* 0x1800800002fa7fae */ /* 0x0003e8000c92187c */
[----:B------:R-:W2:Y:S01]  /*113b0*/  LDL.LU.64 R8, [R1+0xf8] ;  /* 0x0000f80001087983 */ /* 0x000ea20000300a00 */
[----:B----4-:R-:W-:-:S03]  /*113c0*/  IMAD.WIDE R4, R184, 0x4, R90 ;  /* 0x00000004b8047825 */ /* 0x010fc600078e025a */
[----:B------:R-:W4:Y:S01]  /*113d0*/  LDL.LU.64 R242, [R1+0xf0] ;  /* 0x0000f00001f27983 */ /* 0x000f220000300a00 */
[----:B-1----:R-:W-:-:S03]  /*113e0*/  IMAD.WIDE R2, R184, 0x4, R32 ;  /* 0x00000004b8027825 */ /* 0x002fc600078e0220 */
[----:B------:R1:W-:Y:S01]  /*113f0*/  STL.64 [R1+0x5d0], R4 ;  /* 0x0005d00401007387 */ /* 0x0003e20000100a00 */
[----:B------:R-:W-:Y:S01]  /*11400*/  ISETP.GE.U32.AND P6, PT, R36, 0x7ffffee8, PT ;  /* 0x7ffffee82400780c */ /* 0x000fe20003fc6070 */
[----:B------:R-:W3:Y:S02]  /*11410*/  LDC R33, c[0x0][0x230] ;  /* 0x00008c00ff217b82 */ /* 0x000ee40000000800 */
[----:B------:R-:W-:Y:S04]  /*11420*/  LDGSTS.E [R250+0x1800c], desc[UR60][R4.64], !P4 ;  /* 0x1800c00004fa7fae */ /* 0x000fe8000e12187c */
[----:B------:R3:W-:Y:S02]  /*11430*/  STL.64 [R1+0x5c8], R2 ;  /* 0x0005c80201007387 */ /* 0x0007e40000100a00 */
[----:B------:R-:W3:Y:S02]  /*11440*/  LDC R36, c[0x0][0x230] ;  /* 0x00008c00ff247b82 */ /* 0x000ee40000000800 */
[----:B-1----:R-:W4:Y:S04]  /*11450*/  LDL.LU.64 R4, [R1+0xe8] ;  /* 0x0000e80001047983 */ /* 0x002f280000300a00 */
[----:B------:R-:W4:Y:S01]  /*11460*/  LDL.LU.64 R6, [R1+0xe0] ;  /* 0x0000e00001067983 */ /* 0x000f220000300a00 */
[----:B------:R-:W-:Y:S01]  /*11470*/  IADD3 R35, R37, -0xf6, RZ ;  /* 0xffffff0a25237810 */ /* 0x000fe20007ffe0ff */
[----:B------:R-:W-:Y:S01]  /*11480*/  VIADD R32, R39, 0xffffff08 ;  /* 0xffffff0827207836 */ /* 0x000fe20000000000 */
[----:B------:R-:W1:Y:S02]  /*11490*/  LDC R37, c[0x0][0x230] ;  /* 0x00008c00ff257b82 */ /* 0x000e640000000800 */
[----:B------:R-:W-:-:S06]  /*114a0*/  ISETP.GE.U32.AND P3, PT, R35, 0x7ffffe8b, PT ;  /* 0x7ffffe8b2300780c */ /* 0x000fcc0003f66070 */
[----:B------:R-:W1:Y:S01]  /*114b0*/  LDC R35, c[0x0][0x230] ;  /* 0x00008c00ff237b82 */ /* 0x000e620000000800 */
[----:B---3--:R-:W-:-:S05]  /*114c0*/  VIADD R34, R36, 0xffffff0b ;  /* 0xffffff0b24227836 */ /* 0x008fca0000000000 */
[----:B------:R-:W-:Y:S02]  /*114d0*/  ISETP.GE.U32.AND P5, PT, R34, 0x7ffffe8c, PT ;  /* 0x7ffffe8c2200780c */ /* 0x000fe40003fa6070 */
[----:B------:R-:W3:Y:S01]  /*114e0*/  LDC R36, c[0x0][0x230] ;  /* 0x00008c00ff247b82 */ /* 0x000ee20000000800 */
[----:B------:R-:W-:Y:S02]  /*114f0*/  VIADD R34, R38, 0xffffff09 ;  /* 0xffffff0926227836 */ /* 0x000fe40000000000 */
[----:B------:R-:W-:-:S03]  /*11500*/  IMAD.WIDE R240, R184, 0x4, R30 ;  /* 0x00000004b8f07825 */ /* 0x000fc600078e021e */
[----:B------:R-:W-:Y:S01]  /*11510*/  ISETP.GE.U32.AND P1, PT, R34, 0x7ffffe8a, PT ;  /* 0x7ffffe8a2200780c */ /* 0x000fe20003f26070 */
[----:B------:R-:W-:Y:S01]  /*11520*/  VIADD R34, R40, 0xffffff65 ;  /* 0xffffff6528227836 */ /* 0x000fe20000000000 */
[----:B------:R-:W4:Y:S03]  /*11530*/  LDC R31, c[0x0][0x230] ;  /* 0x00008c00ff1f7b82 */ /* 0x000f260000000800 */
[----:B------:R1:W-:Y:S01]  /*11540*/  LDGSTS.E [R250+0x1c000], desc[UR60][R2.64], !P5 ;  /* 0x1c00000002fa7fae */ /* 0x0003e2000e92187c */
[----:B------:R-:W-:-:S04]  /*11550*/  ISETP.GE.U32.AND P5, PT, R32, 0x7ffffe89, PT ;  /* 0x7ffffe892000780c */ /* 0x000fc80003fa6070 */
[----:B------:R-:W4:Y:S01]  /*11560*/  LDC R32, c[0x0][0x230] ;  /* 0x00008c00ff207b82 */ /* 0x000f220000000800 */
[----:B------:R-:W-:Y:S01]  /*11570*/  ISETP.GE.U32.AND P4, PT, R34, 0x7ffffee6, PT ;  /* 0x7ffffee62200780c */ /* 0x000fe20003f86070 */
[----:B------:R1:W-:Y:S01]  /*11580*/  STL.64 [R1+0x5c0], R240 ;  /* 0x0005c0f001007387 */ /* 0x0003e20000100a00 */
[----:B------:R-:W-:-:S03]  /*11590*/  VIADD R30, R41, 0xffffff64 ;  /* 0xffffff64291e7836 */ /* 0x000fc60000000000 */
[----:B------:R1:W-:Y:S02]  /*115a0*/  LDGSTS.E [R250+0x1c004], desc[UR60][R240.64], !P3 ;  /* 0x1c004000f0fa7fae */ /* 0x0003e4000d92187c */
[----:B-1----:R-:W-:Y:S01]  /*115b0*/  IMAD.WIDE R2, R184, 0x4, R28 ;  /* 0x00000004b8027825 */ /* 0x002fe200078e021c */
[----:B------:R-:W1:Y:S03]  /*115c0*/  LDC R34, c[0x0][0x230] ;  /* 0x00008c00ff227b82 */ /* 0x000e660000000800 */
[----:B------:R-:W-:Y:S01]  /*115d0*/  VIADD R28, R42, 0xffffff63 ;  /* 0xffffff632a1c7836 */ /* 0x000fe20000000000 */
[----:B------:R4:W-:Y:S04]  /*115e0*/  LDGSTS.E [R250+0x1c008], desc[UR60][R2.64], !P1 ;  /* 0x1c00800002fa7fae */ /* 0x0009e8000c92187c */
[----:B------:R-:W-:Y:S01]  /*115f0*/  ISETP.GE.U32.AND P1, PT, R28, 0x7ffffee4, PT ;  /* 0x7ffffee41c00780c */ /* 0x000fe20003f26070 */
[----:B------:R-:W-:Y:S01]  /*11600*/  IMAD.WIDE R240, R184, 0x4, R26 ;  /* 0x00000004b8f07825 */ /* 0x000fe200078e021a */
[----:B------:R-:W1:Y:S03]  /*11610*/  LDC R28, c[0x0][0x230] ;  /* 0x00008c00ff1c7b82 */ /* 0x000e660000000800 */
[----:B------:R-:W-:Y:S01]  /*11620*/  VIADD R26, R35, 0xffffff62 ;  /* 0xffffff62231a7836 */ /* 0x000fe20000000000 */
[----:B------:R4:W-:Y:S01]  /*11630*/  STL.64 [R1+0x5b8], R2 ;  /* 0x0005b80201007387 */ /* 0x0009e20000100a00 */
[----:B------:R-:W-:Y:S01]  /*11640*/  ISETP.GE.U32.AND P3, PT, R30, 0x7ffffee5, PT ;  /* 0x7ffffee51e00780c */ /* 0x000fe20003f66070 */
[----:B---3--:R-:W-:-:S02]  /*11650*/  VIADD R27, R36, 0xffffff47 ;  /* 0xffffff47241b7836 */ /* 0x008fc40000000000 */
[----:B------:R-:W-:Y:S01]  /*11660*/  LDGSTS.E [R250+0x1c00c], desc[UR60][R240.64], !P5 ;  /* 0x1c00c000f0fa7fae */ /* 0x000fe2000e92187c */
[----:B------:R-:W-:Y:S01]  /*11670*/  ISETP.GE.U32.AND P5, PT, R26, 0x7ffffee3, PT ;  /* 0x7ffffee31a00780c */ /* 0x000fe20003fa6070 */
[----:B------:R-:W3:Y:S01]  /*11680*/  LDC R29, c[0x0][0x230] ;  /* 0x00008c00ff1d7b82 */ /* 0x000ee20000000800 */
[----:B------:R-:W-:Y:S01]  /*11690*/  IADD3 R26, R33, -0xba, RZ ;  /* 0xffffff46211a7810 */ /* 0x000fe20007ffe0ff */
[----:B------:R-:W-:Y:S06]  /*116a0*/  STL.64 [R1+0x5b0], R240 ;  /* 0x0005b0f001007387 */ /* 0x000fec0000100a00 */
[----:B------:R-:W3:Y:S08]  /*116b0*/  LDC R30, c[0x0][0x230] ;  /* 0x00008c00ff1e7b82 */ /* 0x000ef00000000800 */
[----:B------:R-:W3:Y:S01]  /*116c0*/  LDC R33, c[0x0][0x230] ;  /* 0x00008c00ff217b82 */ /* 0x000ee20000000800 */
[----:B--2---:R-:W-:-:S04]  /*116d0*/  IMAD.WIDE R8, R184, 0x4, R8 ;  /* 0x00000004b8087825 */ /* 0x004fc800078e0208 */
[----:B----4-:R-:W-:Y:S01]  /*116e0*/  IMAD.WIDE R2, R184, 0x4, R242 ;  /* 0x00000004b8027825 */ /* 0x010fe200078e02f2 */
[----:B------:R-:W-:Y:S01]  /*116f0*/  LDGSTS.E [R251+0x10000], desc[UR60][R8.64], !P6 ;  /* 0x1000000008fb7fae */ /* 0x000fe2000f12187c */
[----:B------:R-:W-:-:S03]  /*11700*/  ISETP.GE.U32.AND P6, PT, R27, 0x7ffffec8, PT ;  /* 0x7ffffec81b00780c */ /* 0x000fc60003fc6070 */
[----:B------:R2:W-:Y:S01]  /*11710*/  LDGSTS.E [R251+0x10004], desc[UR60][R2.64], !P2 ;  /* 0x1000400002fb7fae */ /* 0x0005e2000d12187c */
[----:B------:R-:W-:Y:S01]  /*11720*/  ISETP.GE.U32.AND P2, PT, R26, 0x7ffffec7, PT ;  /* 0x7ffffec71a00780c */ /* 0x000fe20003f46070 */
[----:B------:R-:W-:Y:S02]  /*11730*/  VIADD R27, R32, 0xffffff45 ;  /* 0xffffff45201b7836 */ /* 0x000fe40000000000 */
[----:B------:R-:W-:Y:S01]  /*11740*/  STL.64 [R1+0x28], R8 ;  /* 0x0000280801007387 */ /* 0x000fe20000100a00 */
[----:B------:R-:W-:Y:S01]  /*11750*/  VIADD R26, R31, 0xffffff44 ;  /* 0xffffff441f1a7836 */ /* 0x000fe20000000000 */
[----:B------:R-:W4:Y:S02]  /*11760*/  LDC R32, c[0x0][0x230] ;  /* 0x00008c00ff207b82 */ /* 0x000f240000000800 */
[----:B------:R2:W-:Y:S06]  /*11770*/  STL.64 [R1+0x30], R2 ;  /* 0x0000300201007387 */ /* 0x0005ec0000100a00 */
[----:B------:R-:W4:Y:S01]  /*11780*/  LDC R31, c[0x0][0x230] ;  /* 0x00008c00ff1f7b82 */ /* 0x000f220000000800 */
[----:B------:R-:W-:-:S04]  /*11790*/  IMAD.WIDE R4, R184, 0x4, R4 ;  /* 0x00000004b8047825 */ /* 0x000fc800078e0204 */
[----:B--2---:R-:W-:Y:S01]  /*117a0*/  IMAD.WIDE R2, R184, 0x4, R6 ;  /* 0x00000004b8027825 */ /* 0x004fe200078e0206 */
[----:B------:R2:W-:Y:S01]  /*117b0*/  LDGSTS.E [R251+0x10008], desc[UR60][R4.64], !P4 ;  /* 0x1000800004fb7fae */ /* 0x0005e2000e12187c */
[----:B------:R-:W-:-:S03]  /*117c0*/  ISETP.GE.U32.AND P4, PT, R27, 0x7ffffec6, PT ;  /* 0x7ffffec61b00780c */ /* 0x000fc60003f86070 */
[----:B------:R2:W-:Y:S01]  /*117d0*/  STL.64 [R1+0x38], R4 ;  /* 0x0000380401007387 */ /* 0x0005e20000100a00 */
[----:B-1----:R-:W-:Y:S02]  /*117e0*/  VIADD R27, R34, 0xffffff27 ;  /* 0xffffff27221b7836 */ /* 0x002fe40000000000 */
[----:B------:R-:W-:Y:S01]  /*117f0*/  IMAD.WIDE R6, R184, 0x4, R148 ;  /* 0x00000004b8067825 */ /* 0x000fe200078e0294 */
[----:B------:R1:W-:Y:S01]  /*11800*/  STL.64 [R1+0x40], R2 ;  /* 0x0000400201007387 */ /* 0x0003e20000100a00 */
[----:B------:R-:W4:Y:S03]  /*11810*/  LDC R34, c[0x0][0x230] ;  /* 0x00008c00ff227b82 */ /* 0x000f260000000800 */
[----:B------:R1:W-:Y:S01]  /*11820*/  LDGSTS.E [R251+0x1000c], desc[UR60][R2.64], !P3 ;  /* 0x1000c00002fb7fae */ /* 0x0003e2000d92187c */
[----:B------:R-:W-:Y:S01]  /*11830*/  ISETP.GE.U32.AND P3, PT, R26, 0x7ffffec5, PT ;  /* 0x7ffffec51a00780c */ /* 0x000fe20003f66070 */
[----:B------:R-:W-:-:S02]  /*11840*/  VIADD R26, R37, 0xffffff26 ;  /* 0xffffff26251a7836 */ /* 0x000fc40000000000 */
[----:B--2---:R-:W-:-:S05]  /*11850*/  IMAD.WIDE R4, R184, 0x4, R152 ;  /* 0x00000004b8047825 */ /* 0x004fca00078e0298 */
[----:B------:R2:W-:Y:S01]  /*11860*/  LDGSTS.E [R251+0x14000], desc[UR60][R4.64], !P6 ;  /* 0x1400000004fb7fae */ /* 0x0005e2000f12187c */
[----:B-1----:R-:W-:Y:S01]  /*11870*/  IMAD.WIDE R2, R184, 0x4, R150 ;  /* 0x00000004b8027825 */ /* 0x002fe200078e0296 */
[----:B------:R-:W-:-:S04]  /*11880*/  ISETP.GE.U32.AND P6, PT, R27, 0x7ffffea8, PT ;  /* 0x7ffffea81b00780c */ /* 0x000fc80003fc6070 */
[----:B------:R1:W-:Y:S01]  /*11890*/  LDGSTS.E [R251+0x14004], desc[UR60][R2.64], !P2 ;  /* 0x1400400002fb7fae */ /* 0x0003e2000d12187c */
[----:B------:R-:W-:Y:S01]  /*118a0*/  ISETP.GE.U32.AND P2, PT, R26, 0x7ffffea7, PT ;  /* 0x7ffffea71a00780c */ /* 0x000fe20003f46070 */
[----:B------:R-:W-:Y:S02]  /*118b0*/  VIADD R26, R28, 0xffffff25 ;  /* 0xffffff251c1a7836 */ /* 0x000fe40000000000 */
[----:B------:R-:W-:Y:S01]  /*118c0*/  LDGSTS.E [R251+0x14008], desc[UR60][R6.64], !P4 ;  /* 0x1400800006fb7fae */ /* 0x000fe2000e12187c */
[----:B---3--:R-:W-:Y:S01]  /*118d0*/  VIADD R27, R29, 0xffffff24 ;  /* 0xffffff241d1b7836 */ /* 0x008fe20000000000 */
[----:B------:R-:W3:Y:S01]  /*118e0*/  LDC R28, c[0x0][0x230] ;  /* 0x00008c00ff1c7b82 */ /* 0x000ee20000000800 */
[----:B------:R-:W-:Y:S01]  /*118f0*/  ISETP.GE.U32.AND P4, PT, R26, 0x7ffffea6, PT ;  /* 0x7ffffea61a00780c */ /* 0x000fe20003f86070 */
[----:B------:R2:W-:Y:S04]  /*11900*/  STL.64 [R1+0x120], R4 ;  /* 0x0001200401007387 */ /* 0x0005e80000100a00 */
[----:B------:R1:W-:Y:S01]  /*11910*/  STL.64 [R1+0x128], R2 ;  /* 0x0001280201007387 */ /* 0x0003e20000100a00 */
[C---:B------:R-:W-:Y:S01]  /*11920*/  IMAD.WIDE R152, R184.reuse, 0x4, R20 ;  /* 0x00000004b8987825 */ /* 0x040fe200078e0214 */
[----:B------:R-:W3:Y:S02]  /*11930*/  LDC R29, c[0x0][0x230] ;  /* 0x00008c00ff1d7b82 */ /* 0x000ee40000000800 */
[----:B------:R-:W-:Y:S01]  /*11940*/  STL.64 [R1+0x130], R6 ;  /* 0x0001300601007387 */ /* 0x000fe20000100a00 */
[----:B--2---:R-:W-:-:S05]  /*11950*/  IMAD.WIDE R4, R184, 0x4, R146 ;  /* 0x00000004b8047825 */ /* 0x004fca00078e0292 */
[----:B------:R-:W2:Y:S01]  /*11960*/  LDC R21, c[0x0][0x230] ;  /* 0x00008c00ff157b82 */ /* 0x000ea20000000800 */
[----:B-1----:R-:W-:Y:S01]  /*11970*/  IMAD.WIDE R2, R184, 0x4, R88 ;  /* 0x00000004b8027825 */ /* 0x002fe200078e0258 */
[----:B------:R1:W-:Y:S04]  /*11980*/  STL.64 [R1+0x138], R4 ;  /* 0x0001380401007387 */ /* 0x0003e80000100a00 */
[----:B------:R1:W-:Y:S01]  /*11990*/  LDGSTS.E [R251+0x1400c], desc[UR60][R4.64], !P3 ;  /* 0x1400c00004fb7fae */ /* 0x0003e2000d92187c */
[----:B------:R-:W-:-:S03]  /*119a0*/  ISETP.GE.U32.AND P3, PT, R27, 0x7ffffea5, PT ;  /* 0x7ffffea51b00780c */ /* 0x000fc60003f66070 */
[----:B------:R4:W-:Y:S04]  /*119b0*/  STL.64 [R1+0x5a8], R2 ;  /* 0x0005a80201007387 */ /* 0x0009e80000100a00 */
[----:B------:R4:W-:Y:S01]  /*119c0*/  LDGSTS.E [R251+0x18000], desc[UR60][R2.64], !P6 ;  /* 0x1800000002fb7fae */ /* 0x0009e2000f12187c */
[----:B-1----:R-:W-:-:S04]  /*119d0*/  IMAD.WIDE R4, R184, 0x4, R86 ;  /* 0x00000004b8047825 */ /* 0x002fc800078e0256 */
[C---:B----4-:R-:W-:Y:S01]  /*119e0*/  IMAD.WIDE R2, R184.reuse, 0x4, R84 ;  /* 0x00000004b8027825 */ /* 0x050fe200078e0254 */
[----:B------:R1:W-:Y:S04]  /*119f0*/  STL.64 [R1+0x5a0], R4 ;  /* 0x0005a00401007387 */ /* 0x0003e80000100a00 */
[----:B------:R1:W-:Y:S04]  /*11a00*/  LDGSTS.E [R251+0x18004], desc[UR60][R4.64], !P2 ;  /* 0x1800400004fb7fae */ /* 0x0003e8000d12187c */
[----:B------:R4:W-:Y:S04]  /*11a10*/  STL.64 [R1+0x598], R2 ;  /* 0x0005980201007387 */ /* 0x0009e80000100a00 */
[----:B------:R4:W-:Y:S01]  /*11a20*/  LDGSTS.E [R251+0x18008], desc[UR60][R2.64], !P4 ;  /* 0x1800800002fb7fae */ /* 0x0009e2000e12187c */
[----:B-1----:R-:W-:-:S03]  /*11a30*/  IMAD.WIDE R4, R184, 0x4, R82 ;  /* 0x00000004b8047825 */ /* 0x002fc600078e0252 */
[----:B------:R-:W3:Y:S04]  /*11a40*/  LDL.LU.64 R8, [R1+0xd8] ;  /* 0x0000d80001087983 */ /* 0x000ee80000300a00 */
[----:B------:R-:W2:Y:S01]  /*11a50*/  LDL.LU.64 R242, [R1+0xd0] ;  /* 0x0000d00001f27983 */ /* 0x000ea20000300a00 */
[----:B----4-:R-:W-:-:S03]  /*11a60*/  IMAD.WIDE R2, R184, 0x4, R24 ;  /* 0x00000004b8027825 */ /* 0x010fc600078e0218 */
[----:B------:R1:W-:Y:S01]  /*11a70*/  STL.64 [R1+0x590], R4 ;  /* 0x0005900401007387 */ /* 0x0003e20000100a00 */
[----:B------:R-:W-:-:S03]  /*11a80*/  VIADD R26, R30, 0xffffff07 ;  /* 0xffffff071e1a7836 */ /* 0x000fc60000000000 */
[----:B------:R4:W-:Y:S04]  /*11a90*/  STL.64 [R1+0x588], R2 ;  /* 0x0005880201007387 */ /* 0x0009e80000100a00 */
[----:B------:R-:W-:Y:S01]  /*11aa0*/  LDGSTS.E [R251+0x1800c], desc[UR60][R4.64], !P3 ;  /* 0x1800c00004fb7fae */ /* 0x000fe2000d92187c */
[----:B------:R-:W-:Y:S01]  /*11ab0*/  IADD3 R27, R32, -0xfa, RZ ;  /* 0xffffff06201b7810 */ /* 0x000fe20007ffe0ff */
[----:B------:R-:W-:Y:S01]  /*11ac0*/  VIADD R24, R34, 0xffffff04 ;  /* 0xffffff0422187836 */ /* 0x000fe20000000000 */
[----:B------:R-:W2:Y:S01]  /*11ad0*/  LDC R30, c[0x0][0x230] ;  /* 0x00008c00ff1e7b82 */ /* 0x000ea20000000800 */
[----:B------:R-:W2:Y:S07]  /*11ae0*/  LDL.LU.64 R6, [R1+0xc8] ;  /* 0x0000c80001067983 */ /* 0x000eae0000300a00 */
[----:B------:R-:W2:Y:S01]  /*11af0*/  LDC R25, c[0x0][0x230] ;  /* 0x00008c00ff197b82 */ /* 0x000ea20000000800 */
[----:B-1----:R-:W2:Y:S01]  /*11b00*/  LDL.LU.64 R4, [R1+0xc0] ;  /* 0x0000c00001047983 */ /* 0x002ea20000300a00 */
[----:B------:R-:W-:Y:S01]  /*11b10*/  ISETP.GE.U32.AND P6, PT, R26, 0x7ffffe88, PT ;  /* 0x7ffffe881a00780c */ /* 0x000fe20003fc6070 */
[----:B------:R-:W-:Y:S01]  /*11b20*/  VIADD R26, R31, 0xffffff05 ;  /* 0xffffff051f1a7836 */ /* 0x000fe20000000000 */
[----:B------:R-:W-:-:S04]  /*11b30*/  ISETP.GE.U32.AND P2, PT, R27, 0x7ffffe87, PT ;  /* 0x7ffffe871b00780c */ /* 0x000fc80003f46070 */
[----:B------:R-:W-:Y:S01]  /*11b40*/  ISETP.GE.U32.AND P4, PT, R26, 0x7ffffe86, PT ;  /* 0x7ffffe861a00780c */ /* 0x000fe20003f86070 */
[----:B------:R-:W1:Y:S06]  /*11b50*/  LDC R27, c[0x0][0x230] ;  /* 0x00008c00ff1b7b82 */ /* 0x000e6c0000000800 */
[----:B------:R4:W-:Y:S01]  /*11b60*/  LDGSTS.E [R251+0x1c000], desc[UR60][R2.64], !P6 ;  /* 0x1c00000002fb7fae */ /* 0x0009e2000f12187c */
[----:B------:R-:W-:Y:S01]  /*11b70*/  ISETP.GE.U32.AND P6, PT, R24, 0x7ffffe85, PT ;  /* 0x7ffffe851800780c */ /* 0x000fe20003fc6070 */
[----:B------:R-:W-:Y:S01]  /*11b80*/  VIADD R26, R33, 0xffffff61 ;  /* 0xffffff61211a7836 */ /* 0x000fe20000000000 */
[----:B------:R-:W1:Y:S01]  /*11b90*/  LDC R31, c[0x0][0x230] ;  /* 0x00008c00ff1f7b82 */ /* 0x000e620000000800 */
[----:B----4-:R-:W-:-:S04]  /*11ba0*/  IMAD.WIDE R2, R184, 0x4, R22 ;  /* 0x00000004b8027825 */ /* 0x010fc800078e0216 */
[----:B---3--:R-:W-:Y:S01]  /*11bb0*/  IMAD.WIDE R8, R184, 0x4, R8 ;  /* 0x00000004b8087825 */ /* 0x008fe200078e0208 */
[----:B------:R3:W-:Y:S01]  /*11bc0*/  STL.64 [R1+0x580], R2 ;  /* 0x0005800201007387 */ /* 0x0007e20000100a00 */
[----:B------:R-:W-:Y:S01]  /*11bd0*/  ISETP.GE.U32.AND P3, PT, R26, 0x7ffffee2, PT ;  /* 0x7ffffee21a00780c */ /* 0x000fe20003f66070 */
[----:B------:R-:W4:Y:S02]  /*11be0*/  LDC R24, c[0x0][0x230] ;  /* 0x00008c00ff187b82 */ /* 0x000f240000000800 */
[----:B------:R3:W-:Y:S04]  /*11bf0*/  LDGSTS.E [R251+0x1c004], desc[UR60][R2.64], !P2 ;  /* 0x1c00400002fb7fae */ /* 0x0007e8000d12187c */
[----:B------:R-:W-:Y:S01]  /*11c00*/  STL.64 [R1+0x578], R152 ;  /* 0x0005789801007387 */ /* 0x000fe20000100a00 */
[----:B------:R-:W-:Y:S01]  /*11c10*/  VIADD R22, R28, 0xffffff60 ;  /* 0xffffff601c167836 */ /* 0x000fe20000000000 */
[----:B------:R-:W4:Y:S02]  /*11c20*/  LDC R26, c[0x0][0x230] ;  /* 0x00008c00ff1a7b82 */ /* 0x000f240000000800 */
[----:B------:R-:W-:Y:S01]  /*11c30*/  LDGSTS.E [R251+0x1c008], desc[UR60][R152.64], !P4 ;  /* 0x1c00800098fb7fae */ /* 0x000fe2000e12187c */
[----:B---3--:R-:W-:-:S05]  /*11c40*/  IMAD.WIDE R2, R184, 0x4, R18 ;  /* 0x00000004b8027825 */ /* 0x008fca00078e0212 */
[----:B------:R-:W3:Y:S01]  /*11c50*/  LDC R23, c[0x0][0x230] ;  /* 0x00008c00ff177b82 */ /* 0x000ee20000000800 */
[----:B------:R2:W-:Y:S04]  /*11c60*/  STL.64 [R1+0x560], R2 ;  /* 0x0005600201007387 */ /* 0x0005e80000100a00 */
[----:B------:R2:W-:Y:S04]  /*11c70*/  LDGSTS.E [R251+0x1c00c], desc[UR60][R2.64], !P6 ;  /* 0x1c00c00002fb7fae */ /* 0x0005e8000f12187c */
[----:B------:R-:W-:Y:S04]  /*11c80*/  STL.64 [R1+0xb40], R250 ;  /* 0x000b40fa01007387 */ /* 0x000fe80000100a00 */
[----:B------:R-:W-:Y:S01]  /*11c90*/  STL.64 [R1+0x550], R8 ;  /* 0x0005500801007387 */ /* 0x000fe20000100a00 */
[----:B--2---:R-:W-:-:S03]  /*11ca0*/  IMAD.WIDE R2, R184, 0x4, R242 ;  /* 0x00000004b8027825 */ /* 0x004fc600078e02f2 */
[----:B------:R-:W-:Y:S04]  /*11cb0*/  LDGSTS.E [R244+0x10000], desc[UR60][R8.64], !P1 ;  /* 0x1000000008f47fae */ /* 0x000fe8000c92187c */
[----:B------:R2:W-:Y:S04]  /*11cc0*/  STL.64 [R1+0x48], R2 ;  /* 0x0000480201007387 */ /* 0x0005e80000100a00 */
[----:B------:R2:W-:Y:S02]  /*11cd0*/  LDGSTS.E [R244+0x10004], desc[UR60][R2.64], !P5 ;  /* 0x1000400002f47fae */ /* 0x0005e4000e92187c */
[----:B--2---:R-:W-:-:S02]  /*11ce0*/  IMAD.WIDE R2, R184, 0x4, R4 ;  /* 0x00000004b8027825 */ /* 0x004fc400078e0204 */
[----:B------:R-:W2:Y:S01]  /*11cf0*/  LDL R5, [R1+0x64c] ;  /* 0x00064c0001057983 */ /* 0x000ea20000100800 */
[----:B------:R-:W-:Y:S02]  /*11d00*/  ISETP.GE.U32.AND P2, PT, R22, 0x7ffffee1, PT ;  /* 0x7ffffee11600780c */ /* 0x000fe40003f46070 */
[----:B------:R-:W3:Y:S01]  /*11d10*/  LDC R22, c[0x0][0x230] ;  /* 0x00008c00ff167b82 */ /* 0x000ee20000000800 */
[----:B------:R-:W3:Y:S01]  /*11d20*/  S2R R4, SR_TID.X ;  /* 0x0000000000047919 */ /* 0x000ee20000002100 */
[----:B------:R-:W-:Y:S02]  /*11d30*/  VIADD R20, R29, 0xffffff43 ;  /* 0xffffff431d147836 */ /* 0x000fe40000000000 */
[----:B-1----:R-:W-:-:S03]  /*11d40*/  VIADD R18, R27, 0xffffff42 ;  /* 0xffffff421b127836 */ /* 0x002fc60000000000 */
[----:B------:R-:W-:Y:S01]  /*11d50*/  ISETP.GE.U32.AND P4, PT, R20, 0x7ffffec4, PT ;  /* 0x7ffffec41400780c */ /* 0x000fe20003f86070 */
[----:B------:R-:W-:Y:S01]  /*11d60*/  VIADD R19, R30, 0xffffff41 ;  /* 0xffffff411e137836 */ /* 0x000fe20000000000 */
[----:B------:R-:W1:Y:S01]  /*11d70*/  LDC R20, c[0x0][0x230] ;  /* 0x00008c00ff147b82 */ /* 0x000e620000000800 */
[----:B------:R-:W-:Y:S02]  /*11d80*/  ISETP.GE.U32.AND P6, PT, R18, 0x7ffffec3, PT ;  /* 0x7ffffec31200780c */ /* 0x000fe40003fc6070 */
[----:B------:R-:W-:Y:S01]  /*11d90*/  IADD3 R18, R25, -0xc0, RZ ;  /* 0xffffff4019127810 */ /* 0x000fe20007ffe0ff */
[----:B------:R-:W-:Y:S01]  /*11da0*/  IMAD.WIDE R6, R184, 0x4, R6 ;  /* 0x00000004b8067825 */ /* 0x000fe200078e0206 */
[----:B------:R-:W-:Y:S02]  /*11db0*/  ISETP.GE.U32.AND P1, PT, R19, 0x7ffffec2, PT ;  /* 0x7ffffec21300780c */ /* 0x000fe40003f26070 */
[----:B------:R-:W-:Y:S01]  /*11dc0*/  ISETP.GE.U32.AND P5, PT, R18, 0x7ffffec1, PT ;  /* 0x7ffffec11200780c */ /* 0x000fe20003fa6070 */
[----:B----4-:R-:W-:Y:S01]  /*11dd0*/  VIADD R19, R26, 0xffffff23 ;  /* 0xffffff231a137836 */ /* 0x010fe20000000000 */
[----:B------:R4:W-:Y:S01]  /*11de0*/  LDGSTS.E [R244+0x10008], desc[UR60][R6.64], !P3 ;  /* 0x1000800006f47fae */ /* 0x0009e2000d92187c */
[----:B------:R-:W-:Y:S01]  /*11df0*/  VIADD R18, R31, 0xffffff22 ;  /* 0xffffff221f127836 */ /* 0x000fe20000000000 */
[----:B------:R-:W1:Y:S01]  /*11e00*/  LDC R25, c[0x0][0x230] ;  /* 0x00008c00ff197b82 */ /* 0x000e620000000800 */
[----:B------:R-:W-:Y:S01]  /*11e10*/  IMAD.WIDE R8, R184, 0x4, R144 ;  /* 0x00000004b8087825 */ /* 0x000fe200078e0290 */
[----:B------:R4:W-:Y:S01]  /*11e20*/  LDGSTS.E [R244+0x1000c], desc[UR60][R2.64], !P2 ;  /* 0x1000c00002f47fae */ /* 0x0009e2000d12187c */
[----:B------:R-:W-:-:S02]  /*11e30*/  ISETP.GE.U32.AND P3, PT, R19, 0x7ffffea4, PT ;  /* 0x7ffffea41300780c */ /* 0x000fc40003f66070 */
[----:B------:R-:W-:Y:S01]  /*11e40*/  ISETP.GE.U32.AND P2, PT, R18, 0x7ffffea3, PT ;  /* 0x7ffffea31200780c */ /* 0x000fe20003f46070 */
[----:B------:R4:W-:Y:S01]  /*11e50*/  STL.64 [R1+0x50], R6 ;  /* 0x0000500601007387 */ /* 0x0009e20000100a00 */
[----:B---3--:R-:W-:Y:S01]  /*11e60*/  VIADD R18, R22, 0xffffff21 ;  /* 0xffffff2116127836 */ /* 0x008fe20000000000 */
[----:B------:R-:W3:Y:S02]  /*11e70*/  LDC R27, c[0x0][0x230] ;  /* 0x00008c00ff1b7b82 */ /* 0x000ee40000000800 */
[----:B------:R4:W-:Y:S01]  /*11e80*/  STL.64 [R1+0x58], R2 ;  /* 0x0000580201007387 */ /* 0x0009e20000100a00 */
[----:B------:R-:W-:-:S03]  /*11e90*/  VIADD R19, R24, 0xffffff20 ;  /* 0xffffff2018137836 */ /* 0x000fc60000000000 */
[----:B------:R-:W-:Y:S01]  /*11ea0*/  STL.64 [R1+0x140], R8 ;  /* 0x0001400801007387 */ /* 0x000fe20000100a00 */
[----:B------:R-:W-:Y:S01]  /*11eb0*/  LOP3.LUT R4, R4, 0x7f, RZ, 0xc0, !PT ;  /* 0x0000007f04047812 */ /* 0x000fe200078ec0ff */
[C---:B------:R-:W-:Y:S01]  /*11ec0*/  IMAD.WIDE R88, R184.reuse, 0x4, R78 ;  /* 0x00000004b8587825 */ /* 0x040fe200078e024e */
[----:B------:R-:W3:Y:S01]  /*11ed0*/  LDC R22, c[0x0][0x230] ;  /* 0x00008c00ff167b82 */ /* 0x000ee20000000800 */
[----:B------:R-:W-:Y:S02]  /*11ee0*/  LDGSTS.E [R244+0x14000], desc[UR60][R8.64], !P4 ;  /* 0x1400000008f47fae */ /* 0x000fe4000e12187c */
[----:B----4-:R-:W-:-:S04]  /*11ef0*/  IMAD.WIDE R6, R184, 0x4, R142 ;  /* 0x00000004b8067825 */ /* 0x010fc800078e028e */
[----:B------:R-:W-:Y:S01]  /*11f00*/  IMAD.WIDE R2, R184, 0x4, R140 ;  /* 0x00000004b8027825 */ /* 0x000fe200078e028c */
[----:B------:R-:W-:Y:S01]  /*11f10*/  ISETP.GE.U32.AND P4, PT, R18, 0x7ffffea2, PT ;  /* 0x7ffffea21200780c */ /* 0x000fe20003f86070 */
[----:B------:R4:W-:Y:S01]  /*11f20*/  STL.64 [R1+0x148], R6 ;  /* 0x0001480601007387 */ /* 0x0009e20000100a00 */
[----:B------:R-:W3:Y:S01]  /*11f30*/  LDC R26, c[0x0][0x230] ;  /* 0x00008c00ff1a7b82 */ /* 0x000ee20000000800 */
[----:B------:R-:W-:Y:S02]  /*11f40*/  VIADD R18, R23, 0xffffff03 ;  /* 0xffffff0317127836 */ /* 0x000fe40000000000 */
[----:B------:R4:W-:Y:S01]  /*11f50*/  LDGSTS.E [R244+0x14004], desc[UR60][R6.64], !P6 ;  /* 0x1400400006f47fae */ /* 0x0009e2000f12187c */
[----:B------:R-:W-:-:S03]  /*11f60*/  ISETP.GE.U32.AND P6, PT, R19, 0x7ffffea1, PT ;  /* 0x7ffffea11300780c */ /* 0x000fc60003fc6070 */
[----:B------:R1:W-:Y:S01]  /*11f70*/  STL.64 [R1+0x158], R2 ;  /* 0x0001580201007387 */ /* 0x0003e20000100a00 */
[----:B------:R-:W-:Y:S01]  /*11f80*/  VIADD R21, R21, 0xffffff02 ;  /* 0xffffff0215157836 */ /* 0x000fe20000000000 */
[----:B------:R-:W3:Y:S02]  /*11f90*/  LDC R23, c[0x0][0x230] ;  /* 0x00008c00ff177b82 */ /* 0x000ee40000000800 */
[----:B------:R1:W-:Y:S01]  /*11fa0*/  LDGSTS.E [R244+0x14008], desc[UR60][R2.64], !P1 ;  /* 0x1400800002f47fae */ /* 0x0003e2000c92187c */
[----:B----4-:R-:W-:Y:S01]  /*11fb0*/  IMAD.WIDE R6, R184, 0x4, R138 ;  /* 0x00000004b8067825 */ /* 0x010fe200078e028a */
[----:B------:R-:W-:-:S04]  /*11fc0*/  ISETP.GE.U32.AND P1, PT, R18, 0x7ffffe84, PT ;  /* 0x7ffffe841200780c */ /* 0x000fc80003f26070 */
[----:B------:R-:W4:Y:S01]  /*11fd0*/  LDC R24, c[0x0][0x230] ;  /* 0x00008c00ff187b82 */ /* 0x000f220000000800 */
[----:B-1----:R-:W-:Y:S02]  /*11fe0*/  VIADD R19, R20, 0xffffff00 ;  /* 0xffffff0014137836 */ /* 0x002fe40000000000 */
[----:B------:R-:W-:Y:S01]  /*11ff0*/  IMAD.WIDE R2, R184, 0x4, R80 ;  /* 0x00000004b8027825 */ /* 0x000fe200078e0250 */
[----:B------:R-:W-:Y:S04]  /*12000*/  STL.64 [R1+0x160], R6 ;  /* 0x0001600601007387 */ /* 0x000fe80000100a00 */
[----:B------:R-:W-:Y:S04]  /*12010*/  LDGSTS.E [R244+0x1400c], desc[UR60][R6.64], !P5 ;  /* 0x1400c00006f47fae */ /* 0x000fe8000e92187c */
[----:B------:R1:W-:Y:S04]  /*12020*/  STL.64 [R1+0x548], R2 ;  /* 0x0005480201007387 */ /* 0x0003e80000100a00 */
[----:B------:R1:W-:Y:S01]  /*12030*/  LDGSTS.E [R244+0x18000], desc[UR60][R2.64], !P3 ;  /* 0x1800000002f47fae */ /* 0x0003e2000d92187c */
[----:B------:R-:W-:-:S03]  /*12040*/  ISETP.GE.AND P5, PT, R4, R19, PT ;  /* 0x000000130400720c */ /* 0x000fc60003fa6270 */
[----:B------:R-:W-:Y:S01]  /*12050*/  LDGSTS.E [R244+0x18004], desc[UR60][R88.64], !P2 ;  /* 0x1800400058f47fae */ /* 0x000fe2000d12187c */
[----:B-1----:R-:W-:-:S05]  /*12060*/  IMAD.WIDE R2, R184, 0x4, R76 ;  /* 0x00000004b8027825 */ /* 0x002fca00078e024c */
[----:B------:R1:W-:Y:S04]  /*12070*/  STL.64 [R1+0x570], R2 ;  /* 0x0005700201007387 */ /* 0x0003e80000100a00 */
[----:B------:R1:W-:Y:S01]  /*12080*/  LDGSTS.E [R244+0x18008], desc[UR60][R2.64], !P4 ;  /* 0x1800800002f47fae */ /* 0x0003e2000e12187c */
[----:B------:R-:W-:Y:S02]  /*12090*/  IADD3 R20, R25, -0xff, RZ ;  /* 0xffffff0119147810 */ /* 0x000fe40007ffe0ff */
[----:B------:R-:W-:Y:S02]  /*120a0*/  SEL R18, RZ, 0x4, P5 ;  /* 0x00000004ff127807 */ /* 0x000fe40002800000 */
[----:B------:R-:W-:Y:S01]  /*120b0*/  ISETP.GE.U32.AND P5, PT, R21, 0x7ffffe83, PT ;  /* 0x7ffffe831500780c */ /* 0x000fe20003fa6070 */
[----:B-1----:R-:W-:-:S02]  /*120c0*/  IMAD.WIDE R2, R184, 0x4, R16 ;  /* 0x00000004b8027825 */ /* 0x002fc400078e0210 */
[----:B------:R-:W1:Y:S01]  /*120d0*/  LDC R17, c[0x0][0x230] ;  /* 0x00008c00ff117b82 */ /* 0x000e620000000800 */
[----:B------:R-:W-:Y:S02]  /*120e0*/  ISETP.GE.U32.AND P2, PT, R20, 0x7ffffe82, PT ;  /* 0x7ffffe821400780c */ /* 0x000fe40003f46070 */
[----:B------:R-:W-:Y:S01]  /*120f0*/  ISETP.GE.U32.AND P4, PT, R19, 0x7ffffe81, PT ;  /* 0x7ffffe811300780c */ /* 0x000fe20003f86070 */
[----:B------:R-:W-:Y:S01]  /*12100*/  IMAD.WIDE R6, R184, 0x4, R14 ;  /* 0x00000004b8067825 */ /* 0x000fe200078e020e */
[----:B--2---:R-:W-:-:S03]  /*12110*/  ISETP.GT.AND P3, PT, R5, 0x17f, PT ;  /* 0x0000017f0500780c */ /* 0x004fc60003f64270 */
[----:B------:R-:W-:-:S05]  /*12120*/  IMAD.WIDE R4, R184, 0x4, R74 ;  /* 0x00000004b8047825 */ /* 0x000fca00078e024a */
[----:B------:R2:W-:Y:S04]  /*12130*/  STL.64 [R1+0x568], R4 ;  /* 0x0005680401007387 */ /* 0x0005e80000100a00 */
[----:B------:R2:W-:Y:S04]  /*12140*/  LDGSTS.E [R244+0x1800c], desc[UR60][R4.64], !P6 ;  /* 0x1800c00004f47fae */ /* 0x0005e8000f12187c */
[----:B------:R3:W-:Y:S04]  /*12150*/  STL.64 [R1+0x558], R2 ;  /* 0x0005580201007387 */ /* 0x0007e80000100a00 */
[----:B------:R3:W-:Y:S01]  /*12160*/  LDGSTS.E [R244+0x1c000], desc[UR60][R2.64], !P1 ;  /* 0x1c00000002f47fae */ /* 0x0007e2000c92187c */
[----:B--2---:R-:W-:-:S03]  /*12170*/  IMAD.WIDE R4, R184, 0x4, R12 ;  /* 0x00000004b8047825 */ /* 0x004fc600078e020c */
[----:B------:R-:W-:Y:S01]  /*12180*/  STL.64 [R1+0x540], R6 ;  /* 0x0005400601007387 */ /* 0x000fe20000100a00 */
[----:B------:R-:W2:Y:S03]  /*12190*/  LDC R12, c[0x0][0x230] ;  /* 0x00008c00ff0c7b82 */ /* 0x000ea60000000800 */
[----:B------:R-:W-:Y:S01]  /*121a0*/  LDGSTS.E [R244+0x1c004], desc[UR60][R6.64], !P5 ;  /* 0x1c00400006f47fae */ /* 0x000fe2000e92187c */
[----:B---3--:R-:W-:-:S04]  /*121b0*/  IMAD.WIDE R2, R184, 0x4, R10 ;  /* 0x00000004b8027825 */ /* 0x008fc800078e020a */
[----:B------:R-:W2:Y:S01]  /*121c0*/  LDC R13, c[0x0][0x230] ;  /* 0x00008c00ff0d7b82 */ /* 0x000ea20000000800 */
[----:B------:R-:W-:Y:S04]  /*121d0*/  STL.64 [R1+0x538], R4 ;  /* 0x0005380401007387 */ /* 0x000fe80000100a00 */
[----:B------:R-:W-:Y:S03]  /*121e0*/  LDGSTS.E [R244+0x1c008], desc[UR60][R4.64], !P2 ;  /* 0x1c00800004f47fae */ /* 0x000fe6000d12187c */
[----:B------:R-:W3:Y:S01]  /*121f0*/  LDC R11, c[0x0][0x230] ;  /* 0x00008c00ff0b7b82 */ /* 0x000ee20000000800 */
[----:B------:R-:W-:Y:S01]  /*12200*/  VIADD R10, R27, 0xfffffedf ;  /* 0xfffffedf1b0a7836 */ /* 0x000fe20000000000 */
[----:B------:R4:W-:Y:S04]  /*12210*/  STL.64 [R1+0x530], R2 ;  /* 0x0005300201007387 */ /* 0x0009e80000100a00 */
[----:B------:R4:W-:Y:S01]  /*12220*/  LDGSTS.E [R244+0x1c00c], desc[UR60][R2.64], !P4 ;  /* 0x1c00c00002f47fae */ /* 0x0009e2000e12187c */
[----:B------:R-:W-:Y:S01]  /*12230*/  ISETP.GE.U32.AND P4, PT, R10, 0x7ffffe60, PT ;  /* 0x7ffffe600a00780c */ /* 0x000fe20003f86070 */
[----:B-1----:R-:W-:-:S02]  /*12240*/  VIADD R10, R17, 0xfffffede ;  /* 0xfffffede110a7836 */ /* 0x002fc40000000000 */
[----:B------:R-:W-:Y:S01]  /*12250*/  STL.64 [R1+0xb48], R244 ;  /* 0x000b48f401007387 */ /* 0x000fe20000100a00 */
[----:B----4-:R-:W-:-:S03]  /*12260*/  IMAD.SHL.U32 R2, R185, 0x80, RZ ;  /* 0x00000080b9027824 */ /* 0x010fc600078e00ff */
[----:B------:R-:W-:Y:S01]  /*12270*/  STL [R1+0xb50], R184 ;  /* 0x000b50b801007387 */ /* 0x000fe20000100800 */
[----:B------:R-:W-:Y:S01]  /*12280*/  VIADD R16, R23, 0xfffffefe ;  /* 0xfffffefe17107836 */ /* 0x000fe20000000000 */
[----:B------:R-:W-:Y:S01]  /*12290*/  SEL R18, R18, RZ, P3 ;  /* 0x000000ff12127207 */ /* 0x000fe20001800000 */
[C---:B------:R-:W-:Y:S01]  /*122a0*/  IMAD.WIDE R4, R2.reuse, 0x4, R238 ;  /* 0x0000000402047825 */ /* 0x040fe200078e02ee */
[----:B--2---:R-:W-:Y:S01]  /*122b0*/  STL.64 [R1+0xb58], R12 ;  /* 0x000b580c01007387 */ /* 0x004fe20000100a00 */
[----:B------:R-:W1:Y:S02]  /*122c0*/  LDC R3, c[0x0][0x230] ;  /* 0x00008c00ff037b82 */ /* 0x000e640000000800 */
[C---:B------:R-:W-:Y:S01]  /*122d0*/  IMAD.WIDE R8, R2.reuse, 0x4, R232 ;  /* 0x0000000402087825 */ /* 0x040fe200078e02e8 */
[----:B------:R-:W-:Y:S03]  /*122e0*/  STL [R1+0x648], R2 ;  /* 0x0006480201007387 */ /* 0x000fe60000100800 */
[C---:B------:R-:W-:Y:S01]  /*122f0*/  IMAD.WIDE R6, R2.reuse, 0x4, R226 ;  /* 0x0000000402067825 */ /* 0x040fe200078e02e2 */
[----:B---3--:R-:W-:Y:S04]  /*12300*/  STL.64 [R1+0xb60], R10 ;  /* 0x000b600a01007387 */ /* 0x008fe80000100a00 */
[----:B------:R2:W-:Y:S04]  /*12310*/  STL.64 [R1+0x528], R4 ;  /* 0x0005280401007387 */ /* 0x0005e80000100a00 */
[----:B------:R-:W-:Y:S04]  /*12320*/  STL.64 [R1+0x520], R8 ;  /* 0x0005200801007387 */ /* 0x000fe80000100a00 */
[----:B------:R-:W-:Y:S01]  /*12330*/  STL.64 [R1+0x518], R6 ;  /* 0x0005180601007387 */ /* 0x000fe20000100a00 */
[----:B--2---:R-:W-:-:S03]  /*12340*/  IMAD.WIDE R4, R2, 0x4, R220 ;  /* 0x0000000402047825 */ /* 0x004fc600078e02dc */
[----:B------:R-:W0:Y:S04]  /*12350*/  LDGDEPBAR ;  /* 0x00000000000079af */ /* 0x000e280000000000 */
[----:B------:R2:W-:Y:S04]  /*12360*/  STL.64 [R1+0x510], R4 ;  /* 0x0005100401007387 */ /* 0x0005e80000100a00 */
[----:B--2---:R-:W2:Y:S01]  /*12370*/  LDL.LU.64 R4, [R1+0x270] ;  /* 0x0002700001047983 */ /* 0x004ea20000300a00 */
[----:B------:R-:W-:-:S04]  /*12380*/  IMAD.WIDE R8, R2, 0x4, R214 ;  /* 0x0000000402087825 */ /* 0x000fc800078e02d6 */
[C---:B------:R-:W-:Y:S01]  /*12390*/  IMAD.WIDE R6, R2.reuse, 0x4, R208 ;  /* 0x0000000402067825 */ /* 0x040fe200078e02d0 */
[----:B------:R-:W-:Y:S04]  /*123a0*/  STL.64 [R1+0x508], R8 ;  /* 0x0005080801007387 */ /* 0x000fe80000100a00 */
[----:B------:R-:W3:Y:S01]  /*123b0*/  LDL.LU.64 R208, [R1+0x298] ;  /* 0x0002980001d07983 */ /* 0x000ee20000300a00 */
[----:B------:R-:W-:-:S03]  /*123c0*/  IMAD.WIDE R10, R2, 0x4, R202 ;  /* 0x00000004020a7825 */ /* 0x000fc600078e02ca */
[----:B------:R-:W-:Y:S01]  /*123d0*/  STL.64 [R1+0x500], R6 ;  /* 0x0005000601007387 */ /* 0x000fe20000100a00 */
[----:B------:R-:W-:-:S03]  /*123e0*/  IMAD.WIDE R12, R2, 0x4, R196 ;  /* 0x00000004020c7825 */ /* 0x000fc600078e02c4 */
[----:B------:R-:W4:Y:S01]  /*123f0*/  LDL.LU.64 R152, [R1+0x2a0] ;  /* 0x0002a00001987983 */ /* 0x000f220000300a00 */
[----:B------:R-:W-:-:S03]  /*12400*/  IMAD.WIDE R184, R2, 0x4, R190 ;  /* 0x0000000402b87825 */ /* 0x000fc600078e02be */
[----:B------:R-:W4:Y:S01]  /*12410*/  LDL.LU.64 R202, [R1+0x290] ;  /* 0x0002900001ca7983 */ /* 0x000f220000300a00 */
[----:B------:R-:W-:-:S03]  /*12420*/  IMAD.WIDE R244, R2, 0x4, R182 ;  /* 0x0000000402f47825 */ /* 0x000fc600078e02b6 */
[----:B------:R-:W4:Y:S04]  /*12430*/  LDL.LU.64 R196, [R1+0x288] ;  /* 0x0002880001c47983 */ /* 0x000f280000300a00 */
[----:B------:R-:W4:Y:S01]  /*12440*/  LDL.LU.64 R190, [R1+0x280] ;  /* 0x0002800001be7983 */ /* 0x000f220000300a00 */
[----:B------:R-:W-:-:S03]  /*12450*/  IMAD.WIDE R250, R2, 0x4, R176 ;  /* 0x0000000402fa7825 */ /* 0x000fc600078e02b0 */
[----:B------:R-:W4:Y:S04]  /*12460*/  LDL.LU.64 R182, [R1+0x278] ;  /* 0x0002780001b67983 */ /* 0x000f280000300a00 */
[----:B------:R-:W-:Y:S04]  /*12470*/  STL.64 [R1+0x4f8], R10 ;  /* 0x0004f80a01007387 */ /* 0x000fe80000100a00 */
[----:B------:R1:W-:Y:S01]  /*12480*/  STL.64 [R1+0xb68], R10 ;  /* 0x000b680a01007387 */ /* 0x0003e20000100a00 */
[----:B------:R-:W-:-:S03]  /*12490*/  IMAD.WIDE R248, R2, 0x4, R172 ;  /* 0x0000000402f87825 */ /* 0x000fc600078e02ac */
[----:B-1----:R-:W4:Y:S04]  /*124a0*/  LDL.LU.64 R10, [R1+0x268] ;  /* 0x00026800010a7983 */ /* 0x002f280000300a00 */
        /* <DEDUP_REMOVED lines=18> */
[----:B------:R-:W-:-:S04]  /*125d0*/  IMAD.WIDE R8, R2, 0x4, R156 ;  /* 0x0000000402087825 */ /* 0x000fc800078e029c */
[C---:B------:R-:W-:Y:S01]  /*125e0*/  IMAD.WIDE R242, R2.reuse, 0x4, R236 ;  /* 0x0000000402f27825 */ /* 0x040fe200078e02ec */
        /* <DEDUP_REMOVED lines=8> */
[----:B------:R1:W-:Y:S01]  /*12670*/  STL.64 [R1+0x4c8], R240 ;  /* 0x0004c8f001007387 */ /* 0x0003e20000100a00 */
[----:B------:R-:W-:-:S03]  /*12680*/  IMAD.WIDE R236, R2, 0x4, R212 ;  /* 0x0000000402ec7825 */ /* 0x000fc600078e02d4 */
[----:B------:R1:W-:Y:S01]  /*12690*/  STL.64 [R1+0x4c0], R246 ;  /* 0x0004c0f601007387 */ /* 0x0003e20000100a00 */
[----:B------:R-:W-:-:S03]  /*126a0*/  IMAD.WIDE R218, R2, 0x4, R218 ;  /* 0x0000000402da7825 */ /* 0x000fc600078e02da */
[----:B------:R1:W-:Y:S01]  /*126b0*/  STL.64 [R1+0x4b8], R6 ;  /* 0x0004b80601007387 */ /* 0x0003e20000100a00 */
[----:B------:R-:W-:-:S03]  /*126c0*/  IMAD.WIDE R214, R2, 0x4, R206 ;  /* 0x0000000402d67825 */ /* 0x000fc600078e02ce */
[----:B------:R1:W-:Y:S04]  /*126d0*/  STL.64 [R1+0x4b0], R8 ;  /* 0x0004b00801007387 */ /* 0x0003e80000100a00 */
[----:B------:R1:W-:Y:S01]  /*126e0*/  STL.64 [R1+0x4a8], R242 ;  /* 0x0004a8f201007387 */ /* 0x0003e20000100a00 */
[----:B------:R-:W-:-:S03]  /*126f0*/  IMAD.WIDE R220, R2, 0x4, R200 ;  /* 0x0000000402dc7825 */ /* 0x000fc600078e02c8 */
[----:B------:R-:W4:Y:S04]  /*12700*/  LDL.LU.64 R212, [R1+0x208] ;  /* 0x0002080001d47983 */ /* 0x000f280000300a00 */
[----:B------:R-:W-:Y:S01]  /*12710*/  STL.64 [R1+0x4a0], R230 ;  /* 0x0004a0e601007387 */ /* 0x000fe20000100a00 */
[----:B------:R-:W-:-:S03]  /*12720*/  IMAD.WIDE R226, R2, 0x4, R194 ;  /* 0x0000000402e27825 */ /* 0x000fc600078e02c2 */
[----:B------:R-:W4:Y:S04]  /*12730*/  LDL.LU.64 R206, [R1+0x200] ;  /* 0x0002000001ce7983 */ /* 0x000f280000300a00 */
[----:B------:R1:W-:Y:S01]  /*12740*/  STL.64 [R1+0x498], R224 ;  /* 0x000498e001007387 */ /* 0x0003e20000100a00 */
[----:B------:R-:W-:-:S03]  /*12750*/  IMAD.WIDE R232, R2, 0x4, R188 ;  /* 0x0000000402e87825 */ /* 0x000fc600078e02bc */
[----:B------:R-:W4:Y:S04]  /*12760*/  LDL.LU.64 R200, [R1+0x1f8] ;  /* 0x0001f80001c87983 */ /* 0x000f280000300a00 */
[----:B------:R1:W-:Y:S01]  /*12770*/  STL.64 [R1+0x490], R218 ;  /* 0x000490da01007387 */ /* 0x0003e20000100a00 */
[----:B------:R-:W-:-:S03]  /*12780*/  IMAD.WIDE R238, R2, 0x4, R180 ;  /* 0x0000000402ee7825 */ /* 0x000fc600078e02b4 */
[----:B------:R-:W4:Y:S01]  /*12790*/  LDL.LU.64 R194, [R1+0x1f0] ;  /* 0x0001f00001c27983 */ /* 0x000f220000300a00 */
[----:B------:R-:W-:-:S03]  /*127a0*/  ISETP.NE.U32.AND P3, PT, R18, RZ, PT ;  /* 0x000000ff1200720c */ /* 0x000fc60003f65070 */
[----:B------:R-:W-:Y:S01]  /*127b0*/  STL.64 [R1+0x488], R236 ;  /* 0x000488ec01007387 */ /* 0x000fe20000100a00 */
[----:B------:R-:W-:-:S03]  /*127c0*/  ISETP.GE.U32.AND P1, PT, R16, 0x7ffffe7f, PT ;  /* 0x7ffffe7f1000780c */ /* 0x000fc60003f26070 */
[----:B------:R-:W4:Y:S01]  /*127d0*/  LDL.LU.64 R188, [R1+0x1e8] ;  /* 0x0001e80001bc7983 */ /* 0x000f220000300a00 */
[----:B------:R-:W-:-:S03]  /*127e0*/  VIADD R18, R22, 0xfffffeff ;  /* 0xfffffeff16127836 */ /* 0x000fc60000000000 */
[----:B------:R-:W-:Y:S01]  /*127f0*/  STL.64 [R1+0x480], R214 ;  /* 0x000480d601007387 */ /* 0x000fe20000100a00 */
[----:B------:R-:W-:-:S03]  /*12800*/  IMAD.WIDE R16, R2, 0x4, R174 ;  /* 0x0000000402107825 */ /* 0x000fc600078e02ae */
[----:B------:R-:W4:Y:S01]  /*12810*/  LDL.LU.64 R180, [R1+0x1e0] ;  /* 0x0001e00001b47983 */ /* 0x000f220000300a00 */
[----:B------:R-:W-:-:S03]  /*12820*/  VIADD R14, R26, 0xfffffefd ;  /* 0xfffffefd1a0e7836 */ /* 0x000fc60000000000 */
[----:B------:R-:W-:Y:S01]  /*12830*/  STL.64 [R1+0x478], R220 ;  /* 0x000478dc01007387 */ /* 0x000fe20000100a00 */
[----:B------:R-:W-:Y:S02]  /*12840*/  VIADD R15, R24, 0xfffffefc ;  /* 0xfffffefc180f7836 */ /* 0x000fe40000000000 */
[----:B------:R-:W-:Y:S01]  /*12850*/  IMAD.WIDE R22, R2, 0x4, R170 ;  /* 0x0000000402167825 */ /* 0x000fe200078e02aa */
[----:B------:R-:W4:Y:S01]  /*12860*/  LDL.LU.64 R174, [R1+0x1d8] ;  /* 0x0001d80001ae7983 */ /* 0x000f220000300a00 */
[----:B------:R-:W-:-:S03]  /*12870*/  ISETP.GE.U32.AND P6, PT, R18, 0x7ffffe80, PT ;  /* 0x7ffffe801200780c */ /* 0x000fc60003fc6070 */
[----:B------:R-:W-:Y:S01]  /*12880*/  STL.64 [R1+0x470], R226 ;  /* 0x000470e201007387 */ /* 0x000fe20000100a00 */
[----:B------:R-:W-:-:S03]  /*12890*/  IMAD.WIDE R20, R2, 0x4, R166 ;  /* 0x0000000402147825 */ /* 0x000fc600078e02a6 */
[----:B------:R-:W4:Y:S01]  /*128a0*/  LDL.LU.64 R170, [R1+0x1d0] ;  /* 0x0001d00001aa7983 */ /* 0x000f220000300a00 */
[----:B------:R-:W-:-:S03]  /*128b0*/  IMAD.WIDE R18, R2, 0x4, R162 ;  /* 0x0000000402127825 */ /* 0x000fc600078e02a2 */
[----:B------:R-:W-:Y:S01]  /*128c0*/  STL.64 [R1+0x468], R232 ;  /* 0x000468e801007387 */ /* 0x000fe20000100a00 */
[----:B------:R-:W-:-:S03]  /*128d0*/  ISETP.GE.U32.AND P5, PT, R14, 0x7ffffe7e, PT ;  /* 0x7ffffe7e0e00780c */ /* 0x000fc60003fa6070 */
[----:B------:R-:W4:Y:S01]  /*128e0*/  LDL.LU.64 R166, [R1+0x1c8] ;  /* 0x0001c80001a67983 */ /* 0x000f220000300a00 */
[----:B------:R-:W-:Y:S01]  /*128f0*/  ISETP.GE.U32.AND P2, PT, R15, 0x7ffffe7d, PT ;  /* 0x7ffffe7d0f00780c */ /* 0x000fe20003f46070 */
[C---:B------:R-:W-:Y:S02]  /*12900*/  IMAD.WIDE R14, R2.reuse, 0x4, R158 ;  /* 0x00000004020e7825 */ /* 0x040fe400078e029e */
[----:B------:R-:W-:Y:S04]  /*12910*/  STL.64 [R1+0x1b0], R238 ;  /* 0x0001b0ee01007387 */ /* 0x000fe80000100a00 */
[----:B------:R-:W4:Y:S04]  /*12920*/  LDL.LU.64 R162, [R1+0x1c0] ;  /* 0x0001c00001a27983 */ /* 0x000f280000300a00 */
[----:B------:R1:W-:Y:S04]  /*12930*/  STL.64 [R1+0x1a8], R16 ;  /* 0x0001a81001007387 */ /* 0x0003e80000100a00 */
[----:B------:R-:W4:Y:S04]  /*12940*/  LDL.LU.64 R158, [R1+0x1b8] ;  /* 0x0001b800019e7983 */ /* 0x000f280000300a00 */
[----:B------:R1:W-:Y:S04]  /*12950*/  STL.64 [R1+0x190], R22 ;  /* 0x0001901601007387 */ /* 0x0003e80000100a00 */
[----:B------:R1:W-:Y:S04]  /*12960*/  STL.64 [R1+0x180], R20 ;  /* 0x0001801401007387 */ /* 0x0003e80000100a00 */
[----:B------:R1:W-:Y:S04]  /*12970*/  STL.64 [R1+0x168], R18 ;  /* 0x0001681201007387 */ /* 0x0003e80000100a00 */
[----:B------:R1:W-:Y:S01]  /*12980*/  STL.64 [R1+0x150], R14 ;  /* 0x0001500e01007387 */ /* 0x0003e20000100a00 */
[----:B--2---:R-:W-:-:S03]  /*12990*/  IMAD.WIDE R70, R2, 0x4, R4 ;  /* 0x0000000402467825 */ /* 0x004fc600078e0204 */
[----:B------:R-:W2:Y:S01]  /*129a0*/  LDL.LU.64 R4, [R1+0x2a8] ;  /* 0x0002a80001047983 */ /* 0x000ea20000300a00 */
[----:B---3--:R-:W-:-:S04]  /*129b0*/  IMAD.WIDE R80, R2, 0x4, R208 ;  /* 0x0000000402507825 */ /* 0x008fc800078e02d0 */
[----:B----4-:R-:W-:-:S04]  /*129c0*/  IMAD.WIDE R82, R2, 0x4, R152 ;  /* 0x0000000402527825 */ /* 0x010fc800078e0298 */
[----:B------:R-:W-:-:S04]  /*129d0*/  IMAD.WIDE R78, R2, 0x4, R202 ;  /* 0x00000004024e7825 */ /* 0x000fc800078e02ca */
        /* <DEDUP_REMOVED lines=25> */
[C---:B------:R-:W-:Y:S02]  /*12b70*/  IMAD.WIDE R24, R2.reuse, 0x4, R158 ;  /* 0x0000000402187825 */ /* 0x040fe400078e029e */
[----:B------:R-:W3:Y:S04]  /*12b80*/  LDL.LU.64 R158, [R1+0x2b0] ;  /* 0x0002b000019e7983 */ /* 0x000ee80000300a00 */
[----:B------:R-:W4:Y:S04]  /*12b90*/  LDL.LU.64 R162, [R1+0x2b8] ;  /* 0x0002b80001a27983 */ /* 0x000f280000300a00 */
        /* <DEDUP_REMOVED lines=22> */
[----:B------:R-:W4:Y:S01]  /*12d00*/  LDL.LU.64 R190, [R1+0x370] ;  /* 0x0003700001be7983 */ /* 0x000f220000300a00 */
[----:B--2---:R-:W-:-:S03]  /*12d10*/  IMAD.WIDE R84, R2, 0x4, R4 ;  /* 0x0000000402547825 */ /* 0x004fc600078e0204 */
[----:B------:R-:W2:Y:S04]  /*12d20*/  LDL.LU.64 R196, [R1+0x378] ;  /* 0x0003780001c47983 */ /* 0x000ea80000300a00 */
[----:B------:R-:W2:Y:S04]  /*12d30*/  LDL.LU.64 R202, [R1+0x380] ;  /* 0x0003800001ca7983 */ /* 0x000ea80000300a00 */
[----:B------:R-:W2:Y:S04]  /*12d40*/  LDL.LU.64 R208, [R1+0x388] ;  /* 0x0003880001d07983 */ /* 0x000ea80000300a00 */
[----:B------:R-:W4:Y:S04]  /*12d50*/  LDL.LU.64 R152, [R1+0x390] ;  /* 0x0003900001987983 */ /* 0x000f280000300a00 */
[----:B------:R-:W2:Y:S01]  /*12d60*/  LDL.LU.64 R4, [R1+0x398] ;  /* 0x0003980001047983 */ /* 0x000ea20000300a00 */
[----:B---3--:R-:W-:-:S03]  /*12d70*/  IMAD.WIDE R132, R2, 0x4, R10 ;  /* 0x0000000402847825 */ /* 0x008fc600078e020a */
[----:B------:R-:W3:Y:S01]  /*12d80*/  LDL.LU.64 R10, [R1+0x3a0] ;  /* 0x0003a000010a7983 */ /* 0x000ee20000300a00 */
[----:B--2---:R-:W-:-:S03]  /*12d90*/  IMAD.WIDE R146, R2, 0x4, R4 ;  /* 0x0000000402927825 */ /* 0x004fc600078e0204 */
[----:B------:R-:W2:Y:S01]  /*12da0*/  LDL.LU.64 R4, [R1+0x3a8] ;  /* 0x0003a80001047983 */ /* 0x000ea20000300a00 */
[----:B----4-:R-:W-:-:S03]  /*12db0*/  IMAD.WIDE R144, R2, 0x4, R152 ;  /* 0x0000000402907825 */ /* 0x010fc600078e0298 */
[----:B------:R-:W4:Y:S01]  /*12dc0*/  LDL.LU.64 R152, [R1+0x3b0] ;  /* 0x0003b00001987983 */ /* 0x000f220000300a00 */
[----:B------:R-:W-:-:S03]  /*12dd0*/  IMAD.WIDE R110, R2, 0x4, R156 ;  /* 0x00000004026e7825 */ /* 0x000fc600078e029c */
        /* <DEDUP_REMOVED lines=44> */
[----:B------:R-:W4:Y:S01]  /*130a0*/  LDL.64 R248, [R1+0x528] ;  /* 0x0005280001f87983 */ /* 0x000f220000100a00 */
        /* <DEDUP_REMOVED lines=8> */
[----:B---3--:R-:W-:-:S03]  /*13130*/  IMAD.WIDE R148, R2, 0x4, R10 ;  /* 0x0000000402947825 */ /* 0x008fc600078e020a */
[----:B------:R-:W3:Y:S01]  /*13140*/  LDL.64 R10, [R1+0x500] ;  /* 0x00050000010a7983 */ /* 0x000ee20000100a00 */
[----:B--2---:R-:W-:-:S03]  /*13150*/  IMAD.WIDE R150, R2, 0x4, R4 ;  /* 0x0000000402967825 */ /* 0x004fc600078e0204 */
[----:B------:R-:W4:Y:S04]  /*13160*/  LDL.LU.64 R4, [R1+0xb98] ;  /* 0x000b980001047983 */ /* 0x000f280000300a00 */
[----:B----4-:R-:W-:Y:S04]  /*13170*/  LDGSTS.E [R4+0x50000], desc[UR60][R248.64], P0 ;  /* 0x50000000f8047fae */ /* 0x010fe8000812187c */
[----:B------:R-:W-:Y:S04]  /*13180*/  LDGSTS.E [R4+0x50400], desc[UR60][R250.64], P0 ;  /* 0x50400000fa047fae */ /* 0x000fe8000812187c */
[----:B------:R-:W-:Y:S04]  /*13190*/  LDGSTS.E [R4+0x50800], desc[UR60][R244.64], P0 ;  /* 0x50800000f4047fae */ /* 0x000fe8000812187c */
[----:B------:R-:W2:Y:S04]  /*131a0*/  LDL.LU.64 R248, [R1+0xb90] ;  /* 0x000b900001f87983 */ /* 0x000ea80000300a00 */
[----:B------:R-:W4:Y:S04]  /*131b0*/  LDL.LU.64 R250, [R1+0xb88] ;  /* 0x000b880001fa7983 */ /* 0x000f280000300a00 */
[----:B------:R-:W2:Y:S04]  /*131c0*/  LDL.LU.64 R244, [R1+0xb80] ;  /* 0x000b800001f47983 */ /* 0x000ea80000300a00 */
[----:B------:R-:W-:Y:S04]  /*131d0*/  LDGSTS.E [R4+0x50c00], desc[UR60][R184.64], P0 ;  /* 0x50c00000b8047fae */ /* 0x000fe8000812187c */
[----:B------:R-:W-:Y:S04]  /*131e0*/  LDGSTS.E [R4+0x51000], desc[UR60][R12.64], P0 ;  /* 0x510000000c047fae */ /* 0x000fe8000812187c */
[----:B---3--:R-:W-:Y:S04]  /*131f0*/  LDGSTS.E [R4+0x51400], desc[UR60][R10.64], P0 ;  /* 0x514000000a047fae */ /* 0x008fe8000812187c */
[----:B------:R-:W3:Y:S04]  /*13200*/  LDL.LU.64 R184, [R1+0xb78] ;  /* 0x000b780001b87983 */ /* 0x000ee80000300a00 */
[----:B------:R-:W4:Y:S04]  /*13210*/  LDL.LU.64 R12, [R1+0xb70] ;  /* 0x000b7000010c7983 */ /* 0x000f280000300a00 */
[----:B------:R-:W2:Y:S01]  /*13220*/  LDL.LU.64 R10, [R1+0xb68] ;  /* 0x000b6800010a7983 */ /* 0x000ea20000300a00 */
[----:B------:R-:W-:-:S04]  /*13230*/  IMAD.WIDE R154, R2, 0x4, R154 ;  /* 0x00000004029a7825 */ /* 0x000fc800078e029a */
[C---:B------:R-:W-:Y:S01]  /*13240*/  IMAD.WIDE R234, R2.reuse, 0x4, R234 ;  /* 0x0000000402ea7825 */ /* 0x040fe200078e02ea */
[----:B--2---:R-:W-:Y:S04]  /*13250*/  LDGSTS.E [R4+0x51800], desc[UR60][R10.64], P0 ;  /* 0x518000000a047fae */ /* 0x004fe8000812187c */
[----:B----4-:R-:W-:Y:S04]  /*13260*/  LDGSTS.E [R4+0x51c00], desc[UR60][R12.64], P0 ;  /* 0x51c000000c047fae */ /* 0x010fe8000812187c */
[----:B---3--:R2:W-:Y:S04]  /*13270*/  LDGSTS.E [R4+0x52000], desc[UR60][R184.64], P0 ;  /* 0x52000000b8047fae */ /* 0x0085e8000812187c */
[----:B------:R-:W3:Y:S04]  /*13280*/  LDL.LU.64 R10, [R1+0xb60] ;  /* 0x000b6000010a7983 */ /* 0x000ee80000300a00 */
[----:B------:R-:W4:Y:S04]  /*13290*/  LDL.LU.64 R12, [R1+0xb58] ;  /* 0x000b5800010c7983 */ /* 0x000f280000300a00 */
[----:B------:R-:W3:Y:S01]  /*132a0*/  LDL.LU R184, [R1+0xb50] ;  /* 0x000b500001b87983 */ /* 0x000ee20000300800 */
[C---:B------:R-:W-:Y:S01]  /*132b0*/  IMAD.WIDE R228, R2.reuse, 0x4, R228 ;  /* 0x0000000402e47825 */ /* 0x040fe200078e02e4 */
[----:B--2---:R-:W2:Y:S02]  /*132c0*/  LDC R185, c[0x0][0x230] ;  /* 0x00008c00ffb97b82 */ /* 0x004ea40000000800 */
[----:B------:R-:W-:Y:S04]  /*132d0*/  LDGSTS.E [R4+0x52400], desc[UR60][R244.64], P0 ;  /* 0x52400000f4047fae */ /* 0x000fe8000812187c */
[----:B------:R-:W-:Y:S04]  /*132e0*/  LDGSTS.E [R4+0x52800], desc[UR60][R250.64], P0 ;  /* 0x52800000fa047fae */ /* 0x000fe8000812187c */
[----:B------:R-:W-:Y:S04]  /*132f0*/  LDGSTS.E [R4+0x52c00], desc[UR60][R248.64], P0 ;  /* 0x52c00000f8047fae */ /* 0x000fe8000812187c */
[----:B------:R-:W2:Y:S04]  /*13300*/  LDL.LU.64 R244, [R1+0xb48] ;  /* 0x000b480001f47983 */ /* 0x000ea80000300a00 */
[----:B------:R-:W4:Y:S04]  /*13310*/  LDL.LU.64 R250, [R1+0xb40] ;  /* 0x000b400001fa7983 */ /* 0x000f280000300a00 */
[----:B------:R-:W4:Y:S04]  /*13320*/  LDL.LU.64 R248, [R1+0xb38] ;  /* 0x000b380001f87983 */ /* 0x000f280000300a00 */
[----:B------:R-:W-:Y:S04]  /*13330*/  LDGSTS.E [R4+0x53000], desc[UR60][R240.64], P0 ;  /* 0x53000000f0047fae */ /* 0x000fe8000812187c */
[----:B------:R-:W-:Y:S04]  /*13340*/  LDGSTS.E [R4+0x53400], desc[UR60][R246.64], P0 ;  /* 0x53400000f6047fae */ /* 0x000fe8000812187c */
[----:B------:R-:W-:Y:S04]  /*13350*/  LDGSTS.E [R4+0x53800], desc[UR60][R6.64], P0 ;  /* 0x5380000006047fae */ /* 0x000fe8000812187c */
[----:B-1----:R-:W4:Y:S04]  /*13360*/  LDL.LU.64 R240, [R1+0xb30] ;  /* 0x000b300001f07983 */ /* 0x002f280000300a00 */
[----:B------:R-:W4:Y:S04]  /*13370*/  LDL.LU.64 R246, [R1+0xb28] ;  /* 0x000b280001f67983 */ /* 0x000f280000300a00 */
[----:B------:R-:W3:Y:S04]  /*13380*/  LDL.LU.64 R6, [R1+0xb20] ;  /* 0x000b200001067983 */ /* 0x000ee80000300a00 */
[----:B------:R-:W-:Y:S04]  /*13390*/  LDGSTS.E [R4+0x53c00], desc[UR60][R8.64], P0 ;  /* 0x53c0000008047fae */ /* 0x000fe8000812187c */
[----:B------:R-:W-:Y:S04]  /*133a0*/  LDGSTS.E [R5+0x50080], desc[UR60][R242.64], P0 ;  /* 0x50080000f2057fae */ /* 0x000fe8000812187c */
[----:B------:R-:W-:Y:S04]  /*133b0*/  LDGSTS.E [R5+0x50480], desc[UR60][R230.64], P0 ;  /* 0x50480000e6057fae */ /* 0x000fe8000812187c */
[----:B------:R-:W2:Y:S04]  /*133c0*/  LDL.LU.64 R8, [R1+0xb18] ;  /* 0x000b180001087983 */ /* 0x000ea80000300a00 */
[----:B------:R-:W4:Y:S04]  /*133d0*/  LDL.LU.64 R242, [R1+0xb10] ;  /* 0x000b100001f27983 */ /* 0x000f280000300a00 */
[----:B------:R1:W-:Y:S04]  /*133e0*/  LDGSTS.E [R5+0x50880], desc[UR60][R224.64], P0 ;  /* 0x50880000e0057fae */ /* 0x0003e8000812187c */
[----:B------:R1:W-:Y:S04]  /*133f0*/  LDGSTS.E [R5+0x50c80], desc[UR60][R218.64], P0 ;  /* 0x50c80000da057fae */ /* 0x0003e8000812187c */
[----:B------:R-:W-:Y:S04]  /*13400*/  LDGSTS.E [R5+0x51080], desc[UR60][R236.64], P0 ;  /* 0x51080000ec057fae */ /* 0x000fe8000812187c */
[----:B------:R-:W-:Y:S01]  /*13410*/  LDGSTS.E [R5+0x51480], desc[UR60][R214.64], P0 ;  /* 0x51480000d6057fae */ /* 0x000fe2000812187c */
[C---:B------:R-:W-:Y:S01]  /*13420*/  IMAD.WIDE R222, R2.reuse, 0x4, R222 ;  /* 0x0000000402de7825 */ /* 0x040fe200078e02de */
[----:B-1----:R-:W1:Y:S02]  /*13430*/  LDC R224, c[0x0][0x230] ;  /* 0x00008c00ffe07b82 */ /* 0x002e640000000800 */
[----:B------:R-:W-:Y:S04]  /*13440*/  LDGSTS.E [R5+0x51880], desc[UR60][R220.64], P0 ;  /* 0x51880000dc057fae */ /* 0x000fe8000812187c */
[----:B------:R-:W-:Y:S01]  /*13450*/  LDGSTS.E [R5+0x51c80], desc[UR60][R226.64], P0 ;  /* 0x51c80000e2057fae */ /* 0x000fe2000812187c */
[C---:B------:R-:W-:Y:S01]  /*13460*/  IMAD.WIDE R216, R2.reuse, 0x4, R216 ;  /* 0x0000000402d87825 */ /* 0x040fe200078e02d8 */
[----:B------:R-:W1:Y:S02]  /*13470*/  LDC R219, c[0x0][0x230] ;  /* 0x00008c00ffdb7b82 */ /* 0x000e640000000800 */
[----:B------:R-:W-:Y:S04]  /*13480*/  LDGSTS.E [R5+0x52080], desc[UR60][R232.64], P0 ;  /* 0x52080000e8057fae */ /* 0x000fe8000812187c */
[----:B------:R-:W-:Y:S01]  /*13490*/  LDGSTS.E [R5+0x52480], desc[UR60][R238.64], P0 ;  /* 0x52480000ee057fae */ /* 0x000fe2000812187c */
[C---:B------:R-:W-:Y:S01]  /*134a0*/  IMAD.WIDE R210, R2.reuse, 0x4, R210 ;  /* 0x0000000402d27825 */ /* 0x040fe200078e02d2 */
[----:B------:R-:W1:Y:S02]  /*134b0*/  LDC R225, c[0x0][0x230] ;  /* 0x00008c00ffe17b82 */ /* 0x000e640000000800 */
[----:B------:R1:W-:Y:S04]  /*134c0*/  LDGSTS.E [R5+0x52880], desc[UR60][R16.64], P0 ;  /* 0x5288000010057fae */ /* 0x0003e8000812187c */
[----:B------:R-:W-:Y:S01]  /*134d0*/  LDGSTS.E [R5+0x52c80], desc[UR60][R22.64], P0 ;  /* 0x52c8000016057fae */ /* 0x000fe2000812187c */
[C---:B------:R-:W-:Y:S01]  /*134e0*/  IMAD.WIDE R204, R2.reuse, 0x4, R204 ;  /* 0x0000000402cc7825 */ /* 0x040fe200078e02cc */
[----:B------:R-:W4:Y:S02]  /*134f0*/  LDC R218, c[0x0][0x230] ;  /* 0x00008c00ffda7b82 */ /* 0x000f240000000800 */
[----:B------:R-:W-:Y:S04]  /*13500*/  LDGSTS.E [R5+0x53080], desc[UR60][R20.64], P0 ;  /* 0x5308000014057fae */ /* 0x000fe8000812187c */
[----:B------:R-:W-:Y:S01]  /*13510*/  LDGSTS.E [R5+0x53480], desc[UR60][R18.64], P0 ;  /* 0x5348000012057fae */ /* 0x000fe2000812187c */
[C---:B------:R-:W-:Y:S01]  /*13520*/  IMAD.WIDE R198, R2.reuse, 0x4, R198 ;  /* 0x0000000402c67825 */ /* 0x040fe200078e02c6 */
[----:B-1----:R-:W1:Y:S02]  /*13530*/  LDC R16, c[0x0][0x230] ;  /* 0x00008c00ff107b82 */ /* 0x002e640000000800 */
[----:B------:R-:W4:Y:S04]  /*13540*/  LDL.LU.64 R22, [R1+0x858] ;  /* 0x0008580001167983 */ /* 0x000f280000300a00 */
[----:B------:R-:W4:Y:S01]  /*13550*/  LDL.LU.64 R20, [R1+0x850] ;  /* 0x0008500001147983 */ /* 0x000f220000300a00 */
[C---:B------:R-:W-:Y:S01]  /*13560*/  IMAD.WIDE R192, R2.reuse, 0x4, R192 ;  /* 0x0000000402c07825 */ /* 0x040fe200078e02c0 */
[----:B------:R-:W1:Y:S02]  /*13570*/  LDC R17, c[0x0][0x230] ;  /* 0x00008c00ff117b82 */ /* 0x000e640000000800 */
[----:B------:R-:W4:Y:S04]  /*13580*/  LDL.LU.64 R18, [R1+0x848] ;  /* 0x0008480001127983 */ /* 0x000f280000300a00 */
[----:B------:R-:W4:Y:S04]  /*13590*/  LDL.LU.64 R238, [R1+0x840] ;  /* 0x0008400001ee7983 */ /* 0x000f280000300a00 */
[----:B------:R-:W4:Y:S04]  /*135a0*/  LDL.LU.64 R214, [R1+0x838] ;  /* 0x0008380001d67983 */ /* 0x000f280000300a00 */
[----:B------:R-:W-:Y:S01]  /*135b0*/  STL.64 [R1+0xaf0], R154 ;  /* 0x000af09a01007387 */ /* 0x000fe20000100a00 */
[----:B------:R-:W-:-:S03]  /*135c0*/  IMAD.WIDE R186, R2, 0x4, R186 ;  /* 0x0000000402ba7825 */ /* 0x000fc600078e02ba */
[----:B------:R-:W-:Y:S01]  /*135d0*/  STL.64 [R1+0xaa8], R234 ;  /* 0x000aa8ea01007387 */ /* 0x000fe20000100a00 */
[----:B------:R-:W-:-:S03]  /*135e0*/  IMAD.WIDE R178, R2, 0x4, R178 ;  /* 0x0000000402b27825 */ /* 0x000fc600078e02b2 */
[----:B------:R-:W-:Y:S04]  /*135f0*/  STL.64 [R1+0xab0], R228 ;  /* 0x000ab0e401007387 */ /* 0x000fe80000100a00 */
[----:B------:R-:W-:Y:S04]  /*13600*/  STL.64 [R1+0xaa0], R222 ;  /* 0x000aa0de01007387 */ /* 0x000fe80000100a00 */
[----:B------:R-:W-:Y:S01]  /*13610*/  STL.64 [R1+0xa90], R216 ;  /* 0x000a90d801007387 */ /* 0x000fe20000100a00 */
[----:B------:R-:W-:-:S03]  /*13620*/  IMAD.WIDE R152, R2, 0x4, R152 ;  /* 0x0000000402987825 */ /* 0x000fc600078e0298 */
        /* <DEDUP_REMOVED lines=10> */
[----:B------:R-:W-:Y:S04]  /*136d0*/  STL.64 [R1+0xad8], R178 ;  /* 0x000ad8b201007387 */ /* 0x000fe80000100a00 */
[----:B------:R1:W-:Y:S04]  /*136e0*/  LDGSTS.E [R5+0x53880], desc[UR60][R14.64], P0 ;  /* 0x538800000e057fae */ /* 0x0003e8000812187c */
[----:B------:R-:W-:Y:S01]  /*136f0*/  LDGSTS.E [R5+0x53c80], desc[UR60][R154.64], P0 ;  /* 0x53c800009a057fae */ /* 0x000fe2000812187c */
[----:B------:R-:W-:-:S04]  /*13700*/  IMAD.WIDE R166, R2, 0x4, R166 ;  /* 0x0000000402a67825 */ /* 0x000fc800078e02a6 */
[C---:B------:R-:W-:Y:S01]  /*13710*/  IMAD.WIDE R168, R2.reuse, 0x4, R168 ;  /* 0x0000000402a87825 */ /* 0x040fe200078e02a8 */
[----:B-1----:R-:W1:Y:S03]  /*13720*/  LDC R15, c[0x0][0x230] ;  /* 0x00008c00ff0f7b82 */ /* 0x002e660000000800 */
[----:B------:R-:W-:-:S04]  /*13730*/  IMAD.WIDE R170, R2, 0x4, R170 ;  /* 0x0000000402aa7825 */ /* 0x000fc800078e02aa */
[C---:B------:R-:W-:Y:S01]  /*13740*/  IMAD.WIDE R172, R2.reuse, 0x4, R172 ;  /* 0x0000000402ac7825 */ /* 0x040fe200078e02ac */
[----:B------:R-:W1:Y:S01]  /*13750*/  LDC R14, c[0x0][0x230] ;  /* 0x00008c00ff0e7b82 */ /* 0x000e620000000800 */
[----:B---3--:R3:W-:Y:S04]  /*13760*/  STL.64 [R1+0xae0], R6 ;  /* 0x000ae00601007387 */ /* 0x0087e80000100a00 */
[----:B------:R-:W-:Y:S04]  /*13770*/  LDGSTS.E [R6+0x50100], desc[UR60][R234.64], P0 ;  /* 0x50100000ea067fae */ /* 0x000fe8000812187c */
[----:B------:R-:W-:Y:S04]  /*13780*/  LDGSTS.E [R6+0x50500], desc[UR60][R228.64], P0 ;  /* 0x50500000e4067fae */ /* 0x000fe8000812187c */
[----:B------:R-:W-:Y:S04]  /*13790*/  LDGSTS.E [R6+0x50900], desc[UR60][R222.64], P0 ;  /* 0x50900000de067fae */ /* 0x000fe8000812187c */
[----:B--2---:R2:W-:Y:S04]  /*137a0*/  STL.64 [R1+0xa88], R8 ;  /* 0x000a880801007387 */ /* 0x0045e80000100a00 */
[----:B------:R1:W-:Y:S04]  /*137b0*/  STL.64 [R1+0xa78], R152 ;  /* 0x000a789801007387 */ /* 0x0003e80000100a00 */
[----:B------:R-:W-:Y:S04]  /*137c0*/  STL.64 [R1+0xa80], R156 ;  /* 0x000a809c01007387 */ /* 0x000fe80000100a00 */
[----:B------:R-:W-:Y:S04]  /*137d0*/  STL.64 [R1+0xae8], R158 ;  /* 0x000ae89e01007387 */ /* 0x000fe80000100a00 */
[----:B------:R-:W-:Y:S04]  /*137e0*/  STL.64 [R1+0xaf8], R160 ;  /* 0x000af8a001007387 */ /* 0x000fe80000100a00 */
[----:B------:R-:W-:Y:S04]  /*137f0*/  STL.64 [R1+0xb00], R162 ;  /* 0x000b00a201007387 */ /* 0x000fe80000100a00 */
[----:B------:R-:W-:Y:S04]  /*13800*/  STL.64 [R1+0xb08], R164 ;  /* 0x000b08a401007387 */ /* 0x000fe80000100a00 */
[----:B------:R-:W2:Y:S04]  /*13810*/  LDL.LU.64 R236, [R1+0x830] ;  /* 0x0008300001ec7983 */ /* 0x000ea80000300a00 */
[----:B------:R-:W2:Y:S04]  /*13820*/  LDL.LU.64 R226, [R1+0x828] ;  /* 0x0008280001e27983 */ /* 0x000ea80000300a00 */
[----:B------:R-:W1:Y:S04]  /*13830*/  LDL.LU.64 R232, [R1+0x820] ;  /* 0x0008200001e87983 */ /* 0x000e680000300a00 */
[----:B------:R-:W-:Y:S04]  /*13840*/  LDGSTS.E [R6+0x50d00], desc[UR60][R216.64], P0 ;  /* 0x50d00000d8067fae */ /* 0x000fe8000812187c */
        /* <DEDUP_REMOVED lines=27> */
[----:B------:R3:W-:Y:S04]  /*13a00*/  LDGSTS.E [R7+0x53d80], desc[UR60][R66.64], P0 ;  /* 0x53d8000042077fae */ /* 0x0007e8000812187c */
        /* <DEDUP_REMOVED lines=32> */
[----:B----4-:R-:W-:Y:S04]  /*13c10*/  LDGSTS.E [R242+0x50300], desc[UR60][R134.64], P0 ;  /* 0x5030000086f27fae */ /* 0x010fe8000812187c */
        /* <DEDUP_REMOVED lines=9> */
[----:B------:R-:W-:Y:S01]  /*13cb0*/  LDGSTS.E [R242+0x52b00], desc[UR60][R156.64], P0 ;  /* 0x52b000009cf27fae */ /* 0x000fe2000812187c */
[----:B------:R-:W-:-:S03]  /*13cc0*/  IMAD.WIDE R174, R2, 0x4, R174 ;  /* 0x0000000402ae7825 */ /* 0x000fc600078e02ae */
        /* <DEDUP_REMOVED lines=33> */
[----:B------:R-:W0:Y:S01]  /*13ee0*/  LDGDEPBAR ;  /* 0x00000000000079af */ /* 0x000e220000000000 */
[----:B------:R-:W-:Y:S01]  /*13ef0*/  IMAD.WIDE R22, R184, 0x4, R22 ;  /* 0x00000004b8167825 */ /* 0x000fe200078e0216 */
[----:B------:R-:W-:Y:S01]  /*13f00*/  BAR.SYNC.DEFER_BLOCKING 0x0 ;  /* 0x0000000000007b1d */ /* 0x000fe20000010000 */
[----:B------:R-:W-:-:S02]  /*13f10*/  ISETP.GE.U32.AND P0, PT, R10, 0x7ffffe5f, PT ;  /* 0x7ffffe5f0a00780c */ /* 0x000fc40003f06070 */
[----:B------:R-:W-:Y:S01]  /*13f20*/  IADD3 R10, R11, -0x123, RZ ;  /* 0xfffffedd0b0a7810 */ /* 0x000fe20007ffe0ff */
[----:B------:R-:W-:-:S04]  /*13f30*/  IMAD.WIDE R20, R184, 0x4, R20 ;  /* 0x00000004b8147825 */ /* 0x000fc800078e0214 */
[----:B------:R-:W-:Y:S01]  /*13f40*/  IMAD.WIDE R18, R184, 0x4, R18 ;  /* 0x00000004b8127825 */ /* 0x000fe200078e0212 */
[----:B------:R-:W4:Y:S04]  /*13f50*/  LDL.LU.64 R220, [R1+0x818] ;  /* 0x0008180001dc7983 */ /* 0x000f280000300a00 */
[----:B------:R-:W-:Y:S01]  /*13f60*/  @!PT LDS RZ, [RZ] ;  /* 0x00000000fffff984 */ /* 0x000fe20000000800 */
[----:B------:R-:W-:Y:S01]  /*13f70*/  @!PT LDS RZ, [RZ] ;  /* 0x00000000fffff984 */ /* 0x000fe20000000800 */
[----:B------:R-:W-:Y:S01]  /*13f80*/  @!PT LDS RZ, [RZ] ;  /* 0x00000000fffff984 */ /* 0x000fe20000000800 */
[----:B------:R-:W-:Y:S01]  /*13f90*/  LDGSTS.E [R245+0x20000], desc[UR60][R22.64], !P6 ;  /* 0x2000000016f57fae */ /* 0x000fe2000f12187c */
[----:B------:R-:W-:Y:S01]  /*13fa0*/  ISETP.GE.U32.AND P6, PT, R10, 0x7ffffe5e, PT ;  /* 0x7ffffe5e0a00780c */ /* 0x000fe20003fc6070 */
[----:B------:R-:W-:Y:S02]  /*13fb0*/  VIADD R10, R12, 0xfffffedc ;  /* 0xfffffedc0c0a7836 */ /* 0x000fe40000000000 */
[----:B------:R-:W-:Y:S03]  /*13fc0*/  LDGSTS.E [R245+0x20004], desc[UR60][R20.64], !P1 ;  /* 0x2000400014f57fae */ /* 0x000fe6000c92187c */
[----:B------:R-:W-:Y:S01]  /*13fd0*/  ISETP.GE.U32.AND P1, PT, R10, 0x7ffffe5d, PT ;  /* 0x7ffffe5d0a00780c */ /* 0x000fe20003f26070 */
[----:B------:R-:W-:Y:S01]  /*13fe0*/  VIADD R10, R13, 0xfffffebf ;  /* 0xfffffebf0d0a7836 */ /* 0x000fe20000000000 */
[----:B------:R-:W-:Y:S01]  /*13ff0*/  LDGSTS.E [R245+0x20008], desc[UR60][R18.64], !P5 ;  /* 0x2000800012f57fae */ /* 0x000fe2000e92187c */
[----:B---3--:R-:W-:-:S02]  /*14000*/  IMAD.WIDE R6, R184, 0x4, R214 ;  /* 0x00000004b8067825 */ /* 0x008fc400078e02d6 */
[----:B------:R-:W3:Y:S01]  /*14010*/  LDC R215, c[0x0][0x230] ;  /* 0x00008c00ffd77b82 */ /* 0x000ee20000000800 */
[----:B------:R-:W-:Y:S01]  /*14020*/  ISETP.GE.U32.AND P5, PT, R10, 0x7ffffe40, PT ;  /* 0x7ffffe400a00780c */ /* 0x000fe20003fa6070 */
[C---:B------:R-:W-:Y:S02]  /*14030*/  IMAD.WIDE R10, R184.reuse, 0x4, R238 ;  /* 0x00000004b80a7825 */ /* 0x040fe400078e02ee */
[----:B------:R-:W3:Y:S02]  /*14040*/  LDL.LU.64 R238, [R1+0x810] ;  /* 0x0008100001ee7983 */ /* 0x000ee40000300a00 */
[C---:B--2---:R-:W-:Y:S02]  /*14050*/  IMAD.WIDE R8, R184.reuse, 0x4, R236 ;  /* 0x00000004b8087825 */ /* 0x044fe400078e02ec */
[----:B------:R-:W-:Y:S01]  /*14060*/  LDGSTS.E [R245+0x2000c], desc[UR60][R10.64], !P2 ;  /* 0x2000c0000af57fae */ /* 0x000fe2000d12187c */
[----:B------:R-:W2:Y:S03]  /*14070*/  LDC R214, c[0x0][0x230] ;  /* 0x00008c00ffd67b82 */ /* 0x000ea60000000800 */
[----:B------:R1:W-:Y:S04]  /*14080*/  STL.64 [R1+0x60], R6 ;  /* 0x0000600601007387 */ /* 0x0003e80000100a00 */
[----:B------:R1:W-:Y:S04]  /*14090*/  LDGSTS.E [R245+0x24000], desc[UR60][R6.64], !P4 ;  /* 0x2400000006f57fae */ /* 0x0003e8000e12187c */
[----:B------:R4:W-:Y:S01]  /*140a0*/  STL.64 [R1+0x68], R8 ;  /* 0x0000680801007387 */ /* 0x0009e20000100a00 */
[----:B-1----:R-:W-:-:S03]  /*140b0*/  IMAD.WIDE R152, R184, 0x4, R232 ;  /* 0x00000004b8987825 */ /* 0x002fc600078e02e8 */
[----:B------:R4:W-:Y:S01]  /*140c0*/  LDGSTS.E [R245+0x24004], desc[UR60][R8.64], !P0 ;  /* 0x2400400008f57fae */ /* 0x0009e2000c12187c */
[----:B------:R-:W-:-:S05]  /*140d0*/  IMAD.WIDE R6, R184, 0x4, R226 ;  /* 0x00000004b8067825 */ /* 0x000fca00078e02e2 */
[----:B------:R3:W-:Y:S04]  /*140e0*/  STL.64 [R1+0x70], R6 ;  /* 0x0000700601007387 */ /* 0x0007e80000100a00 */
[----:B------:R-:W2:Y:S04]  /*140f0*/  LDL.LU.64 R236, [R1+0x808] ;  /* 0x0008080001ec7983 */ /* 0x000ea80000300a00 */
[----:B------:R-:W3:Y:S04]  /*14100*/  LDL.LU.64 R234, [R1+0x800] ;  /* 0x0008000001ea7983 */ /* 0x000ee80000300a00 */
[----:B------:R-:W3:Y:S04]  /*14110*/  LDL.LU.64 R154, [R1+0x7f8] ;  /* 0x0007f800019a7983 */ /* 0x000ee80000300a00 */
[----:B------:R-:W3:Y:S04]  /*14120*/  LDL.LU.64 R230, [R1+0x7f0] ;  /* 0x0007f00001e67983 */ /* 0x000ee80000300a00 */
[----:B------:R-:W3:Y:S04]  /*14130*/  LDL.LU.64 R226, [R1+0x7e8] ;  /* 0x0007e80001e27983 */ /* 0x000ee80000300a00 */
[----:B------:R-:W3:Y:S01]  /*14140*/  LDL.LU.64 R232, [R1+0x7e0] ;  /* 0x0007e00001e87983 */ /* 0x000ee20000300a00 */
[----:B------:R-:W-:-:S02]  /*14150*/  VIADD R13, R252, 0xfffffebe ;  /* 0xfffffebefc0d7836 */ /* 0x000fc40000000000 */
[----:B------:R-:W-:Y:S01]  /*14160*/  VIADD R12, R3, 0xfffffebd ;  /* 0xfffffebd030c7836 */ /* 0x000fe20000000000 */
[----:B------:R3:W-:Y:S01]  /*14170*/  LDGSTS.E [R245+0x24008], desc[UR60][R6.64], !P6 ;  /* 0x2400800006f57fae */ /* 0x0007e2000f12187c */
[----:B------:R-:W-:Y:S01]  /*14180*/  VIADD R218, R218, 0xfffffeba ;  /* 0xfffffebadada7836 */ /* 0x000fe20000000000 */
[----:B------:R-:W-:Y:S01]  /*14190*/  ISETP.GE.U32.AND P2, PT, R13, 0x7ffffe3f, PT ;  /* 0x7ffffe3f0d00780c */ /* 0x000fe20003f46070 */
[----:B------:R-:W1:Y:S01]  /*141a0*/  LDC R252, c[0x0][0x230] ;  /* 0x00008c00fffc7b82 */ /* 0x000e620000000800 */
[----:B------:R3:W-:Y:S04]  /*141b0*/  STL.64 [R1+0x78], R152 ;  /* 0x0000789801007387 */ /* 0x0007e80000100a00 */
[----:B------:R3:W-:Y:S03]  /*141c0*/  LDGSTS.E [R245+0x2400c], desc[UR60][R152.64], !P1 ;  /* 0x2400c00098f57fae */ /* 0x0007e6000c92187c */
[----:B------:R-:W1:Y:S01]  /*141d0*/  LDC R3, c[0x0][0x230] ;  /* 0x00008c00ff037b82 */ /* 0x000e620000000800 */
[----:B----4-:R-:W-:-:S04]  /*141e0*/  IMAD.WIDE R8, R184, 0x4, R220 ;  /* 0x00000004b8087825 */ /* 0x010fc800078e02dc */
[----:B--2---:R-:W-:-:S04]  /*141f0*/  IMAD.WIDE R158, R184, 0x4, R236 ;  /* 0x00000004b89e7825 */ /* 0x004fc800078e02ec */
[C---:B---3--:R-:W-:Y:S01]  /*14200*/  IMAD.WIDE R6, R184.reuse, 0x4, R238 ;  /* 0x00000004b8067825 */ /* 0x048fe200078e02ee */
[----:B------:R2:W-:Y:S03]  /*14210*/  STL.64 [R1+0x170], R8 ;  /* 0x0001700801007387 */ /* 0x0005e60000100a00 */
[C---:B------:R-:W-:Y:S01]  /*14220*/  IMAD.WIDE R156, R184.reuse, 0x4, R234 ;  /* 0x00000004b89c7825 */ /* 0x040fe200078e02ea */
[----:B------:R3:W-:Y:S03]  /*14230*/  STL.64 [R1+0x178], R6 ;  /* 0x0001780601007387 */ /* 0x0007e60000100a00 */
[----:B------:R-:W-:Y:S01]  /*14240*/  IMAD.WIDE R154, R184, 0x4, R154 ;  /* 0x00000004b89a7825 */ /* 0x000fe200078e029a */
[----:B------:R-:W4:Y:S01]  /*14250*/  LDL.LU.64 R238, [R1+0x7d8] ;  /* 0x0007d80001ee7983 */ /* 0x000f220000300a00 */
[----:B------:R-:W-:Y:S01]  /*14260*/  ISETP.GE.U32.AND P4, PT, R12, 0x7ffffe3e, PT ;  /* 0x7ffffe3e0c00780c */ /* 0x000fe20003f86070 */
[----:B------:R-:W1:Y:S01]  /*14270*/  LDC R221, c[0x0][0x230] ;  /* 0x00008c00ffdd7b82 */ /* 0x000e620000000800 */
[C---:B------:R-:W-:Y:S01]  /*14280*/  IMAD.WIDE R152, R184.reuse, 0x4, R230 ;  /* 0x00000004b8987825 */ /* 0x040fe200078e02e6 */
[----:B------:R2:W-:Y:S04]  /*14290*/  LDGSTS.E [R245+0x28000], desc[UR60][R8.64], !P5 ;  /* 0x2800000008f57fae */ /* 0x0005e8000e92187c */
[----:B------:R-:W4:Y:S01]  /*142a0*/  LDL.LU.64 R236, [R1+0x7d0] ;  /* 0x0007d00001ec7983 */ /* 0x000f220000300a00 */
[----:B------:R-:W-:Y:S01]  /*142b0*/  VIADD R13, R15, 0xfffffebc ;  /* 0xfffffebc0f0d7836 */ /* 0x000fe20000000000 */
[----:B------:R-:W1:Y:S02]  /*142c0*/  LDC R220, c[0x0][0x230] ;  /* 0x00008c00ffdc7b82 */ /* 0x000e640000000800 */
[----:B------:R3:W-:Y:S04]  /*142d0*/  LDGSTS.E [R245+0x28004], desc[UR60][R6.64], !P2 ;  /* 0x2800400006f57fae */ /* 0x0007e8000d12187c */
[----:B------:R-:W-:Y:S01]  /*142e0*/  STL.64 [R1+0x188], R158 ;  /* 0x0001889e01007387 */ /* 0x000fe20000100a00 */
[C---:B--2---:R-:W-:Y:S01]  /*142f0*/  IMAD.WIDE R8, R184.reuse, 0x4, R226 ;  /* 0x00000004b8087825 */ /* 0x044fe200078e02e2 */
[----:B------:R-:W2:Y:S02]  /*14300*/  LDC R15, c[0x0][0x230] ;  /* 0x00008c00ff0f7b82 */ /* 0x000ea40000000800 */
[----:B------:R-:W-:Y:S01]  /*14310*/  STL.64 [R1+0x198], R156 ;  /* 0x0001989c01007387 */ /* 0x000fe20000100a00 */
[----:B---3--:R-:W-:-:S03]  /*14320*/  IMAD.WIDE R6, R184, 0x4, R232 ;  /* 0x00000004b8067825 */ /* 0x008fc600078e02e8 */
[----:B------:R-:W3:Y:S04]  /*14330*/  LDL.LU.64 R226, [R1+0x7c8] ;  /* 0x0007c80001e27983 */ /* 0x000ee80000300a00 */
[----:B------:R1:W-:Y:S04]  /*14340*/  STL.64 [R1+0x7f8], R154 ;  /* 0x0007f89a01007387 */ /* 0x0003e80000100a00 */
[----:B------:R-:W-:Y:S04]  /*14350*/  STL.64 [R1+0x7f0], R152 ;  /* 0x0007f09801007387 */ /* 0x000fe80000100a00 */
[----:B------:R-:W-:Y:S04]  /*14360*/  STL.64 [R1+0x7e8], R8 ;  /* 0x0007e80801007387 */ /* 0x000fe80000100a00 */
[----:B------:R3:W-:Y:S04]  /*14370*/  STL.64 [R1+0x7e0], R6 ;  /* 0x0007e00601007387 */ /* 0x0007e80000100a00 */
[----:B------:R-:W3:Y:S01]  /*14380*/  LDL.LU.64 R232, [R1+0x7c0] ;  /* 0x0007c00001e87983 */ /* 0x000ee20000300a00 */
[----:B------:R-:W-:-:S02]  /*14390*/  VIADD R12, R16, 0xfffffe9f ;  /* 0xfffffe9f100c7836 */ /* 0x000fc40000000000 */
[----:B------:R-:W1:Y:S01]  /*143a0*/  LDC R16, c[0x0][0x230] ;  /* 0x00008c00ff107b82 */ /* 0x000e620000000800 */
[----:B------:R-:W-:Y:S01]  /*143b0*/  ISETP.GE.U32.AND P0, PT, R13, 0x7ffffe3d, PT ;  /* 0x7ffffe3d0d00780c */ /* 0x000fe20003f06070 */
[----:B------:R-:W-:Y:S01]  /*143c0*/  LDGSTS.E [R245+0x28008], desc[UR60][R158.64], !P4 ;  /* 0x280080009ef57fae */ /* 0x000fe2000e12187c */
[----:B------:R-:W-:Y:S01]  /*143d0*/  ISETP.GE.U32.AND P6, PT, R12, 0x7ffffe20, PT ;  /* 0x7ffffe200c00780c */ /* 0x000fe20003fc6070 */
[----:B------:R-:W-:Y:S02]  /*143e0*/  VIADD R12, R14, 0xfffffe9e ;  /* 0xfffffe9e0e0c7836 */ /* 0x000fe40000000000 */
[----:B------:R-:W3:Y:S03]  /*143f0*/  LDL.LU.64 R230, [R1+0x7b8] ;  /* 0x0007b80001e67983 */ /* 0x000ee60000300a00 */
[----:B------:R-:W-:Y:S01]  /*14400*/  ISETP.GE.U32.AND P1, PT, R12, 0x7ffffe1f, PT ;  /* 0x7ffffe1f0c00780c */ /* 0x000fe20003f26070 */
[----:B------:R-:W-:-:S02]  /*14410*/  VIADD R12, R17, 0xfffffe9c ;  /* 0xfffffe9c110c7836 */ /* 0x000fc40000000000 */
[----:B------:R-:W1:Y:S01]  /*14420*/  LDC R17, c[0x0][0x230] ;  /* 0x00008c00ff117b82 */ /* 0x000e620000000800 */
[----:B------:R-:W-:Y:S01]  /*14430*/  IADD3 R13, R185, -0x163, RZ ;  /* 0xfffffe9db90d7810 */ /* 0x000fe20007ffe0ff */
[----:B------:R-:W-:Y:S01]  /*14440*/  LDGSTS.E [R245+0x2800c], desc[UR60][R156.64], !P0 ;  /* 0x2800c0009cf57fae */ /* 0x000fe2000c12187c */
[----:B------:R-:W-:Y:S02]  /*14450*/  ISETP.GE.U32.AND P2, PT, R12, 0x7ffffe1d, PT ;  /* 0x7ffffe1d0c00780c */ /* 0x000fe40003f46070 */
[----:B------:R-:W-:Y:S01]  /*14460*/  ISETP.GE.U32.AND P5, PT, R13, 0x7ffffe1e, PT ;  /* 0x7ffffe1e0d00780c */ /* 0x000fe20003fa6070 */
[----:B------:R-:W-:Y:S01]  /*14470*/  VIADD R13, R215, 0xfffffefa ;  /* 0xfffffefad70d7836 */ /* 0x000fe20000000000 */
[----:B------:R-:W-:Y:S01]  /*14480*/  LDGSTS.E [R245+0x2c000], desc[UR60][R154.64], !P6 ;  /* 0x2c0000009af57fae */ /* 0x000fe2000f12187c */
[----:B------:R-:W1:Y:S01]  /*14490*/  LDC R185, c[0x0][0x230] ;  /* 0x00008c00ffb97b82 */ /* 0x000e620000000800 */
[----:B--2---:R-:W-:Y:S02]  /*144a0*/  VIADD R12, R15, 0xfffffef9 ;  /* 0xfffffef90f0c7836 */ /* 0x004fe40000000000 */
[----:B------:R-:W-:Y:S03]  /*144b0*/  LDGSTS.E [R245+0x2c004], desc[UR60][R152.64], !P1 ;  /* 0x2c00400098f57fae */ /* 0x000fe6000c92187c */
[----:B------:R-:W-:-:S04]  /*144c0*/  ISETP.GE.U32.AND P4, PT, R12, 0x7ffffe7a, PT ;  /* 0x7ffffe7a0c00780c */ /* 0x000fc80003f86070 */
[----:B------:R-:W-:Y:S04]  /*144d0*/  LDGSTS.E [R245+0x2c008], desc[UR60][R8.64], !P5 ;  /* 0x2c00800008f57fae */ /* 0x000fe8000e92187c */
[----:B------:R2:W-:Y:S01]  /*144e0*/  LDGSTS.E [R245+0x2c00c], desc[UR60][R6.64], !P2 ;  /* 0x2c00c00006f57fae */ /* 0x0005e2000d12187c */
[----:B------:R-:W-:Y:S01]  /*144f0*/  ISETP.GE.U32.AND P2, PT, R13, 0x7ffffe7b, PT ;  /* 0x7ffffe7b0d00780c */ /* 0x000fe20003f46070 */
[----:B-1----:R-:W-:Y:S02]  /*14500*/  VIADD R13, R16, 0xfffffef8 ;  /* 0xfffffef8100d7836 */ /* 0x002fe40000000000 */
[----:B------:R-:W-:Y:S01]  /*14510*/  VIADD R12, R17, 0xfffffedb ;  /* 0xfffffedb110c7836 */ /* 0x000fe20000000000 */
[----:B------:R-:W3:Y:S02]  /*14520*/  LDL.LU.64 R154, [R1+0x7b0] ;  /* 0x0007b000019a7983 */ /* 0x000ee40000300a00 */
[----:B------:R-:W-:-:S02]  /*14530*/  ISETP.GE.U32.AND P5, PT, R13, 0x7ffffe79, PT ;  /* 0x7ffffe790d00780c */ /* 0x000fc40003fa6070 */
[----:B------:R-:W-:Y:S01]  /*14540*/  ISETP.GE.U32.AND P6, PT, R12, 0x7ffffe5c, PT ;  /* 0x7ffffe5c0c00780c */ /* 0x000fe20003fc6070 */
[----:B------:R-:W-:Y:S01]  /*14550*/  VIADD R14, R214, 0xfffffefb ;  /* 0xfffffefbd60e7836 */ /* 0x000fe20000000000 */
[----:B--2---:R-:W1:Y:S04]  /*14560*/  LDC R245, c[0x0][0x230] ;  /* 0x00008c00fff57b82 */ /* 0x004e680000000800 */
[----:B------:R-:W-:Y:S01]  /*14570*/  ISETP.GE.U32.AND P1, PT, R14, 0x7ffffe7c, PT ;  /* 0x7ffffe7c0e00780c */ /* 0x000fe20003f26070 */
[----:B------:R-:W-:-:S05]  /*14580*/  VIADD R14, R185, 0xfffffeda ;  /* 0xfffffedab90e7836 */ /* 0x000fca0000000000 */
[----:B------:R-:W-:Y:S01]  /*14590*/  ISETP.GE.U32.AND P0, PT, R14, 0x7ffffe5b, PT ;  /* 0x7ffffe5b0e00780c */ /* 0x000fe20003f06070 */
[C---:B----4-:R-:W-:Y:S02]  /*145a0*/  IMAD.WIDE R12, R184.reuse, 0x4, R238 ;  /* 0x00000004b80c7825 */ /* 0x050fe400078e02ee */
[----:B------:R-:W2:Y:S04]  /*145b0*/  LDL.LU.64 R238, [R1+0x90] ;  /* 0x0000900001ee7983 */ /* 0x000ea80000300a00 */
[----:B------:R-:W4:Y:S01]  /*145c0*/  LDL.LU.64 R234, [R1+0x98] ;  /* 0x0000980001ea7983 */ /* 0x000f220000300a00 */
[----:B------:R-:W-:-:S03]  /*145d0*/  IMAD.WIDE R14, R184, 0x4, R236 ;  /* 0x00000004b80e7825 */ /* 0x000fc600078e02ec */
[----:B------:R-:W4:Y:S01]  /*145e0*/  LDL.LU.64 R236, [R1+0x1a0] ;  /* 0x0001a00001ec7983 */ /* 0x000f220000300a00 */
[----:B------:R-:W-:Y:S01]  /*145f0*/  IADD3 R16, R219, -0x127, RZ ;  /* 0xfffffed9db107810 */ /* 0x000fe20007ffe0ff */
[----:B---3--:R-:W-:Y:S02]  /*14600*/  IMAD.WIDE R214, R184, 0x4, R232 ;  /* 0x00000004b8d67825 */ /* 0x008fe400078e02e8 */
[----:B------:R-:W-:Y:S01]  /*14610*/  LDGSTS.E [R246+0x20000], desc[UR60][R12.64], !P1 ;  /* 0x200000000cf67fae */ /* 0x000fe2000c92187c */
[----:B------:R-:W3:Y:S03]  /*14620*/  LDC R219, c[0x0][0x230] ;  /* 0x00008c00ffdb7b82 */ /* 0x000ee60000000800 */
[----:B------:R-:W3:Y:S01]  /*14630*/  LDL.LU.64 R232, [R1+0x7a8] ;  /* 0x0007a80001e87983 */ /* 0x000ee20000300a00 */
[----:B------:R-:W-:Y:S01]  /*14640*/  ISETP.GE.U32.AND P1, PT, R16, 0x7ffffe5a, PT ;  /* 0x7ffffe5a1000780c */ /* 0x000fe20003f26070 */
[----:B------:R-:W-:-:S02]  /*14650*/  IMAD.WIDE R16, R184, 0x4, R226 ;  /* 0x00000004b8107825 */ /* 0x000fc400078e02e2 */
[----:B------:R-:W-:Y:S01]  /*14660*/  LDGSTS.E [R246+0x20004], desc[UR60][R14.64], !P2 ;  /* 0x200040000ef67fae */ /* 0x000fe2000d12187c */
[----:B------:R-:W1:Y:S01]  /*14670*/  LDC R226, c[0x0][0x230] ;  /* 0x00008c00ffe27b82 */ /* 0x000e620000000800 */
[C---:B------:R-:W-:Y:S02]  /*14680*/  IMAD.WIDE R6, R184.reuse, 0x4, R230 ;  /* 0x00000004b8067825 */ /* 0x040fe400078e02e6 */
[----:B------:R-:W-:Y:S04]  /*14690*/  LDGSTS.E [R246+0x20008], desc[UR60][R16.64], !P4 ;  /* 0x2000800010f67fae */ /* 0x000fe8000e12187c */
[----:B------:R-:W-:Y:S01]  /*146a0*/  LDGSTS.E [R246+0x2000c], desc[UR60][R214.64], !P5 ;  /* 0x2000c000d6f67fae */ /* 0x000fe2000e92187c */
[----:B------:R-:W-:-:S03]  /*146b0*/  IMAD.WIDE R8, R184, 0x4, R154 ;  /* 0x00000004b8087825 */ /* 0x000fc600078e029a */
[----:B------:R2:W-:Y:S01]  /*146c0*/  STL.64 [R1+0x80], R6 ;  /* 0x0000800601007387 */ /* 0x0005e20000100a00 */
[----:B------:R-:W1:Y:S03]  /*146d0*/  LDC R230, c[0x0][0x230] ;  /* 0x00008c00ffe67b82 */ /* 0x000e660000000800 */
[----:B------:R2:W-:Y:S04]  /*146e0*/  LDGSTS.E [R246+0x24000], desc[UR60][R6.64], !P6 ;  /* 0x2400000006f67fae */ /* 0x0005e8000f12187c */
[----:B------:R4:W-:Y:S01]  /*146f0*/  STL.64 [R1+0x88], R8 ;  /* 0x0000880801007387 */ /* 0x0009e20000100a00 */
[----:B------:R-:W-:Y:S01]  /*14700*/  VIADD R185, R221, 0xfffffed8 ;  /* 0xfffffed8ddb97836 */ /* 0x000fe20000000000 */
[----:B------:R-:W1:Y:S02]  /*14710*/  LDC R227, c[0x0][0x230] ;  /* 0x00008c00ffe37b82 */ /* 0x000e640000000800 */
[----:B------:R4:W-:Y:S06]  /*14720*/  LDGSTS.E [R246+0x24004], desc[UR60][R8.64], !P0 ;  /* 0x2400400008f67fae */ /* 0x0009ec000c12187c */
[----:B------:R-:W1:Y:S08]  /*14730*/  LDC R221, c[0x0][0x230] ;  /* 0x00008c00ffdd7b82 */ /* 0x000e700000000800 */
[----:B------:R-:W1:Y:S01]  /*14740*/  LDC R231, c[0x0][0x230] ;  /* 0x00008c00ffe77b82 */ /* 0x000e620000000800 */
[----:B--2---:R-:W-:-:S05]  /*14750*/  IMAD.WIDE R6, R184, 0x4, R238 ;  /* 0x00000004b8067825 */ /* 0x004fca00078e02ee */
[----:B------:R3:W-:Y:S04]  /*14760*/  STL.64 [R1+0x90], R6 ;  /* 0x0000900601007387 */ /* 0x0007e80000100a00 */
[----:B------:R-:W2:Y:S04]  /*14770*/  LDL.LU.64 R228, [R1+0x7a0] ;  /* 0x0007a00001e47983 */ /* 0x000ea80000300a00 */
[----:B------:R-:W2:Y:S04]  /*14780*/  LDL.LU.64 R210, [R1+0x798] ;  /* 0x0007980001d27983 */ /* 0x000ea80000300a00 */
[----:B------:R-:W2:Y:S04]  /*14790*/  LDL.LU.64 R154, [R1+0x790] ;  /* 0x00079000019a7983 */ /* 0x000ea80000300a00 */
[----:B------:R-:W2:Y:S04]  /*147a0*/  LDL.LU.64 R216, [R1+0x788] ;  /* 0x0007880001d87983 */ /* 0x000ea80000300a00 */
[----:B------:R-:W2:Y:S04]  /*147b0*/  LDL.LU.64 R238, [R1+0x780] ;  /* 0x0007800001ee7983 */ /* 0x000ea80000300a00 */
[----:B------:R-:W2:Y:S01]  /*147c0*/  LDL.LU.64 R222, [R1+0x778] ;  /* 0x0007780001de7983 */ /* 0x000ea20000300a00 */
[----:B----4-:R-:W-:-:S03]  /*147d0*/  IMAD.WIDE R152, R184, 0x4, R234 ;  /* 0x00000004b8987825 */ /* 0x010fc600078e02ea */
[----:B------:R3:W-:Y:S01]  /*147e0*/  LDGSTS.E [R246+0x24008], desc[UR60][R6.64], !P1 ;  /* 0x2400800006f67fae */ /* 0x0007e2000c92187c */
[C---:B------:R-:W-:Y:S01]  /*147f0*/  IMAD.WIDE R8, R184.reuse, 0x4, R236 ;  /* 0x00000004b8087825 */ /* 0x040fe200078e02ec */
[----:B------:R-:W-:Y:S01]  /*14800*/  ISETP.GE.U32.AND P2, PT, R185, 0x7ffffe59, PT ;  /* 0x7ffffe59b900780c */ /* 0x000fe20003f46070 */
[----:B------:R-:W4:Y:S01]  /*14810*/  LDC R236, c[0x0][0x230] ;  /* 0x00008c00ffec7b82 */ /* 0x000f220000000800 */
[----:B------:R2:W-:Y:S04]  /*14820*/  STL.64 [R1+0x98], R152 ;  /* 0x0000989801007387 */ /* 0x0005e80000100a00 */
[----:B------:R2:W-:Y:S01]  /*14830*/  STL.64 [R1+0x1a0], R8 ;  /* 0x0001a00801007387 */ /* 0x0005e20000100a00 */
[----:B---3--:R-:W-:-:S06]  /*14840*/  IMAD.WIDE R6, R184, 0x4, R232 ;  /* 0x00000004b8067825 */ /* 0x008fcc00078e02e8 */
[----:B------:R3:W-:Y:S01]  /*14850*/  LDGSTS.E [R246+0x2400c], desc[UR60][R152.64], !P2 ;  /* 0x2400c00098f67fae */ /* 0x0007e2000d12187c */
[----:B------:R-:W-:Y:S01]  /*14860*/  ISETP.GE.U32.AND P5, PT, R218, 0x7ffffe3b, PT ;  /* 0x7ffffe3bda00780c */ /* 0x000fe20003fa6070 */
[----:B------:R-:W4:Y:S02]  /*14870*/  LDC R233, c[0x0][0x230] ;  /* 0x00008c00ffe97b82 */ /* 0x000f240000000800 */
[----:B------:R3:W-:Y:S04]  /*14880*/  STL.64 [R1+0x1b8], R6 ;  /* 0x0001b80601007387 */ /* 0x0007e80000100a00 */
[----:B------:R-:W4:Y:S01]  /*14890*/  LDL.LU.64 R234, [R1+0x770] ;  /* 0x0007700001ea7983 */ /* 0x000f220000300a00 */
[----:B------:R-:W-:Y:S01]  /*148a0*/  VIADD R185, R224, 0xfffffebb ;  /* 0xfffffebbe0b97836 */ /* 0x000fe20000000000 */
[----:B------:R-:W4:Y:S08]  /*148b0*/  LDC R232, c[0x0][0x230] ;  /* 0x00008c00ffe87b82 */ /* 0x000f300000000800 */
[----:B------:R-:W1:Y:S01]  /*148c0*/  LDC R224, c[0x0][0x230] ;  /* 0x00008c00ffe07b82 */ /* 0x000e620000000800 */
[----:B------:R-:W-:Y:S01]  /*148d0*/  ISETP.GE.U32.AND P4, PT, R185, 0x7ffffe3c, PT ;  /* 0x7ffffe3cb900780c */ /* 0x000fe20003f86070 */
[----:B------:R-:W-:-:S05]  /*148e0*/  VIADD R185, R220, 0xfffffeb9 ;  /* 0xfffffeb9dcb97836 */ /* 0x000fca0000000000 */
[----:B------:R-:W-:Y:S01]  /*148f0*/  ISETP.GE.U32.AND P6, PT, R185, 0x7ffffe3a, PT ;  /* 0x7ffffe3ab900780c */ /* 0x000fe20003fc6070 */
[----:B------:R-:W-:Y:S01]  /*14900*/  VIADD R185, R225, 0xfffffe9b ;  /* 0xfffffe9be1b97836 */ /* 0x000fe20000000000 */
[----:B------:R-:W4:Y:S04]  /*14910*/  LDC R220, c[0x0][0x230] ;  /* 0x00008c00ffdc7b82 */ /* 0x000f280000000800 */
[----:B------:R-:W-:Y:S01]  /*14920*/  ISETP.GE.U32.AND P1, PT, R185, 0x7ffffe1c, PT ;  /* 0x7ffffe1cb900780c */ /* 0x000fe20003f26070 */
[----:B------:R-:W-:Y:S01]  /*14930*/  VIADD R218, R219, 0xfffffeb8 ;  /* 0xfffffeb8dbda7836 */ /* 0x000fe20000000000 */
[----:B------:R3:W-:Y:S02]  /*14940*/  LDGSTS.E [R246+0x28000], desc[UR60][R8.64], !P4 ;  /* 0x2800000008f67fae */ /* 0x0007e4000e12187c */
[----:B------:R-:W4:Y:S01]  /*14950*/  LDC R225, c[0x0][0x230] ;  /* 0x00008c00ffe17b82 */ /* 0x000f220000000800 */
[----:B-1----:R-:W-:Y:S01]  /*14960*/  VIADD R185, R224, 0xfffffe9a ;  /* 0xfffffe9ae0b97836 */ /* 0x002fe20000000000 */
[----:B------:R-:W-:Y:S01]  /*14970*/  ISETP.GE.U32.AND P0, PT, R218, 0x7ffffe39, PT ;  /* 0x7ffffe39da00780c */ /* 0x000fe20003f06070 */
[----:B------:R1:W-:Y:S01]  /*14980*/  LDGSTS.E [R246+0x28004], desc[UR60][R6.64], !P5 ;  /* 0x2800400006f67fae */ /* 0x0003e2000e92187c */
[----:B------:R-:W-:-:S04]  /*14990*/  VIADD R219, R227, 0xfffffef7 ;  /* 0xfffffef7e3db7836 */ /* 0x000fc80000000000 */
[----:B------:R-:W4:Y:S01]  /*149a0*/  LDC R224, c[0x0][0x230] ;  /* 0x00008c00ffe07b82 */ /* 0x000f220000000800 */
[----:B------:R-:W-:Y:S01]  /*149b0*/  ISETP.GE.U32.AND P2, PT, R185, 0x7ffffe1b, PT ;  /* 0x7ffffe1bb900780c */ /* 0x000fe20003f46070 */
[----:B------:R-:W-:-:S06]  /*149c0*/  VIADD R185, R221, 0xfffffe98 ;  /* 0xfffffe98ddb97836 */ /* 0x000fcc0000000000 */
[----:B------:R-:W1:Y:S01]  /*149d0*/  LDC R221, c[0x0][0x230] ;  /* 0x00008c00ffdd7b82 */ /* 0x000e620000000800 */
[----:B------:R-:W-:Y:S02]  /*149e0*/  IADD3 R218, R226, -0x167, RZ ;  /* 0xfffffe99e2da7810 */ /* 0x000fe40007ffe0ff */
[----:B------:R-:W-:Y:S02]  /*149f0*/  ISETP.GE.U32.AND P5, PT, R185, 0x7ffffe19, PT ;  /* 0x7ffffe19b900780c */ /* 0x000fe40003fa6070 */
[----:B------:R-:W-:Y:S01]  /*14a00*/  ISETP.GE.U32.AND P4, PT, R218, 0x7ffffe1a, PT ;  /* 0x7ffffe1ada00780c */ /* 0x000fe20003f86070 */
[----:B------:R-:W-:Y:S02]  /*14a10*/  VIADD R218, R230, 0xfffffef6 ;  /* 0xfffffef6e6da7836 */ /* 0x000fe40000000000 */
[----:B------:R-:W4:Y:S08]  /*14a20*/  LDC R226, c[0x0][0x230] ;  /* 0x00008c00ffe27b82 */ /* 0x000f300000000800 */
[----:B------:R-:W4:Y:S01]  /*14a30*/  LDC R237, c[0x0][0x230] ;  /* 0x00008c00ffed7b82 */ /* 0x000f220000000800 */
[----:B--2---:R-:W-:-:S07]  /*14a40*/  IMAD.WIDE R158, R184, 0x4, R228 ;  /* 0x00000004b89e7825 */ /* 0x004fce00078e02e4 */
[----:B------:R-:W2:Y:S01]  /*14a50*/  LDC R230, c[0x0][0x230] ;  /* 0x00008c00ffe67b82 */ /* 0x000ea20000000800 */
[----:B------:R-:W2:Y:S01]  /*14a60*/  LDL.LU.64 R228, [R1+0x768] ;  /* 0x0007680001e47983 */ /* 0x000ea20000300a00 */
[----:B------:R-:W-:-:S03]  /*14a70*/  IMAD.WIDE R156, R184, 0x4, R210 ;  /* 0x00000004b89c7825 */ /* 0x000fc600078e02d2 */
[----:B------:R-:W-:Y:S01]  /*14a80*/  STL.64 [R1+0x1c0], R158 ;  /* 0x0001c09e01007387 */ /* 0x000fe20000100a00 */
[----:B------:R-:W-:-:S03]  /*14a90*/  IMAD.WIDE R154, R184, 0x4, R154 ;  /* 0x00000004b89a7825 */ /* 0x000fc600078e029a */
[----:B------:R-:W-:Y:S01]  /*14aa0*/  STL.64 [R1+0x1c8], R156 ;  /* 0x0001c89c01007387 */ /* 0x000fe20000100a00 */
[----:B---3--:R-:W-:-:S03]  /*14ab0*/  IMAD.WIDE R152, R184, 0x4, R216 ;  /* 0x00000004b8987825 */ /* 0x008fc600078e02d8 */
[----:B------:R-:W-:Y:S01]  /*14ac0*/  LDGSTS.E [R246+0x28008], desc[UR60][R158.64], !P6 ;  /* 0x280080009ef67fae */ /* 0x000fe2000f12187c */
[----:B------:R-:W-:-:S03]  /*14ad0*/  IMAD.WIDE R8, R184, 0x4, R238 ;  /* 0x00000004b8087825 */ /* 0x000fc600078e02ee */
[----:B------:R-:W3:Y:S01]  /*14ae0*/  LDL.LU.64 R238, [R1+0x760] ;  /* 0x0007600001ee7983 */ /* 0x000ee20000300a00 */
[----:B-1----:R-:W-:-:S03]  /*14af0*/  IMAD.WIDE R6, R184, 0x4, R222 ;  /* 0x00000004b8067825 */ /* 0x002fc600078e02de */
[----:B------:R1:W-:Y:S04]  /*14b00*/  STL.64 [R1+0x790], R154 ;  /* 0x0007909a01007387 */ /* 0x0003e80000100a00 */
[----:B------:R-:W-:Y:S04]  /*14b10*/  LDGSTS.E [R246+0x2800c], desc[UR60][R156.64], !P0 ;  /* 0x2800c0009cf67fae */ /* 0x000fe8000c12187c */
[----:B------:R-:W-:Y:S04]  /*14b20*/  STL.64 [R1+0x788], R152 ;  /* 0x0007889801007387 */ /* 0x000fe80000100a00 */
[----:B------:R-:W-:Y:S04]  /*14b30*/  LDGSTS.E [R246+0x2c000], desc[UR60][R154.64], !P1 ;  /* 0x2c0000009af67fae */ /* 0x000fe8000c92187c */
[----:B------:R-:W-:Y:S04]  /*14b40*/  STL.64 [R1+0x780], R8 ;  /* 0x0007800801007387 */ /* 0x000fe80000100a00 */
[----:B------:R-:W-:Y:S01]  /*14b50*/  LDGSTS.E [R246+0x2c004], desc[UR60][R152.64], !P2 ;  /* 0x2c00400098f67fae */ /* 0x000fe2000d12187c */
[----:B------:R-:W-:Y:S01]  /*14b60*/  ISETP.GE.U32.AND P2, PT, R218, 0x7ffffe77, PT ;  /* 0x7ffffe77da00780c */ /* 0x000fe20003f46070 */
[----:B------:R-:W-:-:S02]  /*14b70*/  VIADD R218, R221, 0xfffffef4 ;  /* 0xfffffef4ddda7836 */ /* 0x000fc40000000000 */
[----:B------:R3:W-:Y:S04]  /*14b80*/  STL.64 [R1+0x778], R6 ;  /* 0x0007780601007387 */ /* 0x0007e80000100a00 */
[----:B-1----:R-:W3:Y:S04]  /*14b90*/  LDL.LU.64 R154, [R1+0x758] ;  /* 0x00075800019a7983 */ /* 0x002ee80000300a00 */
[----:B------:R-:W3:Y:S01]  /*14ba0*/  LDL.LU.64 R216, [R1+0xa0] ;  /* 0x0000a00001d87983 */ /* 0x000ee20000300a00 */
[----:B------:R-:W-:-:S03]  /*14bb0*/  ISETP.GE.U32.AND P1, PT, R219, 0x7ffffe78, PT ;  /* 0x7ffffe78db00780c */ /* 0x000fc60003f26070 */
[----:B------:R-:W-:Y:S04]  /*14bc0*/  LDGSTS.E [R246+0x2c008], desc[UR60][R8.64], !P4 ;  /* 0x2c00800008f67fae */ /* 0x000fe8000e12187c */
[----:B------:R1:W-:Y:S01]  /*14bd0*/  LDGSTS.E [R246+0x2c00c], desc[UR60][R6.64], !P5 ;  /* 0x2c00c00006f67fae */ /* 0x0003e2000e92187c */
[----:B------:R-:W-:Y:S01]  /*14be0*/  ISETP.GE.U32.AND P5, PT, R218, 0x7ffffe75, PT ;  /* 0x7ffffe75da00780c */ /* 0x000fe20003fa6070 */
[----:B----4-:R-:W-:Y:S02]  /*14bf0*/  IMAD.WIDE R218, R184, 0x4, R234 ;  /* 0x00000004b8da7825 */ /* 0x010fe400078e02ea */
[----:B------:R-:W4:Y:S04]  /*14c00*/  LDL.LU.64 R222, [R1+0xa8] ;  /* 0x0000a80001de7983 */ /* 0x000f280000300a00 */
[----:B------:R-:W4:Y:S01]  /*14c10*/  LDL.LU.64 R234, [R1+0xb0] ;  /* 0x0000b00001ea7983 */ /* 0x000f220000300a00 */
[----:B------:R-:W-:-:S02]  /*14c20*/  VIADD R185, R220, 0xfffffef5 ;  /* 0xfffffef5dcb97836 */ /* 0x000fc40000000000 */
[----:B------:R-:W-:Y:S01]  /*14c30*/  VIADD R220, R225, 0xfffffed6 ;  /* 0xfffffed6e1dc7836 */ /* 0x000fe20000000000 */
[----:B------:R-:W-:Y:S01]  /*14c40*/  LDGSTS.E [R247+0x20000], desc[UR60][R218.64], !P1 ;  /* 0x20000000daf77fae */ /* 0x000fe2000c92187c */
[----:B--2---:R-:W-:Y:S01]  /*14c50*/  VIADD R230, R230, 0xfffffeb6 ;  /* 0xfffffeb6e6e67836 */ /* 0x004fe20000000000 */
[----:B------:R-:W-:Y:S01]  /*14c60*/  ISETP.GE.U32.AND P4, PT, R185, 0x7ffffe76, PT ;  /* 0x7ffffe76b900780c */ /* 0x000fe20003f86070 */
[----:B------:R-:W-:Y:S01]  /*14c70*/  VIADD R185, R224, 0xfffffed7 ;  /* 0xfffffed7e0b97836 */ /* 0x000fe20000000000 */
[----:B------:R-:W-:Y:S01]  /*14c80*/  ISETP.GE.U32.AND P0, PT, R220, 0x7ffffe57, PT ;  /* 0x7ffffe57dc00780c */ /* 0x000fe20003f06070 */
[----:B-1----:R-:W1:Y:S03]  /*14c90*/  LDC R246, c[0x0][0x230] ;  /* 0x00008c00fff67b82 */ /* 0x002e660000000800 */
[----:B------:R-:W-:Y:S02]  /*14ca0*/  ISETP.GE.U32.AND P6, PT, R185, 0x7ffffe58, PT ;  /* 0x7ffffe58b900780c */ /* 0x000fe40003fc6070 */
[----:B------:R-:W-:Y:S01]  /*14cb0*/  IADD3 R185, R226, -0x12b, RZ ;  /* 0xfffffed5e2b97810 */ /* 0x000fe20007ffe0ff */
[----:B------:R-:W-:-:S02]  /*14cc0*/  IMAD.WIDE R220, R184, 0x4, R228 ;  /* 0x00000004b8dc7825 */ /* 0x000fc400078e02e4 */
[----:B------:R-:W2:Y:S04]  /*14cd0*/  LDL.LU.64 R228, [R1+0xb8] ;  /* 0x0000b80001e47983 */ /* 0x000ea80000300a00 */
[----:B------:R-:W-:Y:S04]  /*14ce0*/  LDGSTS.E [R247+0x20004], desc[UR60][R220.64], !P2 ;  /* 0x20004000dcf77fae */ /* 0x000fe8000d12187c */
[----:B------:R-:W2:Y:S01]  /*14cf0*/  LDL.LU.64 R198, [R1+0x750] ;  /* 0x0007500001c67983 */ /* 0x000ea20000300a00 */
[----:B---3--:R-:W-:-:S04]  /*14d00*/  IMAD.WIDE R224, R184, 0x4, R238 ;  /* 0x00000004b8e07825 */ /* 0x008fc800078e02ee */
[C---:B------:R-:W-:Y:S01]  /*14d10*/  IMAD.WIDE R226, R184.reuse, 0x4, R154 ;  /* 0x00000004b8e27825 */ /* 0x040fe200078e029a */
[----:B------:R-:W-:Y:S03]  /*14d20*/  LDGSTS.E [R247+0x20008], desc[UR60][R224.64], !P4 ;  /* 0x20008000e0f77fae */ /* 0x000fe6000e12187c */
[C---:B------:R-:W-:Y:S01]  /*14d30*/  IMAD.WIDE R6, R184.reuse, 0x4, R216 ;  /* 0x00000004b8067825 */ /* 0x040fe200078e02d8 */
[----:B------:R-:W3:Y:S03]  /*14d40*/  LDL.LU.64 R154, [R1+0x748] ;  /* 0x00074800019a7983 */ /* 0x000ee60000300a00 */
[----:B----4-:R-:W-:Y:S01]  /*14d50*/  IMAD.WIDE R8, R184, 0x4, R222 ;  /* 0x00000004b8087825 */ /* 0x010fe200078e02de */
[----:B------:R-:W-:Y:S01]  /*14d60*/  LDGSTS.E [R247+0x2000c], desc[UR60][R226.64], !P5 ;  /* 0x2000c000e2f77fae */ /* 0x000fe2000e92187c */
[----:B------:R-:W-:Y:S01]  /*14d70*/  ISETP.GE.U32.AND P1, PT, R185, 0x7ffffe56, PT ;  /* 0x7ffffe56b900780c */ /* 0x000fe20003f26070 */
[----:B------:R-:W4:Y:S02]  /*14d80*/  LDC R238, c[0x0][0x230] ;  /* 0x00008c00ffee7b82 */ /* 0x000f240000000800 */
[----:B------:R1:W-:Y:S04]  /*14d90*/  STL.64 [R1+0xa0], R6 ;  /* 0x0000a00601007387 */ /* 0x0003e80000100a00 */
[----:B------:R1:W-:Y:S02]  /*14da0*/  LDGSTS.E [R247+0x24000], desc[UR60][R6.64], !P6 ;  /* 0x2400000006f77fae */ /* 0x0003e4000f12187c */
[----:B------:R-:W4:Y:S02]  /*14db0*/  LDC R239, c[0x0][0x230] ;  /* 0x00008c00ffef7b82 */ /* 0x000f240000000800 */
[----:B------:R2:W-:Y:S01]  /*14dc0*/  STL.64 [R1+0xa8], R8 ;  /* 0x0000a80801007387 */ /* 0x0005e20000100a00 */
[----:B------:R-:W-:-:S03]  /*14dd0*/  VIADD R185, R233, 0xfffffed4 ;  /* 0xfffffed4e9b97836 */ /* 0x000fc60000000000 */
[----:B------:R2:W-:Y:S01]  /*14de0*/  LDGSTS.E [R247+0x24004], desc[UR60][R8.64], !P0 ;  /* 0x2400400008f77fae */ /* 0x0005e2000c12187c */
[----:B-1----:R-:W-:Y:S01]  /*14df0*/  IMAD.WIDE R6, R184, 0x4, R234 ;  /* 0x00000004b8067825 */ /* 0x002fe200078e02ea */
[----:B------:R-:W1:Y:S04]  /*14e00*/  LDC R233, c[0x0][0x230] ;  /* 0x00008c00ffe97b82 */ /* 0x000e680000000800 */
[----:B------:R3:W-:Y:S04]  /*14e10*/  STL.64 [R1+0xb0], R6 ;  /* 0x0000b00601007387 */ /* 0x0007e80000100a00 */
[----:B------:R-:W4:Y:S04]  /*14e20*/  LDL.LU.64 R210, [R1+0x740] ;  /* 0x0007400001d27983 */ /* 0x000f280000300a00 */
[----:B------:R-:W4:Y:S04]  /*14e30*/  LDL.LU.64 R204, [R1+0x738] ;  /* 0x0007380001cc7983 */ /* 0x000f280000300a00 */
[----:B------:R-:W4:Y:S04]  /*14e40*/  LDL.LU.64 R216, [R1+0x730] ;  /* 0x0007300001d87983 */ /* 0x000f280000300a00 */
[----:B------:R-:W4:Y:S04]  /*14e50*/  LDL.LU.64 R222, [R1+0x728] ;  /* 0x0007280001de7983 */ /* 0x000f280000300a00 */
[----:B------:R-:W4:Y:S01]  /*14e60*/  LDL.LU.64 R234, [R1+0x720] ;  /* 0x0007200001ea7983 */ /* 0x000f220000300a00 */
[----:B------:R-:W-:Y:S01]  /*14e70*/  ISETP.GE.U32.AND P2, PT, R185, 0x7ffffe55, PT ;  /* 0x7ffffe55b900780c */ /* 0x000fe20003f46070 */
[----:B------:R-:W-:-:S02]  /*14e80*/  VIADD R185, R236, 0xfffffeb7 ;  /* 0xfffffeb7ecb97836 */ /* 0x000fc40000000000 */
[----:B------:R3:W-:Y:S01]  /*14e90*/  LDGSTS.E [R247+0x24008], desc[UR60][R6.64], !P1 ;  /* 0x2400800006f77fae */ /* 0x0007e2000c92187c */
[----:B------:R-:W1:Y:S02]  /*14ea0*/  LDC R236, c[0x0][0x230] ;  /* 0x00008c00ffec7b82 */ /* 0x000e640000000800 */
[----:B------:R-:W-:Y:S01]  /*14eb0*/  ISETP.GE.U32.AND P4, PT, R185, 0x7ffffe38, PT ;  /* 0x7ffffe38b900780c */ /* 0x000fe20003f86070 */
[C---:B--2---:R-:W-:Y:S02]  /*14ec0*/  IMAD.WIDE R152, R184.reuse, 0x4, R228 ;  /* 0x00000004b8987825 */ /* 0x044fe400078e02e4 */
[----:B------:R-:W2:Y:S02]  /*14ed0*/  LDL.LU.64 R228, [R1+0x718] ;  /* 0x0007180001e47983 */ /* 0x000ea40000300a00 */
[C---:B------:R-:W-:Y:S02]  /*14ee0*/  IMAD.WIDE R8, R184.reuse, 0x4, R198 ;  /* 0x00000004b8087825 */ /* 0x040fe400078e02c6 */
[----:B------:R-:W-:Y:S04]  /*14ef0*/  STL.64 [R1+0xb8], R152 ;  /* 0x0000b89801007387 */ /* 0x000fe80000100a00 */
[----:B------:R1:W-:Y:S04]  /*14f00*/  STL.64 [R1+0x1d0], R8 ;  /* 0x0001d00801007387 */ /* 0x0003e80000100a00 */
[----:B------:R-:W-:Y:S04]  /*14f10*/  LDGSTS.E [R247+0x2400c], desc[UR60][R152.64], !P2 ;  /* 0x2400c00098f77fae */ /* 0x000fe8000d12187c */
[----:B------:R1:W-:Y:S01]  /*14f20*/  LDGSTS.E [R247+0x28000], desc[UR60][R8.64], !P4 ;  /* 0x2800000008f77fae */ /* 0x0003e2000e12187c */
[----:B---3--:R-:W-:-:S05]  /*14f30*/  IMAD.WIDE R6, R184, 0x4, R154 ;  /* 0x00000004b8067825 */ /* 0x008fca00078e029a */
[----:B------:R-:W-:Y:S04]  /*14f40*/  STL.64 [R1+0x1d8], R6 ;  /* 0x0001d80601007387 */ /* 0x000fe80000100a00 */
[----:B------:R-:W3:Y:S01]  /*14f50*/  LDL.LU.64 R154, [R1+0x710] ;  /* 0x00071000019a7983 */ /* 0x000ee20000300a00 */
[----:B----4-:R-:W-:-:S03]  /*14f60*/  IMAD.WIDE R160, R184, 0x4, R210 ;  /* 0x00000004b8a07825 */ /* 0x010fc600078e02d2 */
[----:B------:R-:W4:Y:S01]  /*14f70*/  LDL.LU.64 R210, [R1+0x708] ;  /* 0x0007080001d27983 */ /* 0x000f220000300a00 */
[----:B------:R-:W-:-:S03]  /*14f80*/  IMAD.WIDE R158, R184, 0x4, R204 ;  /* 0x00000004b89e7825 */ /* 0x000fc600078e02cc */
[----:B------:R-:W-:Y:S04]  /*14f90*/  STL.64 [R1+0x1e0], R160 ;  /* 0x0001e0a001007387 */ /* 0x000fe80000100a00 */
[----:B------:R-:W-:Y:S01]  /*14fa0*/  STL.64 [R1+0x1e8], R158 ;  /* 0x0001e89e01007387 */ /* 0x000fe20000100a00 */
[----:B-1----:R-:W-:-:S03]  /*14fb0*/  IMAD.WIDE R8, R184, 0x4, R234 ;  /* 0x00000004b8087825 */ /* 0x002fc600078e02ea */
[----:B------:R-:W3:Y:S01]  /*14fc0*/  LDL.LU.64 R234, [R1+0x700] ;  /* 0x0007000001ea7983 */ /* 0x000ee20000300a00 */
[----:B------:R-:W-:Y:S01]  /*14fd0*/  VIADD R185, R232, 0xfffffeb5 ;  /* 0xfffffeb5e8b97836 */ /* 0x000fe20000000000 */
[----:B------:R-:W-:Y:S01]  /*14fe0*/  ISETP.GE.U32.AND P5, PT, R230, 0x7ffffe37, PT ;  /* 0x7ffffe37e600780c */ /* 0x000fe20003fa6070 */
[----:B------:R-:W1:Y:S03]  /*14ff0*/  LDC R232, c[0x0][0x230] ;  /* 0x00008c00ffe87b82 */ /* 0x000e660000000800 */
[----:B------:R-:W-:Y:S01]  /*15000*/  ISETP.GE.U32.AND P6, PT, R185, 0x7ffffe36, PT ;  /* 0x7ffffe36b900780c */ /* 0x000fe20003fc6070 */
[----:B------:R-:W-:Y:S02]  /*15010*/  VIADD R185, R237, 0xfffffe97 ;  /* 0xfffffe97edb97836 */ /* 0x000fe40000000000 */
[----:B------:R-:W-:Y:S02]  /*15020*/  VIADD R230, R231, 0xfffffeb4 ;  /* 0xfffffeb4e7e67836 */ /* 0x000fe40000000000 */
[----:B------:R-:W1:Y:S01]  /*15030*/  LDC R237, c[0x0][0x230] ;  /* 0x00008c00ffed7b82 */ /* 0x000e620000000800 */
[----:B------:R-:W-:Y:S01]  /*15040*/  ISETP.GE.U32.AND P1, PT, R185, 0x7ffffe18, PT ;  /* 0x7ffffe18b900780c */ /* 0x000fe20003f26070 */
[----:B------:R-:W-:-:S02]  /*15050*/  VIADD R185, R236, 0xfffffe96 ;  /* 0xfffffe96ecb97836 */ /* 0x000fc40000000000 */
[----:B------:R-:W-:Y:S03]  /*15060*/  LDGSTS.E [R247+0x28004], desc[UR60][R6.64], !P5 ;  /* 0x2800400006f77fae */ /* 0x000fe6000e92187c */
[----:B------:R-:W-:Y:S01]  /*15070*/  ISETP.GE.U32.AND P2, PT, R185, 0x7ffffe17, PT ;  /* 0x7ffffe17b900780c */ /* 0x000fe20003f46070 */
[----:B------:R-:W-:Y:S01]  /*15080*/  VIADD R185, R233, 0xfffffe94 ;  /* 0xfffffe94e9b97836 */ /* 0x000fe20000000000 */
[----:B------:R-:W-:Y:S01]  /*15090*/  ISETP.GE.U32.AND P0, PT, R230, 0x7ffffe35, PT ;  /* 0x7ffffe35e600780c */ /* 0x000fe20003f06070 */
[----:B------:R-:W1:Y:S01]  /*150a0*/  LDC R233, c[0x0][0x230] ;  /* 0x00008c00ffe97b82 */ /* 0x000e620000000800 */
[----:B------:R-:W-:Y:S01]  /*150b0*/  IADD3 R230, R238, -0x16b, RZ ;  /* 0xfffffe95eee67810 */ /* 0x000fe20007ffe0ff */
[----:B------:R-:W-:Y:S01]  /*150c0*/  IMAD.WIDE R156, R184, 0x4, R216 ;  /* 0x00000004b89c7825 */ /* 0x000fe200078e02d8 */
[----:B------:R-:W-:Y:S01]  /*150d0*/  ISETP.GE.U32.AND P5, PT, R185, 0x7ffffe15, PT ;  /* 0x7ffffe15b900780c */ /* 0x000fe20003fa6070 */
[----:B------:R-:W-:Y:S01]  /*150e0*/  LDGSTS.E [R247+0x28008], desc[UR60][R160.64], !P6 ;  /* 0x28008000a0f77fae */ /* 0x000fe2000f12187c */
[----:B------:R-:W-:Y:S01]  /*150f0*/  ISETP.GE.U32.AND P4, PT, R230, 0x7ffffe16, PT ;  /* 0x7ffffe16e600780c */ /* 0x000fe20003f86070 */
[----:B------:R-:W-:-:S02]  /*15100*/  IMAD.WIDE R152, R184, 0x4, R222 ;  /* 0x00000004b8987825 */ /* 0x000fc400078e02de */
[----:B------:R-:W1:Y:S02]  /*15110*/  LDC R236, c[0x0][0x230] ;  /* 0x00008c00ffec7b82 */ /* 0x000e640000000800 */
[----:B------:R-:W-:Y:S01]  /*15120*/  VIADD R230, R245, 0xfffffef2 ;  /* 0xfffffef2f5e67836 */ /* 0x000fe20000000000 */
[----:B------:R-:W-:Y:S04]  /*15130*/  STL.64 [R1+0x730], R156 ;  /* 0x0007309c01007387 */ /* 0x000fe80000100a00 */
[----:B------:R-:W-:Y:S01]  /*15140*/  LDGSTS.E [R247+0x2800c], desc[UR60][R158.64], !P0 ;  /* 0x2800c0009ef77fae */ /* 0x000fe2000c12187c */
[----:B------:R-:W-:Y:S01]  /*15150*/  VIADD R231, R239, 0xfffffef3 ;  /* 0xfffffef3efe77836 */ /* 0x000fe20000000000 */
[----:B------:R-:W4:Y:S02]  /*15160*/  LDC R238, c[0x0][0x230] ;  /* 0x00008c00ffee7b82 */ /* 0x000f240000000800 */
[----:B------:R1:W-:Y:S04]  /*15170*/  STL.64 [R1+0x728], R152 ;  /* 0x0007289801007387 */ /* 0x0003e80000100a00 */
[----:B------:R-:W-:Y:S01]  /*15180*/  LDGSTS.E [R247+0x2c000], desc[UR60][R156.64], !P1 ;  /* 0x2c0000009cf77fae */ /* 0x000fe2000c92187c */
[----:B-1----:R-:W-:Y:S01]  /*15190*/  VIADD R185, R232, 0xfffffef1 ;  /* 0xfffffef1e8b97836 */ /* 0x002fe20000000000 */
[----:B------:R-:W1:Y:S02]  /*151a0*/  LDC R245, c[0x0][0x230] ;  /* 0x00008c00fff57b82 */ /* 0x000e640000000800 */
[----:B------:R-:W-:Y:S04]  /*151b0*/  STL.64 [R1+0x720], R8 ;  /* 0x0007200801007387 */ /* 0x000fe80000100a00 */
[----:B------:R1:W-:Y:S01]  /*151c0*/  LDGSTS.E [R247+0x2c004], desc[UR60][R152.64], !P2 ;  /* 0x2c00400098f77fae */ /* 0x0003e2000d12187c */
[----:B------:R-:W-:Y:S01]  /*151d0*/  ISETP.GE.U32.AND P2, PT, R230, 0x7ffffe73, PT ;  /* 0x7ffffe73e600780c */ /* 0x000fe20003f46070 */
[----:B------:R-:W-:-:S02]  /*151e0*/  VIADD R230, R233, 0xfffffef0 ;  /* 0xfffffef0e9e67836 */ /* 0x000fc40000000000 */
[----:B------:R-:W-:Y:S01]  /*151f0*/  LDGSTS.E [R247+0x2c008], desc[UR60][R8.64], !P4 ;  /* 0x2c00800008f77fae */ /* 0x000fe2000e12187c */
[----:B------:R-:W-:Y:S01]  /*15200*/  ISETP.GE.U32.AND P1, PT, R231, 0x7ffffe74, PT ;  /* 0x7ffffe74e700780c */ /* 0x000fe20003f26070 */
[----:B------:R-:W-:Y:S01]  /*15210*/  VIADD R232, R237, 0xfffffed2 ;  /* 0xfffffed2ede87836 */ /* 0x000fe20000000000 */
[----:B------:R-:W-:Y:S01]  /*15220*/  ISETP.GE.U32.AND P4, PT, R185, 0x7ffffe72, PT ;  /* 0x7ffffe72b900780c */ /* 0x000fe20003f86070 */
[----:B------:R-:W-:Y:S01]  /*15230*/  VIADD R185, R236, 0xfffffed3 ;  /* 0xfffffed3ecb97836 */ /* 0x000fe20000000000 */
[----:B-1----:R-:W1:Y:S08]  /*15240*/  LDC R153, c[0x0][0x230] ;  /* 0x00008c00ff997b82 */ /* 0x002e700000000800 */
[----:B------:R-:W1:Y:S01]  /*15250*/  LDC R152, c[0x0][0x230] ;  /* 0x00008c00ff987b82 */ /* 0x000e620000000800 */
[----:B--2---:R-:W-:-:S05]  /*15260*/  IMAD.WIDE R6, R184, 0x4, R228 ;  /* 0x00000004b8067825 */ /* 0x004fca00078e02e4 */
[----:B------:R2:W-:Y:S04]  /*15270*/  STL.64 [R1+0x718], R6 ;  /* 0x0007180601007387 */ /* 0x0005e80000100a00 */
[----:B------:R-:W2:Y:S04]  /*15280*/  LDL.LU.64 R216, [R1+0x6f8] ;  /* 0x0006f80001d87983 */ /* 0x000ea80000300a00 */
[----:B------:R-:W2:Y:S04]  /*15290*/  LDL.LU.64 R222, [R1+0x6f0] ;  /* 0x0006f00001de7983 */ /* 0x000ea80000300a00 */
[----:B------:R1:W-:Y:S01]  /*152a0*/  LDGSTS.E [R247+0x2c00c], desc[UR60][R6.64], !P5 ;  /* 0x2c00c00006f77fae */ /* 0x0003e2000e92187c */
[----:B------:R-:W-:-:S03]  /*152b0*/  ISETP.GE.U32.AND P5, PT, R230, 0x7ffffe71, PT ;  /* 0x7ffffe71e600780c */ /* 0x000fc60003fa6070 */
[----:B------:R-:W2:Y:S01]  /*152c0*/  LDL.LU.64 R228, [R1+0x6e8] ;  /* 0x0006e80001e47983 */ /* 0x000ea20000300a00 */
[C---:B---3--:R-:W-:Y:S01]  /*152d0*/  IMAD.WIDE R236, R184.reuse, 0x4, R234 ;  /* 0x00000004b8ec7825 */ /* 0x048fe200078e02ea */
[----:B------:R-:W-:Y:S01]  /*152e0*/  ISETP.GE.U32.AND P6, PT, R185, 0x7ffffe54, PT ;  /* 0x7ffffe54b900780c */ /* 0x000fe20003fc6070 */
[----:B-1----:R-:W1:Y:S02]  /*152f0*/  LDC R247, c[0x0][0x230] ;  /* 0x00008c00fff77b82 */ /* 0x002e640000000800 */
[----:B------:R-:W-:Y:S02]  /*15300*/  IMAD.WIDE R230, R184, 0x4, R154 ;  /* 0x00000004b8e67825 */ /* 0x000fe400078e029a */
[----:B------:R-:W3:Y:S04]  /*15310*/  LDL.LU.64 R154, [R1+0x6e0] ;  /* 0x0006e000019a7983 */ /* 0x000ee80000300a00 */
[----:B------:R-:W3:Y:S01]  /*15320*/  LDL.LU.64 R234, [R1+0x6d8] ;  /* 0x0006d80001ea7983 */ /* 0x000ee20000300a00 */
[----:B------:R-:W-:Y:S01]  /*15330*/  ISETP.GE.U32.AND P0, PT, R232, 0x7ffffe53, PT ;  /* 0x7ffffe53e800780c */ /* 0x000fe20003f06070 */
[----:B----4-:R-:W-:Y:S01]  /*15340*/  IMAD.WIDE R232, R184, 0x4, R210 ;  /* 0x00000004b8e87825 */ /* 0x010fe200078e02d2 */
[----:B------:R-:W-:Y:S01]  /*15350*/  IADD3 R185, R238, -0x12f, RZ ;  /* 0xfffffed1eeb97810 */ /* 0x000fe20007ffe0ff */
[----:B------:R-:W-:Y:S01]  /*15360*/  LDGSTS.E [R248+0x20000], desc[UR60][R230.64], !P1 ;  /* 0x20000000e6f87fae */ /* 0x000fe2000c92187c */
[----:B--2---:R-:W2:Y:S03]  /*15370*/  LDC R7, c[0x0][0x230] ;  /* 0x00008c00ff077b82 */ /* 0x004ea60000000800 */
[----:B------:R-:W-:Y:S04]  /*15380*/  LDGSTS.E [R248+0x20004], desc[UR60][R232.64], !P2 ;  /* 0x20004000e8f87fae */ /* 0x000fe8000d12187c */
[----:B------:R-:W-:Y:S01]  /*15390*/  LDGSTS.E [R248+0x20008], desc[UR60][R236.64], !P4 ;  /* 0x20008000ecf87fae */ /* 0x000fe2000e12187c */
[----:B------:R-:W4:Y:S03]  /*153a0*/  LDC R6, c[0x0][0x230] ;  /* 0x00008c00ff067b82 */ /* 0x000f260000000800 */
[----:B------:R-:W4:Y:S04]  /*153b0*/  LDL.LU.64 R198, [R1+0x6d0] ;  /* 0x0006d00001c67983 */ /* 0x000f280000300a00 */
[----:B------:R-:W4:Y:S01]  /*153c0*/  LDL.LU.64 R204, [R1+0x6c8] ;  /* 0x0006c80001cc7983 */ /* 0x000f220000300a00 */
[----:B------:R-:W-:-:S04]  /*153d0*/  IMAD.WIDE R238, R184, 0x4, R216 ;  /* 0x00000004b8ee7825 */ /* 0x000fc800078e02d8 */
[C---:B------:R-:W-:Y:S01]  /*153e0*/  IMAD.WIDE R8, R184.reuse, 0x4, R222 ;  /* 0x00000004b8087825 */ /* 0x040fe200078e02de */
[----:B------:R-:W-:Y:S04]  /*153f0*/  LDGSTS.E [R248+0x2000c], desc[UR60][R238.64], !P5 ;  /* 0x2000c000eef87fae */ /* 0x000fe8000e92187c */
[----:B------:R3:W-:Y:S01]  /*15400*/  STL.64 [R1+0xc0], R8 ;  /* 0x0000c00801007387 */ /* 0x0007e20000100a00 */
[----:B------:R-:W-:-:S03]  /*15410*/  IMAD.WIDE R156, R184, 0x4, R228 ;  /* 0x00000004b89c7825 */ /* 0x000fc600078e02e4 */
[----:B------:R3:W-:Y:S04]  /*15420*/  LDGSTS.E [R248+0x24000], desc[UR60][R8.64], !P6 ;  /* 0x2400000008f87fae */ /* 0x0007e8000f12187c */
[----:B------:R1:W-:Y:S04]  /*15430*/  STL.64 [R1+0xc8], R156 ;  /* 0x0000c89c01007387 */ /* 0x0003e80000100a00 */
[----:B------:R1:W-:Y:S01]  /*15440*/  LDGSTS.E [R248+0x24004], desc[UR60][R156.64], !P0 ;  /* 0x240040009cf87fae */ /* 0x0003e2000c12187c */
[----:B---3--:R-:W-:-:S03]  /*15450*/  IMAD.WIDE R8, R184, 0x4, R154 ;  /* 0x00000004b8087825 */ /* 0x008fc600078e029a */
[----:B------:R-:W3:Y:S04]  /*15460*/  LDL.LU.64 R154, [R1+0x6c0] ;  /* 0x0006c000019a7983 */ /* 0x000ee80000300a00 */
[----:B------:R4:W-:Y:S04]  /*15470*/  STL.64 [R1+0xd0], R8 ;  /* 0x0000d00801007387 */ /* 0x0009e80000100a00 */
[----:B------:R-:W3:Y:S01]  /*15480*/  LDL.LU.64 R210, [R1+0x6b8] ;  /* 0x0006b80001d27983 */ /* 0x000ee20000300a00 */
[----:B-1----:R-:W-:-:S03]  /*15490*/  IMAD.WIDE R156, R184, 0x4, R234 ;  /* 0x00000004b89c7825 */ /* 0x002fc600078e02ea */
[----:B------:R-:W3:Y:S04]  /*154a0*/  LDL.LU.64 R216, [R1+0x6b0] ;  /* 0x0006b00001d87983 */ /* 0x000ee80000300a00 */
[----:B------:R-:W3:Y:S04]  /*154b0*/  LDL.LU.64 R222, [R1+0x6a8] ;  /* 0x0006a80001de7983 */ /* 0x000ee80000300a00 */
[----:B------:R-:W3:Y:S04]  /*154c0*/  LDL.LU.64 R228, [R1+0x6a0] ;  /* 0x0006a00001e47983 */ /* 0x000ee80000300a00 */
[----:B------:R-:W3:Y:S01]  /*154d0*/  LDL.LU.64 R234, [R1+0x698] ;  /* 0x0006980001ea7983 */ /* 0x000ee20000300a00 */
[----:B------:R-:W-:Y:S01]  /*154e0*/  ISETP.GE.U32.AND P1, PT, R185, 0x7ffffe52, PT ;  /* 0x7ffffe52b900780c */ /* 0x000fe20003f26070 */
[----:B------:R-:W-:-:S02]  /*154f0*/  VIADD R185, R252, 0xfffffed0 ;  /* 0xfffffed0fcb97836 */ /* 0x000fc40000000000 */
[----:B------:R-:W-:Y:S01]  /*15500*/  VIADD R245, R245, 0xfffffeb2 ;  /* 0xfffffeb2f5f57836 */ /* 0x000fe20000000000 */
[----:B------:R1:W-:Y:S01]  /*15510*/  STL.64 [R1+0xd8], R156 ;  /* 0x0000d89c01007387 */ /* 0x0003e20000100a00 */
[----:B------:R-:W1:Y:S01]  /*15520*/  LDC R252, c[0x0][0x230] ;  /* 0x00008c00fffc7b82 */ /* 0x000e620000000800 */
[----:B------:R-:W-:Y:S01]  /*15530*/  ISETP.GE.U32.AND P2, PT, R185, 0x7ffffe51, PT ;  /* 0x7ffffe51b900780c */ /* 0x000fe20003f46070 */
[----:B------:R-:W-:-:S06]  /*15540*/  VIADD R185, R3, 0xfffffeb3 ;  /* 0xfffffeb303b97836 */ /* 0x000fcc0000000000 */
[----:B------:R-:W1:Y:S01]  /*15550*/  LDC R3, c[0x0][0x230] ;  /* 0x00008c00ff037b82 */ /* 0x000e620000000800 */
[----:B------:R-:W-:Y:S01]  /*15560*/  ISETP.GE.U32.AND P4, PT, R185, 0x7ffffe34, PT ;  /* 0x7ffffe34b900780c */ /* 0x000fe20003f86070 */
[----:B------:R-:W-:Y:S01]  /*15570*/  VIADD R185, R247, 0xfffffeb1 ;  /* 0xfffffeb1f7b97836 */ /* 0x000fe20000000000 */
[----:B------:R-:W-:Y:S01]  /*15580*/  ISETP.GE.U32.AND P5, PT, R245, 0x7ffffe33, PT ;  /* 0x7ffffe33f500780c */ /* 0x000fe20003fa6070 */
[----:B------:R4:W-:Y:S03]  /*15590*/  LDGSTS.E [R248+0x24008], desc[UR60][R8.64], !P1 ;  /* 0x2400800008f87fae */ /* 0x0009e6000c92187c */
[----:B------:R-:W-:Y:S01]  /*155a0*/  ISETP.GE.U32.AND P6, PT, R185, 0x7ffffe32, PT ;  /* 0x7ffffe32b900780c */ /* 0x000fe20003fc6070 */
[----:B--2---:R-:W-:Y:S01]  /*155b0*/  VIADD R185, R7, 0xfffffe93 ;  /* 0xfffffe9307b97836 */ /* 0x004fe20000000000 */
[----:B------:R2:W-:Y:S01]  /*155c0*/  LDGSTS.E [R248+0x2400c], desc[UR60][R156.64], !P2 ;  /* 0x2400c0009cf87fae */ /* 0x0005e2000d12187c */
[----:B------:R-:W-:Y:S01]  /*155d0*/  VIADD R245, R246, 0xfffffeb0 ;  /* 0xfffffeb0f6f57836 */ /* 0x000fe20000000000 */
[----:B------:R-:W2:Y:S02]  /*155e0*/  LDC R247, c[0x0][0x230] ;  /* 0x00008c00fff77b82 */ /* 0x000ea40000000800 */
[----:B------:R-:W-:Y:S01]  /*155f0*/  ISETP.GE.U32.AND P1, PT, R185, 0x7ffffe14, PT ;  /* 0x7ffffe14b900780c */ /* 0x000fe20003f26070 */
[----:B----4-:R-:W-:-:S02]  /*15600*/  VIADD R185, R6, 0xfffffe92 ;  /* 0xfffffe9206b97836 */ /* 0x010fc40000000000 */
[----:B------:R-:W-:Y:S01]  /*15610*/  IMAD.WIDE R8, R184, 0x4, R198 ;  /* 0x00000004b8087825 */ /* 0x000fe200078e02c6 */
[----:B------:R-:W-:-:S03]  /*15620*/  ISETP.GE.U32.AND P0, PT, R245, 0x7ffffe31, PT ;  /* 0x7ffffe31f500780c */ /* 0x000fc60003f06070 */
[----:B------:R-:W-:Y:S01]  /*15630*/  IMAD.WIDE R6, R184, 0x4, R204 ;  /* 0x00000004b8067825 */ /* 0x000fe200078e02cc */
[----:B------:R4:W-:Y:S01]  /*15640*/  STL.64 [R1+0x1f0], R8 ;  /* 0x0001f00801007387 */ /* 0x0009e20000100a00 */
[----:B-1----:R-:W-:-:S03]  /*15650*/  IADD3 R245, R3, -0x16f, RZ ;  /* 0xfffffe9103f57810 */ /* 0x002fc60007ffe0ff */
[----:B------:R1:W-:Y:S01]  /*15660*/  STL.64 [R1+0x1f8], R6 ;  /* 0x0001f80601007387 */ /* 0x0003e20000100a00 */
[----:B------:R-:W-:Y:S02]  /*15670*/  VIADD R246, R153, 0xfffffeef ;  /* 0xfffffeef99f67836 */ /* 0x000fe40000000000 */
[----:B---3--:R-:W-:Y:S01]  /*15680*/  IMAD.WIDE R164, R184, 0x4, R154 ;  /* 0x00000004b8a47825 */ /* 0x008fe200078e029a */
[----:B------:R4:W-:Y:S01]  /*15690*/  LDGSTS.E [R248+0x28000], desc[UR60][R8.64], !P4 ;  /* 0x2800000008f87fae */ /* 0x0009e2000e12187c */
[----:B------:R-:W-:Y:S01]  /*156a0*/  ISETP.GE.U32.AND P4, PT, R245, 0x7ffffe12, PT ;  /* 0x7ffffe12f500780c */ /* 0x000fe20003f86070 */
[----:B------:R-:W3:Y:S01]  /*156b0*/  LDC R3, c[0x0][0x230] ;  /* 0x00008c00ff037b82 */ /* 0x000ee20000000800 */
[----:B------:R-:W-:Y:S01]  /*156c0*/  VIADD R245, R152, 0xfffffeee ;  /* 0xfffffeee98f57836 */ /* 0x000fe20000000000 */
[----:B------:R-:W3:Y:S01]  /*156d0*/  LDL.LU.64 R154, [R1+0x690] ;  /* 0x00069000019a7983 */ /* 0x000ee20000300a00 */
[----:B------:R-:W-:-:S03]  /*156e0*/  IMAD.WIDE R162, R184, 0x4, R210 ;  /* 0x00000004b8a27825 */ /* 0x000fc600078e02d2 */
[----:B------:R-:W-:Y:S01]  /*156f0*/  STL.64 [R1+0x200], R164 ;  /* 0x000200a401007387 */ /* 0x000fe20000100a00 */
[----:B------:R-:W-:-:S03]  /*15700*/  IMAD.WIDE R160, R184, 0x4, R216 ;  /* 0x00000004b8a07825 */ /* 0x000fc600078e02d8 */
[----:B------:R-:W-:Y:S01]  /*15710*/  STL.64 [R1+0x208], R162 ;  /* 0x000208a201007387 */ /* 0x000fe20000100a00 */
[----:B------:R-:W-:-:S03]  /*15720*/  IMAD.WIDE R158, R184, 0x4, R222 ;  /* 0x00000004b89e7825 */ /* 0x000fc600078e02de */
[----:B------:R-:W3:Y:S01]  /*15730*/  LDL.LU.64 R210, [R1+0x688] ;  /* 0x0006880001d27983 */ /* 0x000ee20000300a00 */
[----:B--2---:R-:W-:-:S03]  /*15740*/  IMAD.WIDE R156, R184, 0x4, R228 ;  /* 0x00000004b89c7825 */ /* 0x004fc600078e02e4 */
[----:B------:R-:W-:Y:S01]  /*15750*/  STL.64 [R1+0x6b0], R160 ;  /* 0x0006b0a001007387 */ /* 0x000fe20000100a00 */
[----:B------:R-:W-:Y:S01]  /*15760*/  ISETP.GE.U32.AND P2, PT, R185, 0x7ffffe13, PT ;  /* 0x7ffffe13b900780c */ /* 0x000fe20003f46070 */
[----:B----4-:R-:W2:Y:S01]  /*15770*/  LDC R9, c[0x0][0x230] ;  /* 0x00008c00ff097b82 */ /* 0x010ea20000000800 */
[----:B------:R-:W-:Y:S01]  /*15780*/  IMAD.WIDE R152, R184, 0x4, R234 ;  /* 0x00000004b8987825 */ /* 0x000fe200078e02ea */
[----:B------:R-:W-:Y:S04]  /*15790*/  STL.64 [R1+0x6a8], R158 ;  /* 0x0006a89e01007387 */ /* 0x000fe80000100a00 */
[----:B------:R4:W-:Y:S02]  /*157a0*/  STL.64 [R1+0x6a0], R156 ;  /* 0x0006a09c01007387 */ /* 0x0009e40000100a00 */
[----:B------:R-:W4:Y:S02]  /*157b0*/  LDC R8, c[0x0][0x230] ;  /* 0x00008c00ff087b82 */ /* 0x000f240000000800 */
[----:B------:R4:W-:Y:S04]  /*157c0*/  STL.64 [R1+0x698], R152 ;  /* 0x0006989801007387 */ /* 0x0009e80000100a00 */
[----:B------:R-:W4:Y:S04]  /*157d0*/  LDL.LU.64 R228, [R1+0x680] ;  /* 0x0006800001e47983 */ /* 0x000f280000300a00 */
[----:B------:R-:W4:Y:S04]  /*157e0*/  LDL.LU.64 R216, [R1+0x678] ;  /* 0x0006780001d87983 */ /* 0x000f280000300a00 */
[----:B------:R-:W4:Y:S04]  /*157f0*/  LDL.LU.64 R222, [R1+0x670] ;  /* 0x0006700001de7983 */ /* 0x000f280000300a00 */
[----:B------:R-:W4:Y:S01]  /*15800*/  LDL.LU.64 R234, [R1+0x668] ;  /* 0x0006680001ea7983 */ /* 0x000f220000300a00 */
[----:B------:R-:W-:-:S02]  /*15810*/  VIADD R185, R252, 0xfffffe90 ;  /* 0xfffffe90fcb97836 */ /* 0x000fc40000000000 */
[----:B------:R-:W4:Y:S01]  /*15820*/  LDC R252, c[0x0][0x230] ;  /* 0x00008c00fffc7b82 */ /* 0x000f220000000800 */
[----:B------:R1:W-:Y:S02]  /*15830*/  LDGSTS.E [R248+0x28004], desc[UR60][R6.64], !P5 ;  /* 0x2800400006f87fae */ /* 0x0003e4000e92187c */
[----:B------:R-:W-:Y:S01]  /*15840*/  ISETP.GE.U32.AND P5, PT, R185, 0x7ffffe11, PT ;  /* 0x7ffffe11b900780c */ /* 0x000fe20003fa6070 */
[----:B------:R-:W-:Y:S01]  /*15850*/  VIADD R185, R247, 0xfffffeed ;  /* 0xfffffeedf7b97836 */ /* 0x000fe20000000000 */
[----:B------:R-:W-:Y:S04]  /*15860*/  LDGSTS.E [R248+0x28008], desc[UR60][R164.64], !P6 ;  /* 0x28008000a4f87fae */ /* 0x000fe8000f12187c */
[----:B------:R-:W-:Y:S04]  /*15870*/  LDGSTS.E [R248+0x2800c], desc[UR60][R162.64], !P0 ;  /* 0x2800c000a2f87fae */ /* 0x000fe8000c12187c */
[----:B------:R-:W-:Y:S01]  /*15880*/  LDGSTS.E [R248+0x2c000], desc[UR60][R160.64], !P1 ;  /* 0x2c000000a0f87fae */ /* 0x000fe2000c92187c */
[----:B------:R-:W-:Y:S01]  /*15890*/  ISETP.GE.U32.AND P1, PT, R246, 0x7ffffe70, PT ;  /* 0x7ffffe70f600780c */ /* 0x000fe20003f26070 */
[----:B------:R-:W-:Y:S01]  /*158a0*/  IMAD.WIDE R240, R184, 0x4, R240 ;  /* 0x00000004b8f07825 */ /* 0x000fe200078e02f0 */
[----:B-1----:R-:W1:Y:S01]  /*158b0*/  LDC R7, c[0x0][0x230] ;  /* 0x00008c00ff077b82 */ /* 0x002e620000000800 */
[----:B------:R-:W-:Y:S01]  /*158c0*/  LDGSTS.E [R248+0x2c004], desc[UR60][R158.64], !P2 ;  /* 0x2c0040009ef87fae */ /* 0x000fe2000d12187c */
[----:B------:R-:W-:Y:S01]  /*158d0*/  ISETP.GE.U32.AND P2, PT, R245, 0x7ffffe6f, PT ;  /* 0x7ffffe6ff500780c */ /* 0x000fe20003f46070 */
[----:B--2---:R-:W-:-:S02]  /*158e0*/  VIADD R246, R9, 0xfffffece ;  /* 0xfffffece09f67836 */ /* 0x004fc40000000000 */
[----:B------:R-:W-:Y:S01]  /*158f0*/  LDGSTS.E [R248+0x2c008], desc[UR60][R156.64], !P4 ;  /* 0x2c0080009cf87fae */ /* 0x000fe2000e12187c */
[----:B------:R-:W-:Y:S01]  /*15900*/  ISETP.GE.U32.AND P4, PT, R185, 0x7ffffe6e, PT ;  /* 0x7ffffe6eb900780c */ /* 0x000fe20003f86070 */
[----:B---3--:R-:W-:Y:S01]  /*15910*/  VIADD R185, R3, 0xfffffecf ;  /* 0xfffffecf03b97836 */ /* 0x008fe20000000000 */
[----:B------:R-:W2:Y:S01]  /*15920*/  LDC R6, c[0x0][0x230] ;  /* 0x00008c00ff067b82 */ /* 0x000ea20000000800 */
[----:B----4-:R-:W-:Y:S01]  /*15930*/  VIADD R245, R252, 0xfffffeec ;  /* 0xfffffeecfcf57836 */ /* 0x010fe20000000000 */
[----:B------:R3:W-:Y:S01]  /*15940*/  LDGSTS.E [R248+0x2c00c], desc[UR60][R152.64], !P5 ;  /* 0x2c00c00098f87fae */ /* 0x0007e2000e92187c */
[----:B------:R-:W-:Y:S02]  /*15950*/  ISETP.GE.U32.AND P0, PT, R246, 0x7ffffe4f, PT ;  /* 0x7ffffe4ff600780c */ /* 0x000fe40003f06070 */
[----:B------:R-:W-:Y:S01]  /*15960*/  ISETP.GE.U32.AND P6, PT, R185, 0x7ffffe50, PT ;  /* 0x7ffffe50b900780c */ /* 0x000fe20003fc6070 */
[----:B------:R-:W-:Y:S01]  /*15970*/  LDGSTS.E [R249+0x20000], desc[UR60][R240.64], !P1 ;  /* 0x20000000f0f97fae */ /* 0x000fe2000c92187c */
[----:B------:R-:W-:Y:S01]  /*15980*/  ISETP.GE.U32.AND P5, PT, R245, 0x7ffffe6d, PT ;  /* 0x7ffffe6df500780c */ /* 0x000fe20003fa6070 */
[----:B------:R-:W4:Y:S01]  /*15990*/  LDC R3, c[0x0][0x230] ;  /* 0x00008c00ff037b82 */ /* 0x000f220000000800 */
[----:B------:R-:W-:-:S07]  /*159a0*/  IADD3 R185, R8, -0x133, RZ ;  /* 0xfffffecd08b97810 */ /* 0x000fce0007ffe0ff */
[----:B---3--:R-:W3:Y:S08]  /*159b0*/  LDC R248, c[0x0][0x230] ;  /* 0x00008c00fff87b82 */ /* 0x008ef00000000800 */
[----:B------:R-:W4:Y:S08]  /*159c0*/  LDC R252, c[0x0][0x230] ;  /* 0x00008c00fffc7b82 */ /* 0x000f300000000800 */
[----:B------:R-:W4:Y:S01]  /*159d0*/  LDC R156, c[0x0][0x230] ;  /* 0x00008c00ff9c7b82 */ /* 0x000f220000000800 */
[----:B------:R-:W-:-:S04]  /*159e0*/  IMAD.WIDE R246, R184, 0x4, R154 ;  /* 0x00000004b8f67825 */ /* 0x000fc800078e029a */
[C---:B------:R-:W-:Y:S01]  /*159f0*/  IMAD.WIDE R8, R184.reuse, 0x4, R210 ;  /* 0x00000004b8087825 */ /* 0x040fe200078e02d2 */
[----:B------:R-:W-:Y:S03]  /*15a00*/  LDGSTS.E [R249+0x20004], desc[UR60][R246.64], !P2 ;  /* 0x20004000f6f97fae */ /* 0x000fe6000d12187c */
[C---:B------:R-:W-:Y:S01]  /*15a10*/  IMAD.WIDE R152, R184.reuse, 0x4, R228 ;  /* 0x00000004b8987825 */ /* 0x040fe200078e02e4 */
[----:B------:R1:W-:Y:S01]  /*15a20*/  STL.64 [R1], R8 ;  /* 0x0000000801007387 */ /* 0x0003e20000100a00 */
[----:B------:R-:W-:Y:S01]  /*15a30*/  ISETP.GE.U32.AND P1, PT, R185, 0x7ffffe4e, PT ;  /* 0x7ffffe4eb900780c */ /* 0x000fe20003f26070 */
[----:B------:R-:W4:Y:S02]  /*15a40*/  LDC R154, c[0x0][0x230] ;  /* 0x00008c00ff9a7b82 */ /* 0x000f240000000800 */
[----:B------:R1:W-:Y:S04]  /*15a50*/  LDGSTS.E [R249+0x20008], desc[UR60][R8.64], !P4 ;  /* 0x2000800008f97fae */ /* 0x0003e8000e12187c */
[----:B------:R-:W4:Y:S04]  /*15a60*/  LDL.LU.64 R192, [R1+0x660] ;  /* 0x0006600001c07983 */ /* 0x000f280000300a00 */
[----:B------:R-:W4:Y:S01]  /*15a70*/  LDL.LU.64 R198, [R1+0x640] ;  /* 0x0006400001c67983 */ /* 0x000f220000300a00 */
[----:B-1----:R-:W-:-:S03]  /*15a80*/  IMAD.WIDE R8, R184, 0x4, R216 ;  /* 0x00000004b8087825 */ /* 0x002fc600078e02d8 */
[----:B------:R-:W4:Y:S04]  /*15a90*/  LDL.LU.64 R228, [R1+0x638] ;  /* 0x0006380001e47983 */ /* 0x000f280000300a00 */
        /* <DEDUP_REMOVED lines=8> */
[----:B------:R-:W2:Y:S04]  /*15b20*/  LDL.LU.64 R204, [R1+0x630] ;  /* 0x0006300001cc7983 */ /* 0x000ea80000300a00 */
[----:B------:R-:W2:Y:S04]  /*15b30*/  LDL.LU.64 R210, [R1+0x628] ;  /* 0x0006280001d27983 */ /* 0x000ea80000300a00 */
[----:B------:R-:W2:Y:S04]  /*15b40*/  LDL.LU.64 R216, [R1+0x620] ;  /* 0x0006200001d87983 */ /* 0x000ea80000300a00 */
[----:B------:R-:W2:Y:S04]  /*15b50*/  LDL.LU.64 R222, [R1+0x618] ;  /* 0x0006180001de7983 */ /* 0x000ea80000300a00 */
[----:B------:R-:W2:Y:S01]  /*15b60*/  LDL.LU.64 R234, [R1+0x610] ;  /* 0x0006100001ea7983 */ /* 0x000ea20000300a00 */
[----:B------:R-:W-:-:S02]  /*15b70*/  VIADD R185, R7, 0xfffffecc ;  /* 0xfffffecc07b97836 */ /* 0x000fc40000000000 */
[----:B------:R-:W1:Y:S01]  /*15b80*/  LDC R7, c[0x0][0x230] ;  /* 0x00008c00ff077b82 */ /* 0x000e620000000800 */
[----:B---3--:R-:W-:Y:S01]  /*15b90*/  VIADD R245, R248, 0xfffffeae ;  /* 0xfffffeaef8f57836 */ /* 0x008fe20000000000 */
[----:B------:R3:W-:Y:S01]  /*15ba0*/  LDGSTS.E [R249+0x24004], desc[UR60][R152.64], !P0 ;  /* 0x2400400098f97fae */ /* 0x0007e2000c12187c */
[----:B------:R-:W-:Y:S01]  /*15bb0*/  ISETP.GE.U32.AND P2, PT, R185, 0x7ffffe4d, PT ;  /* 0x7ffffe4db900780c */ /* 0x000fe20003f46070 */
[----:B------:R-:W-:-:S04]  /*15bc0*/  VIADD R185, R6, 0xfffffeaf ;  /* 0xfffffeaf06b97836 */ /* 0x000fc80000000000 */
[----:B------:R-:W2:Y:S01]  /*15bd0*/  LDC R248, c[0x0][0x230] ;  /* 0x00008c00fff87b82 */ /* 0x000ea20000000800 */
[----:B------:R-:W-:Y:S01]  /*15be0*/  ISETP.GE.U32.AND P5, PT, R245, 0x7ffffe2f, PT ;  /* 0x7ffffe2ff500780c */ /* 0x000fe20003fa6070 */
[----:B------:R2:W-:Y:S06]  /*15bf0*/  LDGSTS.E [R249+0x24008], desc[UR60][R8.64], !P1 ;  /* 0x2400800008f97fae */ /* 0x0005ec000c92187c */
[----:B------:R-:W3:Y:S01]  /*15c00*/  LDC R6, c[0x0][0x230] ;  /* 0x00008c00ff067b82 */ /* 0x000ee20000000800 */
[----:B------:R-:W-:Y:S01]  /*15c10*/  ISETP.GE.U32.AND P4, PT, R185, 0x7ffffe30, PT ;  /* 0x7ffffe30b900780c */ /* 0x000fe20003f86070 */
[----:B----4-:R-:W-:-:S02]  /*15c20*/  VIADD R185, R3, 0xfffffead ;  /* 0xfffffead03b97836 */ /* 0x010fc40000000000 */
[----:B------:R-:W-:-:S03]  /*15c30*/  VIADD R245, R252, 0xfffffeac ;  /* 0xfffffeacfcf57836 */ /* 0x000fc60000000000 */
[----:B------:R-:W-:Y:S01]  /*15c40*/  ISETP.GE.U32.AND P6, PT, R185, 0x7ffffe2e, PT ;  /* 0x7ffffe2eb900780c */ /* 0x000fe20003fc6070 */
[----:B------:R-:W-:Y:S01]  /*15c50*/  VIADD R185, R154, 0xfffffe8f ;  /* 0xfffffe8f9ab97836 */ /* 0x000fe20000000000 */
[----:B------:R-:W4:Y:S01]  /*15c60*/  LDC R252, c[0x0][0x230] ;  /* 0x00008c00fffc7b82 */ /* 0x000f220000000800 */
[----:B------:R-:W4:Y:S01]  /*15c70*/  LDL.LU.64 R154, [R1+0x608] ;  /* 0x00060800019a7983 */ /* 0x000f220000300a00 */
[----:B------:R-:W-:Y:S02]  /*15c80*/  ISETP.GE.U32.AND P0, PT, R245, 0x7ffffe2d, PT ;  /* 0x7ffffe2df500780c */ /* 0x000fe40003f06070 */
[----:B------:R-:W-:Y:S01]  /*15c90*/  ISETP.GE.U32.AND P1, PT, R185, 0x7ffffe10, PT ;  /* 0x7ffffe10b900780c */ /* 0x000fe20003f26070 */
[----:B-1----:R-:W-:-:S03]  /*15ca0*/  VIADD R185, R7, 0xfffffe8e ;  /* 0xfffffe8e07b97836 */ /* 0x002fc60000000000 */
[----:B------:R-:W1:Y:S01]  /*15cb0*/  LDC R3, c[0x0][0x230] ;  /* 0x00008c00ff037b82 */ /* 0x000e620000000800 */
[----:B---3--:R-:W-:Y:S01]  /*15cc0*/  IADD3 R245, R6, -0x173, RZ ;  /* 0xfffffe8d06f57810 */ /* 0x008fe20007ffe0ff */
[----:B------:R-:W-:-:S04]  /*15cd0*/  IMAD.WIDE R152, R184, 0x4, R192 ;  /* 0x00000004b8987825 */ /* 0x000fc800078e02c0 */
[C---:B--2---:R-:W-:Y:S01]  /*15ce0*/  IMAD.WIDE R8, R184.reuse, 0x4, R198 ;  /* 0x00000004b8087825 */ /* 0x044fe200078e02c6 */
[----:B------:R2:W-:Y:S03]  /*15cf0*/  STL.64 [R1+0xf8], R152 ;  /* 0x0000f89801007387 */ /* 0x0005e60000100a00 */
[----:B------:R-:W-:Y:S01]  /*15d00*/  IMAD.WIDE R6, R184, 0x4, R228 ;  /* 0x00000004b8067825 */ /* 0x000fe200078e02e4 */
[----:B------:R3:W-:Y:S04]  /*15d10*/  STL.64 [R1+0x210], R8 ;  /* 0x0002100801007387 */ /* 0x0007e80000100a00 */
[----:B------:R1:W-:Y:S04]  /*15d20*/  STL.64 [R1+0x218], R6 ;  /* 0x0002180601007387 */ /* 0x0003e80000100a00 */
[----:B------:R-:W4:Y:S04]  /*15d30*/  LDL.LU.64 R228, [R1+0x600] ;  /* 0x0006000001e47983 */ /* 0x000f280000300a00 */
[----:B------:R2:W-:Y:S01]  /*15d40*/  LDGSTS.E [R249+0x2400c], desc[UR60][R152.64], !P2 ;  /* 0x2400c00098f97fae */ /* 0x0005e2000d12187c */
[----:B------:R-:W-:Y:S01]  /*15d50*/  ISETP.GE.U32.AND P2, PT, R185, 0x7ffffe0f, PT ;  /* 0x7ffffe0fb900780c */ /* 0x000fe20003f46070 */
[----:B------:R-:W-:-:S02]  /*15d60*/  VIADD R185, R248, 0xfffffe8c ;  /* 0xfffffe8cf8b97836 */ /* 0x000fc40000000000 */
[----:B------:R-:W-:Y:S01]  /*15d70*/  VIADD R248, R156, 0xfffffeeb ;  /* 0xfffffeeb9cf87836 */ /* 0x000fe20000000000 */
[----:B------:R3:W-:Y:S01]  /*15d80*/  LDGSTS.E [R249+0x28000], desc[UR60][R8.64], !P4 ;  /* 0x2800000008f97fae */ /* 0x0007e2000e12187c */
[----:B--2---:R-:W2:Y:S08]  /*15d90*/  LDC R152, c[0x0][0x230] ;  /* 0x00008c00ff987b82 */ /* 0x004eb00000000800 */
[----:B------:R-:W2:Y:S01]  /*15da0*/  LDC R153, c[0x0][0x230] ;  /* 0x00008c00ff997b82 */ /* 0x000ea20000000800 */
[----:B------:R-:W-:-:S04]  /*15db0*/  IMAD.WIDE R164, R184, 0x4, R204 ;  /* 0x00000004b8a47825 */ /* 0x000fc800078e02cc */
[C---:B------:R-:W-:Y:S01]  /*15dc0*/  IMAD.WIDE R162, R184.reuse, 0x4, R210 ;  /* 0x00000004b8a27825 */ /* 0x040fe200078e02d2 */
[----:B------:R-:W2:Y:S02]  /*15dd0*/  LDL.LU.64 R204, [R1+0x5f8] ;  /* 0x0005f80001cc7983 */ /* 0x000ea40000300a00 */
[----:B---3--:R-:W3:Y:S01]  /*15de0*/  LDC R9, c[0x0][0x230] ;  /* 0x00008c00ff097b82 */ /* 0x008ee20000000800 */
[C---:B------:R-:W-:Y:S01]  /*15df0*/  IMAD.WIDE R160, R184.reuse, 0x4, R216 ;  /* 0x00000004b8a07825 */ /* 0x040fe200078e02d8 */
[----:B------:R-:W-:Y:S04]  /*15e00*/  STL.64 [R1+0x220], R164 ;  /* 0x000220a401007387 */ /* 0x000fe80000100a00 */
[----:B------:R-:W-:Y:S02]  /*15e10*/  STL.64 [R1+0x228], R162 ;  /* 0x000228a201007387 */ /* 0x000fe40000100a00 */
[----:B------:R-:W2:Y:S01]  /*15e20*/  LDC R8, c[0x0][0x230] ;  /* 0x00008c00ff087b82 */ /* 0x000ea20000000800 */
[C---:B------:R-:W-:Y:S01]  /*15e30*/  IMAD.WIDE R156, R184.reuse, 0x4, R234 ;  /* 0x00000004b89c7825 */ /* 0x040fe200078e02ea */
[----:B------:R-:W-:Y:S04]  /*15e40*/  STL.64 [R1+0x430], R160 ;  /* 0x000430a001007387 */ /* 0x000fe80000100a00 */
[----:B------:R-:W2:Y:S01]  /*15e50*/  LDL.LU.64 R234, [R1+0x5f0] ;  /* 0x0005f00001ea7983 */ /* 0x000ea20000300a00 */
[----:B------:R-:W-:Y:S01]  /*15e60*/  ISETP.GE.U32.AND P4, PT, R245, 0x7ffffe0e, PT ;  /* 0x7ffffe0ef500780c */ /* 0x000fe20003f86070 */
[----:B------:R-:W-:-:S02]  /*15e70*/  IMAD.WIDE R158, R184, 0x4, R222 ;  /* 0x00000004b89e7825 */ /* 0x000fc400078e02de */
[----:B------:R1:W-:Y:S01]  /*15e80*/  LDGSTS.E [R249+0x28004], desc[UR60][R6.64], !P5 ;  /* 0x2800400006f97fae */ /* 0x0003e2000e92187c */
[----:B------:R-:W-:-:S03]  /*15e90*/  ISETP.GE.U32.AND P5, PT, R185, 0x7ffffe0d, PT ;  /* 0x7ffffe0db900780c */ /* 0x000fc60003fa6070 */
[----:B------:R-:W-:Y:S01]  /*15ea0*/  STL.64 [R1+0x448], R158 ;  /* 0x0004489e01007387 */ /* 0x000fe20000100a00 */
[----:B----4-:R-:W-:-:S03]  /*15eb0*/  VIADD R185, R252, 0xfffffee9 ;  /* 0xfffffee9fcb97836 */ /* 0x010fc60000000000 */
[----:B------:R-:W-:Y:S04]  /*15ec0*/  STL.64 [R1+0x450], R156 ;  /* 0x0004509c01007387 */ /* 0x000fe80000100a00 */
[----:B------:R-:W-:Y:S01]  /*15ed0*/  LDGSTS.E [R249+0x28008], desc[UR60][R164.64], !P6 ;  /* 0x28008000a4f97fae */ /* 0x000fe2000f12187c */
[----:B------:R-:W-:-:S03]  /*15ee0*/  IMAD.WIDE R154, R184, 0x4, R154 ;  /* 0x00000004b89a7825 */ /* 0x000fc600078e029a */
[----:B------:R-:W-:Y:S01]  /*15ef0*/  LDGSTS.E [R249+0x2800c], desc[UR60][R162.64], !P0 ;  /* 0x2800c000a2f97fae */ /* 0x000fe2000c12187c */
[----:B-1----:R-:W1:Y:S03]  /*15f00*/  LDC R7, c[0x0][0x230] ;  /* 0x00008c00ff077b82 */ /* 0x002e660000000800 */
[----:B------:R4:W-:Y:S04]  /*15f10*/  STL.64 [R1+0x458], R154 ;  /* 0x0004589a01007387 */ /* 0x0009e80000100a00 */
[----:B------:R-:W4:Y:S01]  /*15f20*/  LDL.LU.64 R210, [R1+0x20] ;  /* 0x0000200001d27983 */ /* 0x000f220000300a00 */
[----:B------:R-:W-:Y:S01]  /*15f30*/  VIADD R245, R3, 0xfffffeea ;  /* 0xfffffeea03f57836 */ /* 0x000fe20000000000 */
[----:B------:R-:W1:Y:S02]  /*15f40*/  LDC R6, c[0x0][0x230] ;  /* 0x00008c00ff067b82 */ /* 0x000e640000000800 */
[----:B------:R-:W4:Y:S04]  /*15f50*/  LDL.LU.64 R216, [R1+0x100] ;  /* 0x0001000001d87983 */ /* 0x000f280000300a00 */
[----:B------:R-:W-:Y:S01]  /*15f60*/  LDGSTS.E [R249+0x2c000], desc[UR60][R160.64], !P1 ;  /* 0x2c000000a0f97fae */ /* 0x000fe2000c92187c */
[----:B------:R-:W-:Y:S01]  /*15f70*/  ISETP.GE.U32.AND P1, PT, R248, 0x7ffffe6c, PT ;  /* 0x7ffffe6cf800780c */ /* 0x000fe20003f26070 */
[----:B---3--:R-:W-:Y:S01]  /*15f80*/  VIADD R252, R9, 0xfffffeca ;  /* 0xfffffeca09fc7836 */ /* 0x008fe20000000000 */
[----:B------:R-:W3:Y:S01]  /*15f90*/  LDC R3, c[0x0][0x230] ;  /* 0x00008c00ff037b82 */ /* 0x000ee20000000800 */
[----:B------:R-:W-:Y:S04]  /*15fa0*/  LDGSTS.E [R249+0x2c004], desc[UR60][R158.64], !P2 ;  /* 0x2c0040009ef97fae */ /* 0x000fe8000d12187c */
[----:B------:R-:W-:Y:S01]  /*15fb0*/  LDGSTS.E [R249+0x2c008], desc[UR60][R156.64], !P4 ;  /* 0x2c0080009cf97fae */ /* 0x000fe2000e12187c */
[----:B------:R-:W-:Y:S01]  /*15fc0*/  ISETP.GE.U32.AND P4, PT, R185, 0x7ffffe6a, PT ;  /* 0x7ffffe6ab900780c */ /* 0x000fe20003f86070 */
[----:B--2---:R-:W-:-:S02]  /*15fd0*/  VIADD R185, R152, 0xfffffecb ;  /* 0xfffffecb98b97836 */ /* 0x004fc40000000000 */
[----:B------:R4:W-:Y:S04]  /*15fe0*/  LDGSTS.E [R249+0x2c00c], desc[UR60][R154.64], !P5 ;  /* 0x2c00c0009af97fae */ /* 0x0009e8000e92187c */
[----:B------:R-:W2:Y:S01]  /*15ff0*/  LDL.LU.64 R222, [R1+0x108] ;  /* 0x0001080001de7983 */ /* 0x000ea20000300a00 */
[----:B------:R-:W-:Y:S01]  /*16000*/  ISETP.GE.U32.AND P2, PT, R245, 0x7ffffe6b, PT ;  /* 0x7ffffe6bf500780c */ /* 0x000fe20003f46070 */
[----:B------:R-:W-:Y:S01]  /*16010*/  VIADD R245, R153, 0xfffffee8 ;  /* 0xfffffee899f57836 */ /* 0x000fe20000000000 */
[----:B------:R-:W-:Y:S02]  /*16020*/  ISETP.GE.U32.AND P6, PT, R185, 0x7ffffe4c, PT ;  /* 0x7ffffe4cb900780c */ /* 0x000fe40003fc6070 */
[----:B------:R-:W-:Y:S01]  /*16030*/  IADD3 R185, R8, -0x137, RZ ;  /* 0xfffffec908b97810 */ /* 0x000fe20007ffe0ff */
[----:B----4-:R-:W4:Y:S01]  /*16040*/  LDC R154, c[0x0][0x230] ;  /* 0x00008c00ff9a7b82 */ /* 0x010f220000000800 */
[----:B------:R-:W-:-:S07]  /*16050*/  ISETP.GE.U32.AND P0, PT, R252, 0x7ffffe4b, PT ;  /* 0x7ffffe4bfc00780c */ /* 0x000fce0003f06070 */
[----:B------:R-:W3:Y:S01]  /*16060*/  LDC R155, c[0x0][0x230] ;  /* 0x00008c00ff9b7b82 */ /* 0x000ee20000000800 */
[----:B------:R-:W-:-:S04]  /*16070*/  IMAD.WIDE R248, R184, 0x4, R228 ;  /* 0x00000004b8f87825 */ /* 0x000fc800078e02e4 */
[C---:B------:R-:W-:Y:S01]  /*16080*/  IMAD.WIDE R152, R184.reuse, 0x4, R204 ;  /* 0x00000004b8987825 */ /* 0x040fe200078e02cc */
[----:B------:R-:W3:Y:S01]  /*16090*/  LDL.LU.64 R228, [R1+0x110] ;  /* 0x0001100001e47983 */ /* 0x000ee20000300a00 */
[----:B------:R-:W-:Y:S01]  /*160a0*/  ISETP.GE.U32.AND P5, PT, R245, 0x7ffffe69, PT ;  /* 0x7ffffe69f500780c */ /* 0x000fe20003fa6070 */
[----:B------:R-:W3:Y:S02]  /*160b0*/  LDC R252, c[0x0][0x230] ;  /* 0x00008c00fffc7b82 */ /* 0x000ee40000000800 */
[----:B------:R1:W-:Y:S04]  /*160c0*/  STL.64 [R1+0x10], R152 ;  /* 0x0000109801007387 */ /* 0x0003e80000100a00 */
[----:B------:R-:W-:Y:S01]  /*160d0*/  LDGSTS.E [R250+0x20000], desc[UR60][R248.64], !P1 ;  /* 0x20000000f8fa7fae */ /* 0x000fe2000c92187c */
[----:B------:R-:W-:-:S03]  /*160e0*/  IMAD.WIDE R8, R184, 0x4, R234 ;  /* 0x00000004b8087825 */ /* 0x000fc600078e02ea */
[----:B------:R1:W-:Y:S04]  /*160f0*/  LDGSTS.E [R250+0x20004], desc[UR60][R152.64], !P2 ;  /* 0x2000400098fa7fae */ /* 0x0003e8000d12187c */
[----:B------:R1:W-:Y:S04]  /*16100*/  STL.64 [R1+0x18], R8 ;  /* 0x0000180801007387 */ /* 0x0003e80000100a00 */
[----:B------:R-:W3:Y:S04]  /*16110*/  LDL.LU.64 R234, [R1+0x118] ;  /* 0x0001180001ea7983 */ /* 0x000ee80000300a00 */
[----:B------:R-:W3:Y:S04]  /*16120*/  LDL.LU.64 R192, [R1+0x5e8] ;  /* 0x0005e80001c07983 */ /* 0x000ee80000300a00 */
[----:B------:R-:W3:Y:S01]  /*16130*/  LDL.LU.64 R198, [R1+0x5e0] ;  /* 0x0005e00001c67983 */ /* 0x000ee20000300a00 */
[----:B------:R-:W-:Y:S01]  /*16140*/  ISETP.GE.U32.AND P1, PT, R185, 0x7ffffe4a, PT ;  /* 0x7ffffe4ab900780c */ /* 0x000fe20003f26070 */
[----:B-1----:R-:W-:-:S02]  /*16150*/  VIADD R185, R7, 0xfffffec8 ;  /* 0xfffffec807b97836 */ /* 0x002fc40000000000 */
[----:B------:R1:W-:Y:S01]  /*16160*/  LDGSTS.E [R250+0x20008], desc[UR60][R8.64], !P4 ;  /* 0x2000800008fa7fae */ /* 0x0003e2000e12187c */
[----:B------:R-:W3:Y:S02]  /*16170*/  LDC R7, c[0x0][0x230] ;  /* 0x00008c00ff077b82 */ /* 0x000ee40000000800 */
[----:B------:R-:W-:Y:S01]  /*16180*/  ISETP.GE.U32.AND P2, PT, R185, 0x7ffffe49, PT ;  /* 0x7ffffe49b900780c */ /* 0x000fe20003f46070 */
[----:B------:R-:W-:-:S05]  /*16190*/  VIADD R185, R6, 0xfffffeab ;  /* 0xfffffeab06b97836 */ /* 0x000fca0000000000 */
[----:B------:R-:W3:Y:S01]  /*161a0*/  LDC R6, c[0x0][0x230] ;  /* 0x00008c00ff067b82 */ /* 0x000ee20000000800 */
[----:B------:R-:W-:-:S04]  /*161b0*/  IMAD.WIDE R152, R184, 0x4, R210 ;  /* 0x00000004b8987825 */ /* 0x000fc800078e02d2 */
[C---:B-1----:R-:W-:Y:S01]  /*161c0*/  IMAD.WIDE R8, R184.reuse, 0x4, R216 ;  /* 0x00000004b8087825 */ /* 0x042fe200078e02d8 */
[----:B------:R1:W-:Y:S04]  /*161d0*/  STL.64 [R1+0x20], R152 ;  /* 0x0000209801007387 */ /* 0x0003e80000100a00 */
[----:B------:R1:W-:Y:S04]  /*161e0*/  LDGSTS.E [R250+0x2000c], desc[UR60][R152.64], !P5 ;  /* 0x2000c00098fa7fae */ /* 0x0003e8000e92187c */
[----:B------:R3:W-:Y:S04]  /*161f0*/  STL.64 [R1+0x100], R8 ;  /* 0x0001000801007387 */ /* 0x0007e80000100a00 */
[----:B------:R3:W-:Y:S01]  /*16200*/  LDGSTS.E [R250+0x24000], desc[UR60][R8.64], !P6 ;  /* 0x2400000008fa7fae */ /* 0x0007e2000f12187c */
[----:B--2---:R-:W-:Y:S01]  /*16210*/  IMAD.WIDE R156, R184, 0x4, R222 ;  /* 0x00000004b89c7825 */ /* 0x004fe200078e02de */
[----:B------:R-:W-:Y:S01]  /*16220*/  ISETP.GE.U32.AND P4, PT, R185, 0x7ffffe2c, PT ;  /* 0x7ffffe2cb900780c */ /* 0x000fe20003f86070 */
[----:B-1----:R-:W1:Y:S03]  /*16230*/  LDC R153, c[0x0][0x230] ;  /* 0x00008c00ff997b82 */ /* 0x002e660000000800 */
[----:B------:R2:W-:Y:S01]  /*16240*/  STL.64 [R1+0x108], R156 ;  /* 0x0001089c01007387 */ /* 0x0005e20000100a00 */
[----:B----4-:R-:W-:-:S03]  /*16250*/  VIADD R185, R154, 0xfffffea9 ;  /* 0xfffffea99ab97836 */ /* 0x010fc60000000000 */
[----:B------:R2:W-:Y:S01]  /*16260*/  LDGSTS.E [R250+0x24004], desc[UR60][R156.64], !P0 ;  /* 0x240040009cfa7fae */ /* 0x0005e2000c12187c */
[----:B------:R-:W4:Y:S01]  /*16270*/  LDC R154, c[0x0][0x230] ;  /* 0x00008c00ff9a7b82 */ /* 0x000f220000000800 */
[----:B---3--:R-:W-:Y:S01]  /*16280*/  VIADD R245, R3, 0xfffffeaa ;  /* 0xfffffeaa03f57836 */ /* 0x008fe20000000000 */
[----:B------:R-:W-:Y:S01]  /*16290*/  ISETP.GE.U32.AND P6, PT, R185, 0x7ffffe2a, PT ;  /* 0x7ffffe2ab900780c */ /* 0x000fe20003fc6070 */
[----:B------:R-:W-:-:S03]  /*162a0*/  VIADD R185, R155, 0xfffffe8b ;  /* 0xfffffe8b9bb97836 */ /* 0x000fc60000000000 */
[----:B------:R-:W-:Y:S01]  /*162b0*/  ISETP.GE.U32.AND P5, PT, R245, 0x7ffffe2b, PT ;  /* 0x7ffffe2bf500780c */ /* 0x000fe20003fa6070 */
[----:B------:R-:W-:Y:S01]  /*162c0*/  VIADD R245, R252, 0xfffffea8 ;  /* 0xfffffea8fcf57836 */ /* 0x000fe20000000000 */
[----:B------:R-:W3:Y:S04]  /*162d0*/  LDC R3, c[0x0][0x230] ;  /* 0x00008c00ff037b82 */ /* 0x000ee80000000800 */
[----:B------:R-:W-:Y:S02]  /*162e0*/  ISETP.GE.U32.AND P0, PT, R245, 0x7ffffe29, PT ;  /* 0x7ffffe29f500780c */ /* 0x000fe40003f06070 */
[----:B------:R-:W-:Y:S02]  /*162f0*/  IADD3 R245, R6, -0x177, RZ ;  /* 0xfffffe8906f57810 */ /* 0x000fe40007ffe0ff */
[----:B------:R-:W1:Y:S01]  /*16300*/  LDC R152, c[0x0][0x230] ;  /* 0x00008c00ff987b82 */ /* 0x000e620000000800 */
[----:B----4-:R-:W-:-:S02]  /*16310*/  VIADD R252, R154, 0xfffffee7 ;  /* 0xfffffee79afc7836 */ /* 0x010fc40000000000 */
[----:B------:R-:W-:-:S05]  /*16320*/  IMAD.WIDE R8, R184, 0x4, R228 ;  /* 0x00000004b8087825 */ /* 0x000fca00078e02e4 */
[----:B------:R4:W-:Y:S04]  /*16330*/  STL.64 [R1+0x110], R8 ;  /* 0x0001100801007387 */ /* 0x0009e80000100a00 */
[----:B------:R-:W3:Y:S04]  /*16340*/  LDL.LU.64 R204, [R1+0x5d8] ;  /* 0x0005d80001cc7983 */ /* 0x000ee80000300a00 */
[----:B------:R-:W3:Y:S04]  /*16350*/  LDL.LU.64 R210, [R1+0x5d0] ;  /* 0x0005d00001d27983 */ /* 0x000ee80000300a00 */
[----:B------:R-:W3:Y:S04]  /*16360*/  LDL.LU.64 R216, [R1+0x5c8] ;  /* 0x0005c80001d87983 */ /* 0x000ee80000300a00 */
[----:B------:R-:W3:Y:S01]  /*16370*/  LDL.LU.64 R222, [R1+0x5c0] ;  /* 0x0005c00001de7983 */ /* 0x000ee20000300a00 */
[----:B--2---:R-:W-:-:S03]  /*16380*/  IMAD.WIDE R156, R184, 0x4, R234 ;  /* 0x00000004b89c7825 */ /* 0x004fc600078e02ea */
[----:B------:R-:W2:Y:S04]  /*16390*/  LDL.LU.64 R228, [R1+0x5b8] ;  /* 0x0005b80001e47983 */ /* 0x000ea80000300a00 */
[----:B------:R-:W2:Y:S04]  /*163a0*/  LDL.LU.64 R234, [R1+0x5b0] ;  /* 0x0005b00001ea7983 */ /* 0x000ea80000300a00 */
[----:B------:R4:W-:Y:S01]  /*163b0*/  LDGSTS.E [R250+0x24008], desc[UR60][R8.64], !P1 ;  /* 0x2400800008fa7fae */ /* 0x0009e2000c92187c */
[----:B------:R-:W-:Y:S01]  /*163c0*/  ISETP.GE.U32.AND P1, PT, R185, 0x7ffffe0c, PT ;  /* 0x7ffffe0cb900780c */ /* 0x000fe20003f26070 */
[----:B------:R-:W-:-:S02]  /*163d0*/  VIADD R185, R7, 0xfffffe8a ;  /* 0xfffffe8a07b97836 */ /* 0x000fc40000000000 */
[C---:B------:R-:W-:Y:S01]  /*163e0*/  IMAD.WIDE R6, R184.reuse, 0x4, R198 ;  /* 0x00000004b8067825 */ /* 0x040fe200078e02c6 */
[----:B------:R1:W-:Y:S04]  /*163f0*/  STL.64 [R1+0x118], R156 ;  /* 0x0001189c01007387 */ /* 0x0003e80000100a00 */
[----:B------:R1:W-:Y:S01]  /*16400*/  LDGSTS.E [R250+0x2400c], desc[UR60][R156.64], !P2 ;  /* 0x2400c0009cfa7fae */ /* 0x0003e2000d12187c */
[----:B----4-:R-:W-:-:S05]  /*16410*/  IMAD.WIDE R8, R184, 0x4, R192 ;  /* 0x00000004b8087825 */ /* 0x010fca00078e02c0 */
[----:B------:R4:W-:Y:S04]  /*16420*/  STL.64 [R1+0x230], R8 ;  /* 0x0002300801007387 */ /* 0x0009e80000100a00 */
[----:B------:R4:W-:Y:S01]  /*16430*/  STL.64 [R1+0x238], R6 ;  /* 0x0002380601007387 */ /* 0x0009e20000100a00 */
[----:B-1----:R-:W1:Y:S03]  /*16440*/  LDC R156, c[0x0][0x230] ;  /* 0x00008c00ff9c7b82 */ /* 0x002e660000000800 */
[----:B------:R-:W2:Y:S01]  /*16450*/  LDL.LU.64 R154, [R1+0x28] ;  /* 0x00002800019a7983 */ /* 0x000ea20000300a00 */
[----:B------:R-:W-:Y:S01]  /*16460*/  ISETP.GE.U32.AND P2, PT, R185, 0x7ffffe0b, PT ;  /* 0x7ffffe0bb900780c */ /* 0x000fe20003f46070 */
[----:B---3--:R-:W-:-:S02]  /*16470*/  VIADD R185, R3, 0xfffffe88 ;  /* 0xfffffe8803b97836 */ /* 0x008fc40000000000 */
[----:B------:R4:W-:Y:S01]  /*16480*/  LDGSTS.E [R250+0x28000], desc[UR60][R8.64], !P4 ;  /* 0x2800000008fa7fae */ /* 0x0009e2000e12187c */
[----:B------:R-:W3:Y:S03]  /*16490*/  LDC R3, c[0x0][0x230] ;  /* 0x00008c00ff037b82 */ /* 0x000ee60000000800 */
[----:B------:R4:W-:Y:S01]  /*164a0*/  LDGSTS.E [R250+0x28004], desc[UR60][R6.64], !P5 ;  /* 0x2800400006fa7fae */ /* 0x0009e2000e92187c */
[----:B------:R-:W-:Y:S01]  /*164b0*/  ISETP.GE.U32.AND P4, PT, R245, 0x7ffffe0a, PT ;  /* 0x7ffffe0af500780c */ /* 0x000fe20003f86070 */
[----:B------:R-:W-:Y:S01]  /*164c0*/  VIADD R245, R153, 0xfffffee6 ;  /* 0xfffffee699f57836 */ /* 0x000fe20000000000 */
[----:B------:R-:W-:Y:S01]  /*164d0*/  ISETP.GE.U32.AND P5, PT, R185, 0x7ffffe09, PT ;  /* 0x7ffffe09b900780c */ /* 0x000fe20003fa6070 */
[----:B------:R-:W-:Y:S01]  /*164e0*/  VIADD R185, R152, 0xfffffee5 ;  /* 0xfffffee598b97836 */ /* 0x000fe20000000000 */
[----:B----4-:R-:W4:Y:S08]  /*164f0*/  LDC R9, c[0x0][0x230] ;  /* 0x00008c00ff097b82 */ /* 0x010f300000000800 */
[----:B------:R-:W1:Y:S08]  /*16500*/  LDC R7, c[0x0][0x230] ;  /* 0x00008c00ff077b82 */ /* 0x000e700000000800 */
[----:B------:R-:W4:Y:S08]  /*16510*/  LDC R6, c[0x0][0x230] ;  /* 0x00008c00ff067b82 */ /* 0x000f300000000800 */
[----:B------:R-:W3:Y:S01]  /*16520*/  LDC R8, c[0x0][0x230] ;  /* 0x00008c00ff087b82 */ /* 0x000ee20000000800 */
[----:B------:R-:W-:-:S04]  /*16530*/  IMAD.WIDE R178, R184, 0x4, R204 ;  /* 0x00000004b8b27825 */ /* 0x000fc800078e02cc */
[C---:B------:R-:W-:Y:S01]  /*16540*/  IMAD.WIDE R164, R184.reuse, 0x4, R210 ;  /* 0x00000004b8a47825 */ /* 0x040fe200078e02d2 */
[----:B------:R-:W-:Y:S03]  /*16550*/  LDGSTS.E [R250+0x28008], desc[UR60][R178.64], !P6 ;  /* 0x28008000b2fa7fae */ /* 0x000fe6000f12187c */
[C---:B------:R-:W-:Y:S01]  /*16560*/  IMAD.WIDE R162, R184.reuse, 0x4, R216 ;  /* 0x00000004b8a27825 */ /* 0x040fe200078e02d8 */
[----:B------:R-:W3:Y:S04]  /*16570*/  LDL.LU.64 R210, [R1+0x30] ;  /* 0x0000300001d27983 */ /* 0x000ee80000300a00 */
[----:B------:R-:W-:Y:S01]  /*16580*/  STL.64 [R1+0x240], R178 ;  /* 0x000240b201007387 */ /* 0x000fe20000100a00 */
[----:B------:R-:W-:-:S03]  /*16590*/  IMAD.WIDE R160, R184, 0x4, R222 ;  /* 0x00000004b8a07825 */ /* 0x000fc600078e02de */
[----:B------:R-:W-:Y:S01]  /*165a0*/  STL.64 [R1+0x248], R164 ;  /* 0x000248a401007387 */ /* 0x000fe20000100a00 */
[----:B--2---:R-:W-:-:S03]  /*165b0*/  IMAD.WIDE R158, R184, 0x4, R228 ;  /* 0x00000004b89e7825 */ /* 0x004fc600078e02e4 */
[----:B------:R-:W-:Y:S01]  /*165c0*/  STL.64 [R1+0x410], R162 ;  /* 0x000410a201007387 */ /* 0x000fe20000100a00 */
[----:B------:R-:W-:-:S03]  /*165d0*/  IMAD.WIDE R152, R184, 0x4, R234 ;  /* 0x00000004b8987825 */ /* 0x000fc600078e02ea */
[----:B------:R-:W2:Y:S04]  /*165e0*/  LDL.LU.64 R234, [R1+0x38] ;  /* 0x0000380001ea7983 */ /* 0x000ea80000300a00 */
[----:B------:R-:W-:Y:S04]  /*165f0*/  STL.64 [R1+0x418], R160 ;  /* 0x000418a001007387 */ /* 0x000fe80000100a00 */
[----:B------:R-:W-:Y:S04]  /*16600*/  STL.64 [R1+0x420], R158 ;  /* 0x0004209e01007387 */ /* 0x000fe80000100a00 */
[----:B------:R4:W-:Y:S04]  /*16610*/  STL.64 [R1+0x428], R152 ;  /* 0x0004289801007387 */ /* 0x0009e80000100a00 */
[----:B------:R-:W2:Y:S04]  /*16620*/  LDL.LU.64 R216, [R1+0x40] ;  /* 0x0000400001d87983 */ /* 0x000ea80000300a00 */
[----:B------:R-:W2:Y:S04]  /*16630*/  LDL.LU.64 R222, [R1+0x120] ;  /* 0x0001200001de7983 */ /* 0x000ea80000300a00 */
[----:B------:R-:W-:Y:S04]  /*16640*/  LDGSTS.E [R250+0x2800c], desc[UR60][R164.64], !P0 ;  /* 0x2800c000a4fa7fae */ /* 0x000fe8000c12187c */
[----:B------:R-:W-:Y:S04]  /*16650*/  LDGSTS.E [R250+0x2c000], desc[UR60][R162.64], !P1 ;  /* 0x2c000000a2fa7fae */ /* 0x000fe8000c92187c */
[----:B------:R-:W-:Y:S01]  /*16660*/  LDGSTS.E [R250+0x2c004], desc[UR60][R160.64], !P2 ;  /* 0x2c004000a0fa7fae */ /* 0x000fe2000d12187c */
[----:B------:R-:W-:-:S03]  /*16670*/  ISETP.GE.U32.AND P2, PT, R245, 0x7ffffe67, PT ;  /* 0x7ffffe67f500780c */ /* 0x000fc60003f46070 */
[----:B------:R-:W2:Y:S01]  /*16680*/  LDL.LU.64 R228, [R1+0x128] ;  /* 0x0001280001e47983 */ /* 0x000ea20000300a00 */
[----:B-1----:R-:W-:-:S03]  /*16690*/  VIADD R245, R7, 0xfffffec7 ;  /* 0xfffffec707f57836 */ /* 0x002fc60000000000 */
[----:B------:R-:W-:Y:S01]  /*166a0*/  LDGSTS.E [R250+0x2c008], desc[UR60][R158.64], !P4 ;  /* 0x2c0080009efa7fae */ /* 0x000fe2000e12187c */
[----:B------:R-:W-:Y:S01]  /*166b0*/  ISETP.GE.U32.AND P4, PT, R185, 0x7ffffe66, PT ;  /* 0x7ffffe66b900780c */ /* 0x000fe20003f86070 */
[----:B----4-:R-:W-:Y:S02]  /*166c0*/  VIADD R185, R6, 0xfffffec6 ;  /* 0xfffffec606b97836 */ /* 0x010fe40000000000 */
[----:B------:R-:W-:Y:S01]  /*166d0*/  IMAD.WIDE R6, R184, 0x4, R154 ;  /* 0x00000004b8067825 */ /* 0x000fe200078e029a */
[----:B------:R-:W-:Y:S01]  /*166e0*/  ISETP.GE.U32.AND P1, PT, R252, 0x7ffffe68, PT ;  /* 0x7ffffe68fc00780c */ /* 0x000fe20003f26070 */
[----:B------:R-:W4:Y:S01]  /*166f0*/  LDL.LU.64 R154, [R1+0x130] ;  /* 0x00013000019a7983 */ /* 0x000f220000300a00 */
[----:B------:R-:W-:Y:S01]  /*16700*/  ISETP.GE.U32.AND P6, PT, R245, 0x7ffffe48, PT ;  /* 0x7ffffe48f500780c */ /* 0x000fe20003fc6070 */
[----:B------:R-:W1:Y:S01]  /*16710*/  LDC R252, c[0x0][0x230] ;  /* 0x00008c00fffc7b82 */ /* 0x000e620000000800 */
[----:B------:R-:W-:Y:S01]  /*16720*/  IADD3 R245, R156, -0x13b, RZ ;  /* 0xfffffec59cf57810 */ /* 0x000fe20007ffe0ff */
[----:B------:R1:W-:Y:S04]  /*16730*/  LDGSTS.E [R250+0x2c00c], desc[UR60][R152.64], !P5 ;  /* 0x2c00c00098fa7fae */ /* 0x0003e8000e92187c */
[----:B------:R2:W-:Y:S04]  /*16740*/  STL.64 [R1+0x28], R6 ;  /* 0x0000280601007387 */ /* 0x0005e80000100a00 */
[----:B------:R2:W-:Y:S01]  /*16750*/  LDGSTS.E [R251+0x20000], desc[UR60][R6.64], !P1 ;  /* 0x2000000006fb7fae */ /* 0x0005e2000c92187c */
[----:B-1----:R-:W-:Y:S01]  /*16760*/  VIADD R250, R9, 0xfffffee4 ;  /* 0xfffffee409fa7836 */ /* 0x002fe20000000000 */
[----:B------:R-:W1:Y:S04]  /*16770*/  LDC R153, c[0x0][0x230] ;  /* 0x00008c00ff997b82 */ /* 0x000e680000000800 */
[----:B------:R-:W-:-:S02]  /*16780*/  ISETP.GE.U32.AND P5, PT, R250, 0x7ffffe65, PT ;  /* 0x7ffffe65fa00780c */ /* 0x000fc40003fa6070 */
[----:B------:R-:W-:Y:S02]  /*16790*/  ISETP.GE.U32.AND P0, PT, R185, 0x7ffffe47, PT ;  /* 0x7ffffe47b900780c */ /* 0x000fe40003f06070 */
[----:B------:R-:W1:Y:S01]  /*167a0*/  LDC R152, c[0x0][0x230] ;  /* 0x00008c00ff987b82 */ /* 0x000e620000000800 */
[----:B---3--:R-:W-:-:S07]  /*167b0*/  IMAD.WIDE R156, R184, 0x4, R210 ;  /* 0x00000004b89c7825 */ /* 0x008fce00078e02d2 */
[----:B------:R-:W3:Y:S01]  /*167c0*/  LDC R9, c[0x0][0x230] ;  /* 0x00008c00ff097b82 */ /* 0x000ee20000000800 */
[----:B------:R1:W-:Y:S04]  /*167d0*/  STL.64 [R1+0x30], R156 ;  /* 0x0000309c01007387 */ /* 0x0003e80000100a00 */
[----:B------:R1:W-:Y:S01]  /*167e0*/  LDGSTS.E [R251+0x20004], desc[UR60][R156.64], !P2 ;  /* 0x200040009cfb7fae */ /* 0x0003e2000d12187c */
[----:B--2---:R-:W-:-:S04]  /*167f0*/  IMAD.WIDE R6, R184, 0x4, R234 ;  /* 0x00000004b8067825 */ /* 0x004fc800078e02ea */
[C---:B----4-:R-:W-:Y:S01]  /*16800*/  IMAD.WIDE R154, R184.reuse, 0x4, R154 ;  /* 0x00000004b89a7825 */ /* 0x050fe200078e029a */
[----:B------:R-:W2:Y:S01]  /*16810*/  LDL.LU.64 R234, [R1+0x138] ;  /* 0x0001380001ea7983 */ /* 0x000ea20000300a00 */
[----:B------:R-:W-:Y:S01]  /*16820*/  ISETP.GE.U32.AND P1, PT, R245, 0x7ffffe46, PT ;  /* 0x7ffffe46f500780c */ /* 0x000fe20003f26070 */
[----:B------:R-:W4:Y:S01]  /*16830*/  LDC R250, c[0x0][0x230] ;  /* 0x00008c00fffa7b82 */ /* 0x000f220000000800 */
[C---:B-1----:R-:W-:Y:S01]  /*16840*/  IMAD.WIDE R156, R184.reuse, 0x4, R216 ;  /* 0x00000004b89c7825 */ /* 0x042fe200078e02d8 */
[----:B------:R1:W-:Y:S04]  /*16850*/  STL.64 [R1+0x38], R6 ;  /* 0x0000380601007387 */ /* 0x0003e80000100a00 */
[----:B------:R1:W-:Y:S04]  /*16860*/  LDGSTS.E [R251+0x20008], desc[UR60][R6.64], !P4 ;  /* 0x2000800006fb7fae */ /* 0x0003e8000e12187c */
[----:B------:R-:W4:Y:S04]  /*16870*/  LDL.LU.64 R198, [R1+0x5a8] ;  /* 0x0005a80001c67983 */ /* 0x000f280000300a00 */
[----:B------:R-:W4:Y:S01]  /*16880*/  LDL.LU.64 R204, [R1+0x5a0] ;  /* 0x0005a00001cc7983 */ /* 0x000f220000300a00 */
[----:B-1----:R-:W-:-:S03]  /*16890*/  IMAD.WIDE R6, R184, 0x4, R222 ;  /* 0x00000004b8067825 */ /* 0x002fc600078e02de */
[----:B------:R-:W-:Y:S04]  /*168a0*/  STL.64 [R1+0x40], R156 ;  /* 0x0000409c01007387 */ /* 0x000fe80000100a00 */
[----:B------:R-:W-:Y:S04]  /*168b0*/  LDGSTS.E [R251+0x2000c], desc[UR60][R156.64], !P5 ;  /* 0x2000c0009cfb7fae */ /* 0x000fe8000e92187c */
[----:B------:R1:W-:Y:S04]  /*168c0*/  STL.64 [R1+0x120], R6 ;  /* 0x0001200601007387 */ /* 0x0003e80000100a00 */
[----:B------:R1:W-:Y:S02]  /*168d0*/  LDGSTS.E [R251+0x24000], desc[UR60][R6.64], !P6 ;  /* 0x2400000006fb7fae */ /* 0x0003e4000f12187c */
[----:B-1----:R-:W-:-:S05]  /*168e0*/  IMAD.WIDE R6, R184, 0x4, R228 ;  /* 0x00000004b8067825 */ /* 0x002fca00078e02e4 */
[----:B------:R2:W-:Y:S04]  /*168f0*/  STL.64 [R1+0x128], R6 ;  /* 0x0001280601007387 */ /* 0x0005e80000100a00 */
[----:B------:R-:W4:Y:S04]  /*16900*/  LDL.LU.64 R210, [R1+0x598] ;  /* 0x0005980001d27983 */ /* 0x000f280000300a00 */
[----:B------:R-:W4:Y:S04]  /*16910*/  LDL.LU.64 R216, [R1+0x590] ;  /* 0x0005900001d87983 */ /* 0x000f280000300a00 */
[----:B------:R1:W-:Y:S04]  /*16920*/  STL.64 [R1+0x130], R154 ;  /* 0x0001309a01007387 */ /* 0x0003e80000100a00 */
[----:B------:R-:W4:Y:S01]  /*16930*/  LDL.LU.64 R228, [R1+0x588] ;  /* 0x0005880001e47983 */ /* 0x000f220000300a00 */
[----:B------:R-:W-:-:S02]  /*16940*/  VIADD R185, R8, 0xfffffec4 ;  /* 0xfffffec408b97836 */ /* 0x000fc40000000000 */
[----:B------:R-:W1:Y:S01]  /*16950*/  LDC R8, c[0x0][0x230] ;  /* 0x00008c00ff087b82 */ /* 0x000e620000000800 */
[----:B------:R2:W-:Y:S01]  /*16960*/  LDGSTS.E [R251+0x24004], desc[UR60][R6.64], !P0 ;  /* 0x2400400006fb7fae */ /* 0x0005e2000c12187c */
[----:B------:R-:W-:Y:S01]  /*16970*/  VIADD R245, R252, 0xfffffea6 ;  /* 0xfffffea6fcf57836 */ /* 0x000fe20000000000 */
[----:B------:R-:W-:Y:S01]  /*16980*/  ISETP.GE.U32.AND P2, PT, R185, 0x7ffffe45, PT ;  /* 0x7ffffe45b900780c */ /* 0x000fe20003f46070 */
[----:B------:R-:W-:Y:S01]  /*16990*/  VIADD R185, R3, 0xfffffea7 ;  /* 0xfffffea703b97836 */ /* 0x000fe20000000000 */
[----:B------:R-:W4:Y:S04]  /*169a0*/  LDL.LU.64 R222, [R1+0x580] ;  /* 0x0005800001de7983 */ /* 0x000f280000300a00 */
[----:B------:R-:W-:Y:S01]  /*169b0*/  LDGSTS.E [R251+0x24008], desc[UR60][R154.64], !P1 ;  /* 0x240080009afb7fae */ /* 0x000fe2000c92187c */
[----:B------:R-:W-:Y:S01]  /*169c0*/  ISETP.GE.U32.AND P4, PT, R185, 0x7ffffe28, PT ;  /* 0x7ffffe28b900780c */ /* 0x000fe20003f86070 */
[----:B------:R-:W-:Y:S01]  /*169d0*/  VIADD R185, R153, 0xfffffea5 ;  /* 0xfffffea599b97836 */ /* 0x000fe20000000000 */
[----:B------:R-:W-:Y:S01]  /*169e0*/  ISETP.GE.U32.AND P5, PT, R245, 0x7ffffe27, PT ;  /* 0x7ffffe27f500780c */ /* 0x000fe20003fa6070 */
[----:B------:R-:W-:Y:S01]  /*169f0*/  VIADD R245, R152, 0xfffffea4 ;  /* 0xfffffea498f57836 */ /* 0x000fe20000000000 */
[----:B------:R-:W4:Y:S02]  /*16a00*/  LDC R3, c[0x0][0x230] ;  /* 0x00008c00ff037b82 */ /* 0x000f240000000800 */
[----:B------:R-:W-:Y:S01]  /*16a10*/  ISETP.GE.U32.AND P6, PT, R185, 0x7ffffe26, PT ;  /* 0x7ffffe26b900780c */ /* 0x000fe20003fc6070 */
[----:B---3--:R-:W-:Y:S01]  /*16a20*/  VIADD R185, R9, 0xfffffe87 ;  /* 0xfffffe8709b97836 */ /* 0x008fe20000000000 */
[----:B------:R-:W-:-:S04]  /*16a30*/  ISETP.GE.U32.AND P0, PT, R245, 0x7ffffe25, PT ;  /* 0x7ffffe25f500780c */ /* 0x000fc80003f06070 */
[----:B------:R-:W3:Y:S01]  /*16a40*/  LDC R252, c[0x0][0x230] ;  /* 0x00008c00fffc7b82 */ /* 0x000ee20000000800 */
[----:B-1----:R-:W-:-:S07]  /*16a50*/  VIADD R245, R8, 0xfffffe86 ;  /* 0xfffffe8608f57836 */ /* 0x002fce0000000000 */
[----:B------:R-:W1:Y:S08]  /*16a60*/  LDC R153, c[0x0][0x230] ;  /* 0x00008c00ff997b82 */ /* 0x000e700000000800 */
[----:B------:R-:W1:Y:S01]  /*16a70*/  LDC R152, c[0x0][0x230] ;  /* 0x00008c00ff987b82 */ /* 0x000e620000000800 */
[C---:B--2---:R-:W-:Y:S02]  /*16a80*/  IMAD.WIDE R6, R184.reuse, 0x4, R234 ;  /* 0x00000004b8067825 */ /* 0x044fe400078e02ea */
[----:B------:R-:W2:Y:S04]  /*16a90*/  LDL.LU.64 R234, [R1+0x578] ;  /* 0x0005780001ea7983 */ /* 0x000ea80000300a00 */
[----:B------:R3:W-:Y:S04]  /*16aa0*/  STL.64 [R1+0x138], R6 ;  /* 0x0001380601007387 */ /* 0x0007e80000100a00 */
[----:B------:R-:W2:Y:S01]  /*16ab0*/  LDL.LU.64 R154, [R1+0x560] ;  /* 0x00056000019a7983 */ /* 0x000ea20000300a00 */
[----:B----4-:R-:W-:-:S03]  /*16ac0*/  IMAD.WIDE R8, R184, 0x4, R198 ;  /* 0x00000004b8087825 */ /* 0x010fc600078e02c6 */
[----:B------:R3:W-:Y:S04]  /*16ad0*/  LDGSTS.E [R251+0x2400c], desc[UR60][R6.64], !P2 ;  /* 0x2400c00006fb7fae */ /* 0x0007e8000d12187c */
[----:B------:R4:W-:Y:S01]  /*16ae0*/  STL.64 [R1+0x250], R8 ;  /* 0x0002500801007387 */ /* 0x0009e20000100a00 */
[----:B------:R-:W-:-:S04]  /*16af0*/  IMAD.WIDE R164, R184, 0x4, R210 ;  /* 0x00000004b8a47825 */ /* 0x000fc800078e02d2 */
[C---:B------:R-:W-:Y:S01]  /*16b00*/  IMAD.WIDE R160, R184.reuse, 0x4, R228 ;  /* 0x00000004b8a07825 */ /* 0x040fe200078e02e4 */
[----:B------:R-:W-:Y:S01]  /*16b10*/  ISETP.GE.U32.AND P1, PT, R185, 0x7ffffe08, PT ;  /* 0x7ffffe08b900780c */ /* 0x000fe20003f26070 */
[----:B------:R4:W-:Y:S02]  /*16b20*/  LDGSTS.E [R251+0x28000], desc[UR60][R8.64], !P4 ;  /* 0x2800000008fb7fae */ /* 0x0009e4000e12187c */
[----:B---3--:R-:W-:-:S05]  /*16b30*/  IMAD.WIDE R6, R184, 0x4, R204 ;  /* 0x00000004b8067825 */ /* 0x008fca00078e02cc */
[----:B------:R3:W-:Y:S04]  /*16b40*/  STL.64 [R1+0x258], R6 ;  /* 0x0002580601007387 */ /* 0x0007e80000100a00 */
[----:B------:R-:W2:Y:S01]  /*16b50*/  LDL.LU.64 R204, [R1+0x550] ;  /* 0x0005500001cc7983 */ /* 0x000ea20000300a00 */
[----:B------:R-:W-:Y:S01]  /*16b60*/  IADD3 R185, R3, -0x17b, RZ ;  /* 0xfffffe8503b97810 */ /* 0x000fe20007ffe0ff */
[----:B------:R-:W-:Y:S01]  /*16b70*/  IMAD.WIDE R162, R184, 0x4, R216 ;  /* 0x00000004b8a27825 */ /* 0x000fe200078e02d8 */
[----:B------:R-:W-:Y:S01]  /*16b80*/  ISETP.GE.U32.AND P2, PT, R245, 0x7ffffe07, PT ;  /* 0x7ffffe07f500780c */ /* 0x000fe20003f46070 */
[----:B------:R-:W-:Y:S01]  /*16b90*/  STL.64 [R1+0x260], R164 ;  /* 0x000260a401007387 */ /* 0x000fe20000100a00 */
[----:B----4-:R-:W4:Y:S03]  /*16ba0*/  LDC R9, c[0x0][0x230] ;  /* 0x00008c00ff097b82 */ /* 0x010f260000000800 */
[----:B------:R-:W4:Y:S01]  /*16bb0*/  LDL.LU.64 R228, [R1+0x48] ;  /* 0x0000480001e47983 */ /* 0x000f220000300a00 */
[----:B------:R-:W-:Y:S01]  /*16bc0*/  ISETP.GE.U32.AND P4, PT, R185, 0x7ffffe06, PT ;  /* 0x7ffffe06b900780c */ /* 0x000fe20003f86070 */
[----:B------:R-:W-:-:S02]  /*16bd0*/  VIADD R185, R252, 0xfffffe84 ;  /* 0xfffffe84fcb97836 */ /* 0x000fc40000000000 */
[----:B------:R3:W-:Y:S01]  /*16be0*/  LDGSTS.E [R251+0x28004], desc[UR60][R6.64], !P5 ;  /* 0x2800400006fb7fae */ /* 0x0007e2000e92187c */
[----:B------:R-:W-:Y:S01]  /*16bf0*/  IMAD.WIDE R158, R184, 0x4, R222 ;  /* 0x00000004b89e7825 */ /* 0x000fe200078e02de */
[----:B------:R-:W4:Y:S01]  /*16c00*/  LDC R8, c[0x0][0x230] ;  /* 0x00008c00ff087b82 */ /* 0x000f220000000800 */
[----:B------:R-:W-:Y:S01]  /*16c10*/  ISETP.GE.U32.AND P5, PT, R185, 0x7ffffe05, PT ;  /* 0x7ffffe05b900780c */ /* 0x000fe20003fa6070 */
[----:B------:R-:W-:Y:S04]  /*16c20*/  STL.64 [R1+0x268], R162 ;  /* 0x000268a201007387 */ /* 0x000fe80000100a00 */
[----:B------:R-:W-:Y:S01]  /*16c30*/  STL.64 [R1+0x3a0], R160 ;  /* 0x0003a0a001007387 */ /* 0x000fe20000100a00 */
[----:B-1----:R-:W-:Y:S01]  /*16c40*/  VIADD R245, R153, 0xfffffee3 ;  /* 0xfffffee399f57836 */ /* 0x002fe20000000000 */
[----:B------:R-:W1:Y:S02]  /*16c50*/  LDC R3, c[0x0][0x230] ;  /* 0x00008c00ff037b82 */ /* 0x000e640000000800 */
[----:B------:R2:W-:Y:S04]  /*16c60*/  STL.64 [R1+0x3a8], R158 ;  /* 0x0003a89e01007387 */ /* 0x0005e80000100a00 */
[----:B------:R-:W-:Y:S02]  /*16c70*/  LDGSTS.E [R251+0x28008], desc[UR60][R164.64], !P6 ;  /* 0x28008000a4fb7fae */ /* 0x000fe4000f12187c */
[----:B---3--:R-:W3:Y:S02]  /*16c80*/  LDC R7, c[0x0][0x230] ;  /* 0x00008c00ff077b82 */ /* 0x008ee40000000800 */
[----:B------:R-:W-:Y:S04]  /*16c90*/  LDGSTS.E [R251+0x2800c], desc[UR60][R162.64], !P0 ;  /* 0x2800c000a2fb7fae */ /* 0x000fe8000c12187c */
[----:B------:R-:W-:Y:S02]  /*16ca0*/  LDGSTS.E [R251+0x2c000], desc[UR60][R160.64], !P1 ;  /* 0x2c000000a0fb7fae */ /* 0x000fe4000c92187c */
[----:B------:R-:W1:Y:S02]  /*16cb0*/  LDC R6, c[0x0][0x230] ;  /* 0x00008c00ff067b82 */ /* 0x000e640000000800 */
[----:B------:R2:W-:Y:S01]  /*16cc0*/  LDGSTS.E [R251+0x2c004], desc[UR60][R158.64], !P2 ;  /* 0x2c0040009efb7fae */ /* 0x0005e2000d12187c */
[----:B------:R-:W-:Y:S01]  /*16cd0*/  ISETP.GE.U32.AND P1, PT, R245, 0x7ffffe64, PT ;  /* 0x7ffffe64f500780c */ /* 0x000fe20003f26070 */
[----:B------:R-:W-:-:S02]  /*16ce0*/  VIADD R245, R152, 0xfffffee1 ;  /* 0xfffffee198f57836 */ /* 0x000fc40000000000 */
[C---:B--2---:R-:W-:Y:S02]  /*16cf0*/  IMAD.WIDE R156, R184.reuse, 0x4, R234 ;  /* 0x00000004b89c7825 */ /* 0x044fe400078e02ea */
[----:B------:R-:W2:Y:S02]  /*16d00*/  LDC R252, c[0x0][0x230] ;  /* 0x00008c00fffc7b82 */ /* 0x000ea40000000800 */
[C---:B------:R-:W-:Y:S01]  /*16d10*/  IMAD.WIDE R154, R184.reuse, 0x4, R154 ;  /* 0x00000004b89a7825 */ /* 0x040fe200078e029a */
[----:B------:R-:W-:Y:S05]  /*16d20*/  STL.64 [R1+0x3c8], R156 ;  /* 0x0003c89c01007387 */ /* 0x000fea0000100a00 */
[----:B------:R-:W2:Y:S01]  /*16d30*/  LDC R158, c[0x0][0x230] ;  /* 0x00008c00ff9e7b82 */ /* 0x000ea20000000800 */
[----:B------:R3:W-:Y:S04]  /*16d40*/  STL.64 [R1+0x3d0], R154 ;  /* 0x0003d09a01007387 */ /* 0x0007e80000100a00 */
[----:B------:R-:W2:Y:S04]  /*16d50*/  LDL.LU.64 R234, [R1+0x50] ;  /* 0x0000500001ea7983 */ /* 0x000ea80000300a00 */
[----:B------:R-:W2:Y:S04]  /*16d60*/  LDL.LU.64 R210, [R1+0x58] ;  /* 0x0000580001d27983 */ /* 0x000ea80000300a00 */
[----:B------:R-:W-:Y:S04]  /*16d70*/  LDGSTS.E [R251+0x2c008], desc[UR60][R156.64], !P4 ;  /* 0x2c0080009cfb7fae */ /* 0x000fe8000e12187c */
[----:B------:R1:W-:Y:S04]  /*16d80*/  LDGSTS.E [R251+0x2c00c], desc[UR60][R154.64], !P5 ;  /* 0x2c00c0009afb7fae */ /* 0x0003e8000e92187c */
[----:B---3--:R-:W3:Y:S04]  /*16d90*/  LDL.LU.64 R154, [R1+0x140] ;  /* 0x00014000019a7983 */ /* 0x008ee80000300a00 */
[----:B------:R-:W3:Y:S04]  /*16da0*/  LDL.LU.64 R216, [R1+0x148] ;  /* 0x0001480001d87983 */ /* 0x000ee80000300a00 */
[----:B------:R-:W3:Y:S01]  /*16db0*/  LDL.LU.64 R222, [R1+0x158] ;  /* 0x0001580001de7983 */ /* 0x000ee20000300a00 */
[----:B----4-:R-:W-:-:S03]  /*16dc0*/  IMAD.WIDE R152, R184, 0x4, R228 ;  /* 0x00000004b8987825 */ /* 0x010fc600078e02e4 */
[----:B------:R-:W4:Y:S01]  /*16dd0*/  LDL.LU.64 R228, [R1+0x160] ;  /* 0x0001600001e47983 */ /* 0x000f220000300a00 */
[----:B------:R-:W-:Y:S02]  /*16de0*/  VIADD R185, R250, 0xfffffee2 ;  /* 0xfffffee2fab97836 */ /* 0x000fe40000000000 */
[----:B------:R-:W-:Y:S02]  /*16df0*/  VIADD R250, R8, 0xfffffec3 ;  /* 0xfffffec308fa7836 */ /* 0x000fe40000000000 */
[----:B------:R-:W3:Y:S01]  /*16e00*/  LDC R8, c[0x0][0x230] ;  /* 0x00008c00ff087b82 */ /* 0x000ee20000000800 */
[----:B------:R-:W-:Y:S01]  /*16e10*/  ISETP.GE.U32.AND P2, PT, R185, 0x7ffffe63, PT ;  /* 0x7ffffe63b900780c */ /* 0x000fe20003f46070 */
[----:B------:R-:W-:-:S06]  /*16e20*/  VIADD R185, R9, 0xfffffee0 ;  /* 0xfffffee009b97836 */ /* 0x000fcc0000000000 */
[----:B------:R-:W3:Y:S01]  /*16e30*/  LDC R9, c[0x0][0x230] ;  /* 0x00008c00ff097b82 */ /* 0x000ee20000000800 */
[----:B------:R-:W-:Y:S01]  /*16e40*/  ISETP.GE.U32.AND P5, PT, R185, 0x7ffffe61, PT ;  /* 0x7ffffe61b900780c */ /* 0x000fe20003fa6070 */
[----:B------:R-:W-:Y:S01]  /*16e50*/  VIADD R185, R7, 0xfffffec2 ;  /* 0xfffffec207b97836 */ /* 0x000fe20000000000 */
[----:B------:R-:W-:Y:S02]  /*16e60*/  ISETP.GE.U32.AND P4, PT, R245, 0x7ffffe62, PT ;  /* 0x7ffffe62f500780c */ /* 0x000fe40003f86070 */
[----:B------:R-:W-:Y:S01]  /*16e70*/  ISETP.GE.U32.AND P6, PT, R250, 0x7ffffe44, PT ;  /* 0x7ffffe44fa00780c */ /* 0x000fe20003fc6070 */
[----:B-1----:R-:W-:Y:S01]  /*16e80*/  IMAD.WIDE R250, R184, 0x4, R204 ;  /* 0x00000004b8fa7825 */ /* 0x002fe200078e02cc */
[----:B------:R-:W-:Y:S01]  /*16e90*/  ISETP.GE.U32.AND P0, PT, R185, 0x7ffffe43, PT ;  /* 0x7ffffe43b900780c */ /* 0x000fe20003f06070 */
[----:B------:R1:W-:Y:S01]  /*16ea0*/  STL.64 [R1+0x48], R152 ;  /* 0x0000489801007387 */ /* 0x0003e20000100a00 */
[----:B------:R-:W-:Y:S01]  /*16eb0*/  IADD3 R245, R6, -0x13f, RZ ;  /* 0xfffffec106f57810 */ /* 0x000fe20007ffe0ff */
[----:B------:R-:W-:Y:S01]  /*16ec0*/  VIADD R185, R3, 0xfffffec0 ;  /* 0xfffffec003b97836 */ /* 0x000fe20000000000 */
[----:B------:R-:W4:Y:S01]  /*16ed0*/  LDC R7, c[0x0][0x230] ;  /* 0x00008c00ff077b82 */ /* 0x000f220000000800 */
[----:B------:R-:W-:Y:S01]  /*16ee0*/  LDGSTS.E [R244+0x20000], desc[UR60][R250.64], !P1 ;  /* 0x20000000faf47fae */ /* 0x000fe2000c92187c */
[----:B------:R-:W-:Y:S01]  /*16ef0*/  ISETP.GE.U32.AND P1, PT, R245, 0x7ffffe42, PT ;  /* 0x7ffffe42f500780c */ /* 0x000fe20003f26070 */
[----:B--2---:R-:W-:-:S02]  /*16f00*/  VIADD R245, R252, 0xfffffea3 ;  /* 0xfffffea3fcf57836 */ /* 0x004fc40000000000 */
[----:B------:R1:W-:Y:S01]  /*16f10*/  LDGSTS.E [R244+0x20004], desc[UR60][R152.64], !P2 ;  /* 0x2000400098f47fae */ /* 0x0003e2000d12187c */
[----:B------:R-:W-:Y:S01]  /*16f20*/  ISETP.GE.U32.AND P2, PT, R185, 0x7ffffe41, PT ;  /* 0x7ffffe41b900780c */ /* 0x000fe20003f46070 */
[----:B------:R-:W-:Y:S01]  /*16f30*/  VIADD R185, R158, 0xfffffea2 ;  /* 0xfffffea29eb97836 */ /* 0x000fe20000000000 */
[----:B------:R-:W2:Y:S08]  /*16f40*/  LDC R6, c[0x0][0x230] ;  /* 0x00008c00ff067b82 */ /* 0x000eb00000000800 */
[----:B------:R-:W2:Y:S08]  /*16f50*/  LDC R3, c[0x0][0x230] ;  /* 0x00008c00ff037b82 */ /* 0x000eb00000000800 */
[----:B------:R-:W2:Y:S01]  /*16f60*/  LDC R252, c[0x0][0x230] ;  /* 0x00008c00fffc7b82 */ /* 0x000ea20000000800 */
[----:B------:R-:W-:-:S02]  /*16f70*/  IMAD.WIDE R156, R184, 0x4, R234 ;  /* 0x00000004b89c7825 */ /* 0x000fc400078e02ea */
[----:B------:R-:W2:Y:S02]  /*16f80*/  LDL.LU.64 R234, [R1+0x548] ;  /* 0x0005480001ea7983 */ /* 0x000ea40000300a00 */
[----:B-1----:R-:W-:Y:S02]  /*16f90*/  IMAD.WIDE R152, R184, 0x4, R210 ;  /* 0x00000004b8987825 */ /* 0x002fe400078e02d2 */
[----:B------:R-:W-:Y:S04]  /*16fa0*/  STL.64 [R1+0x50], R156 ;  /* 0x0000509c01007387 */ /* 0x000fe80000100a00 */
[----:B------:R-:W-:Y:S01]  /*16fb0*/  LDGSTS.E [R244+0x20008], desc[UR60][R156.64], !P4 ;  /* 0x200080009cf47fae */ /* 0x000fe2000e12187c */
[----:B------:R-:W-:Y:S01]  /*16fc0*/  ISETP.GE.U32.AND P4, PT, R245, 0x7ffffe24, PT ;  /* 0x7ffffe24f500780c */ /* 0x000fe20003f86070 */
[----:B---3--:R-:W-:-:S02]  /*16fd0*/  VIADD R245, R8, 0xfffffea0 ;  /* 0xfffffea008f57836 */ /* 0x008fc40000000000 */
[----:B------:R1:W-:Y:S04]  /*16fe0*/  STL.64 [R1+0x58], R152 ;  /* 0x0000589801007387 */ /* 0x0003e80000100a00 */
[----:B------:R1:W-:Y:S01]  /*16ff0*/  LDGSTS.E [R244+0x2000c], desc[UR60][R152.64], !P5 ;  /* 0x2000c00098f47fae */ /* 0x0003e2000e92187c */
[----:B------:R-:W-:Y:S01]  /*17000*/  ISETP.GE.U32.AND P5, PT, R185, 0x7ffffe23, PT ;  /* 0x7ffffe23b900780c */ /* 0x000fe20003fa6070 */
[----:B------:R-:W-:Y:S02]  /*17010*/  VIADD R185, R9, 0xfffffea1 ;  /* 0xfffffea109b97836 */ /* 0x000fe40000000000 */
[----:B------:R-:W-:-:S04]  /*17020*/  IMAD.WIDE R154, R184, 0x4, R154 ;  /* 0x00000004b89a7825 */ /* 0x000fc800078e029a */
[C---:B-1----:R-:W-:Y:S01]  /*17030*/  IMAD.WIDE R152, R184.reuse, 0x4, R216 ;  /* 0x00000004b8987825 */ /* 0x042fe200078e02d8 */
[----:B------:R1:W-:Y:S03]  /*17040*/  STL.64 [R1+0x140], R154 ;  /* 0x0001409a01007387 */ /* 0x0003e60000100a00 */
[C---:B------:R-:W-:Y:S01]  /*17050*/  IMAD.WIDE R8, R184.reuse, 0x4, R222 ;  /* 0x00000004b8087825 */ /* 0x040fe200078e02de */
[----:B------:R-:W3:Y:S04]  /*17060*/  LDL.LU.64 R210, [R1+0x570] ;  /* 0x0005700001d27983 */ /* 0x000ee80000300a00 */
[----:B------:R1:W-:Y:S04]  /*17070*/  STL.64 [R1+0x148], R152 ;  /* 0x0001489801007387 */ /* 0x0003e80000100a00 */
[----:B------:R-:W3:Y:S04]  /*17080*/  LDL.LU.64 R216, [R1+0x568] ;  /* 0x0005680001d87983 */ /* 0x000ee80000300a00 */
[----:B------:R-:W-:Y:S04]  /*17090*/  LDGSTS.E [R244+0x24000], desc[UR60][R154.64], !P6 ;  /* 0x240000009af47fae */ /* 0x000fe8000f12187c */
[----:B------:R4:W-:Y:S04]  /*170a0*/  STL.64 [R1+0x158], R8 ;  /* 0x0001580801007387 */ /* 0x0009e80000100a00 */
[----:B------:R-:W-:Y:S04]  /*170b0*/  LDGSTS.E [R244+0x24004], desc[UR60][R152.64], !P0 ;  /* 0x2400400098f47fae */ /* 0x000fe8000c12187c */
[----:B-1----:R-:W3:Y:S04]  /*170c0*/  LDL.LU.64 R154, [R1+0x558] ;  /* 0x00055800019a7983 */ /* 0x002ee80000300a00 */
[----:B------:R-:W-:Y:S04]  /*170d0*/  LDGSTS.E [R244+0x24008], desc[UR60][R8.64], !P1 ;  /* 0x2400800008f47fae */ /* 0x000fe8000c92187c */
[----:B------:R-:W3:Y:S01]  /*170e0*/  LDL.LU.64 R152, [R1+0x540] ;  /* 0x0005400001987983 */ /* 0x000ee20000300a00 */
[----:B----4-:R-:W-:-:S03]  /*170f0*/  IMAD.WIDE R158, R184, 0x4, R228 ;  /* 0x00000004b89e7825 */ /* 0x010fc600078e02e4 */
[----:B------:R-:W4:Y:S04]  /*17100*/  LDL.LU.64 R8, [R1+0x538] ;  /* 0x0005380001087983 */ /* 0x000f280000300a00 */
[----:B------:R-:W-:Y:S04]  /*17110*/  STL.64 [R1+0x160], R158 ;  /* 0x0001609e01007387 */ /* 0x000fe80000100a00 */
[----:B------:R-:W4:Y:S01]  /*17120*/  LDL.LU.64 R186, [R1+0x530] ;  /* 0x0005300001ba7983 */ /* 0x000f220000300a00 */
[----:B------:R-:W-:Y:S01]  /*17130*/  ISETP.GE.U32.AND P6, PT, R185, 0x7ffffe22, PT ;  /* 0x7ffffe22b900780c */ /* 0x000fe20003fc6070 */
[----:B------:R-:W-:-:S02]  /*17140*/  VIADD R185, R7, 0xfffffe83 ;  /* 0xfffffe8307b97836 */ /* 0x000fc40000000000 */
[----:B------:R-:W-:Y:S03]  /*17150*/  LDGSTS.E [R244+0x2400c], desc[UR60][R158.64], !P2 ;  /* 0x2400c0009ef47fae */ /* 0x000fe6000d12187c */
[----:B------:R-:W-:Y:S01]  /*17160*/  ISETP.GE.U32.AND P1, PT, R185, 0x7ffffe04, PT ;  /* 0x7ffffe04b900780c */ /* 0x000fe20003f26070 */
[----:B--2---:R-:W-:Y:S02]  /*17170*/  VIADD R185, R6, 0xfffffe82 ;  /* 0xfffffe8206b97836 */ /* 0x004fe40000000000 */
[----:B------:R-:W-:Y:S01]  /*17180*/  IMAD.WIDE R6, R184, 0x4, R88 ;  /* 0x00000004b8067825 */ /* 0x000fe200078e0258 */
[----:B------:R-:W-:-:S03]  /*17190*/  ISETP.GE.U32.AND P0, PT, R245, 0x7ffffe21, PT ;  /* 0x7ffffe21f500780c */ /* 0x000fc60003f06070 */
[----:B------:R-:W-:-:S05]  /*171a0*/  IMAD.WIDE R156, R184, 0x4, R234 ;  /* 0x00000004b89c7825 */ /* 0x000fca00078e02ea */
[----:B------:R-:W-:Y:S04]  /*171b0*/  STL.64 [R1+0x288], R156 ;  /* 0x0002889c01007387 */ /* 0x000fe80000100a00 */
[----:B------:R3:W-:Y:S04]  /*171c0*/  STL.64 [R1+0x290], R6 ;  /* 0x0002900601007387 */ /* 0x0007e80000100a00 */
[----:B------:R-:W2:Y:S04]  /*171d0*/  LDL.LU.64 R192, [R1+0x528] ;  /* 0x0005280001c07983 */ /* 0x000ea80000300a00 */
[----:B------:R-:W-:Y:S04]  /*171e0*/  LDGSTS.E [R244+0x28000], desc[UR60][R156.64], !P4 ;  /* 0x280000009cf47fae */ /* 0x000fe8000e12187c */
[----:B------:R-:W2:Y:S04]  /*171f0*/  LDL.LU.64 R198, [R1+0x520] ;  /* 0x0005200001c67983 */ /* 0x000ea80000300a00 */
[----:B------:R3:W-:Y:S04]  /*17200*/  LDGSTS.E [R244+0x28004], desc[UR60][R6.64], !P5 ;  /* 0x2800400006f47fae */ /* 0x0007e8000e92187c */
[----:B------:R-:W2:Y:S04]  /*17210*/  LDL.LU.64 R204, [R1+0x518] ;  /* 0x0005180001cc7983 */ /* 0x000ea80000300a00 */
[----:B------:R-:W2:Y:S01]  /*17220*/  LDL.LU.64 R228, [R1+0x510] ;  /* 0x0005100001e47983 */ /* 0x000ea20000300a00 */
[----:B---3--:R-:W-:-:S03]  /*17230*/  IMAD.WIDE R6, R184, 0x4, R210 ;  /* 0x00000004b8067825 */ /* 0x008fc600078e02d2 */
[----:B------:R-:W3:Y:S01]  /*17240*/  LDL.LU.64 R234, [R1+0x508] ;  /* 0x0005080001ea7983 */ /* 0x000ee20000300a00 */
[----:B------:R-:W-:-:S03]  /*17250*/  IMAD.WIDE R178, R184, 0x4, R216 ;  /* 0x00000004b8b27825 */ /* 0x000fc600078e02d8 */
[----:B------:R-:W3:Y:S04]  /*17260*/  LDL.LU.64 R222, [R1+0x500] ;  /* 0x0005000001de7983 */ /* 0x000ee80000300a00 */
[----:B------:R-:W3:Y:S04]  /*17270*/  LDL.LU.64 R210, [R1+0x4f8] ;  /* 0x0004f80001d27983 */ /* 0x000ee80000300a00 */
[----:B------:R-:W3:Y:S04]  /*17280*/  LDL.LU.64 R216, [R1+0x4f0] ;  /* 0x0004f00001d87983 */ /* 0x000ee80000300a00 */
[----:B------:R1:W-:Y:S01]  /*17290*/  STL.64 [R1+0x298], R6 ;  /* 0x0002980601007387 */ /* 0x0003e20000100a00 */
[----:B------:R-:W-:-:S03]  /*172a0*/  IMAD.WIDE R154, R184, 0x4, R154 ;  /* 0x00000004b89a7825 */ /* 0x000fc600078e029a */
[----:B------:R-:W3:Y:S04]  /*172b0*/  LDL.LU.64 R156, [R1+0x4e8] ;  /* 0x0004e800019c7983 */ /* 0x000ee80000300a00 */
[----:B------:R1:W-:Y:S01]  /*172c0*/  STL.64 [R1+0x2a0], R178 ;  /* 0x0002a0b201007387 */ /* 0x0003e20000100a00 */
[----:B------:R-:W-:-:S03]  /*172d0*/  IMAD.WIDE R164, R184, 0x4, R152 ;  /* 0x00000004b8a47825 */ /* 0x000fc600078e0298 */
[----:B------:R-:W-:Y:S04]  /*172e0*/  LDGSTS.E [R244+0x28008], desc[UR60][R6.64], !P6 ;  /* 0x2800800006f47fae */ /* 0x000fe8000f12187c */
[----:B------:R-:W3:Y:S01]  /*172f0*/  LDL.LU.64 R152, [R1+0x4e0] ;  /* 0x0004e00001987983 */ /* 0x000ee20000300a00 */
[----:B----4-:R-:W-:-:S03]  /*17300*/  IMAD.WIDE R162, R184, 0x4, R8 ;  /* 0x00000004b8a27825 */ /* 0x010fc600078e0208 */
[----:B------:R4:W-:Y:S04]  /*17310*/  STL.64 [R1+0x320], R154 ;  /* 0x0003209a01007387 */ /* 0x0009e80000100a00 */
[----:B------:R-:W3:Y:S01]  /*17320*/  LDL.LU.64 R8, [R1+0x4d8] ;  /* 0x0004d80001087983 */ /* 0x000ee20000300a00 */
[----:B------:R-:W-:-:S03]  /*17330*/  IMAD.WIDE R160, R184, 0x4, R186 ;  /* 0x00000004b8a07825 */ /* 0x000fc600078e02ba */
[----:B------:R3:W-:Y:S04]  /*17340*/  STL.64 [R1+0x348], R164 ;  /* 0x000348a401007387 */ /* 0x0007e80000100a00 */
[----:B------:R-:W3:Y:S04]  /*17350*/  LDL.LU.64 R158, [R1+0x4d0] ;  /* 0x0004d000019e7983 */ /* 0x000ee80000300a00 */
[----:B------:R3:W-:Y:S04]  /*17360*/  STL.64 [R1+0x350], R162 ;  /* 0x000350a201007387 */ /* 0x0007e80000100a00 */
[----:B-1----:R-:W3:Y:S04]  /*17370*/  LDL.LU.64 R6, [R1+0x4c8] ;  /* 0x0004c80001067983 */ /* 0x002ee80000300a00 */
[----:B------:R1:W-:Y:S04]  /*17380*/  STL.64 [R1+0x398], R160 ;  /* 0x000398a001007387 */ /* 0x0003e80000100a00 */
[----:B------:R-:W-:Y:S04]  /*17390*/  LDGSTS.E [R244+0x2800c], desc[UR60][R178.64], !P0 ;  /* 0x2800c000b2f47fae */ /* 0x000fe8000c12187c */
[----:B------:R-:W-:Y:S04]  /*173a0*/  LDGSTS.E [R244+0x2c000], desc[UR60][R154.64], !P1 ;  /* 0x2c0000009af47fae */ /* 0x000fe8000c92187c */
[----:B------:R-:W1:Y:S04]  /*173b0*/  LDL.LU.64 R178, [R1+0x4c0] ;  /* 0x0004c00001b27983 */ /* 0x000e680000300a00 */
[----:B----4-:R-:W4:Y:S04]  /*173c0*/  LDL.LU.64 R154, [R1+0x4b8] ;  /* 0x0004b800019a7983 */ /* 0x010f280000300a00 */
[----:B------:R-:W4:Y:S01]  /*173d0*/  LDL.LU.64 R186, [R1+0x4b0] ;  /* 0x0004b00001ba7983 */ /* 0x000f220000300a00 */
[----:B------:R-:W-:Y:S01]  /*173e0*/  IADD3 R245, R3, -0x17f, RZ ;  /* 0xfffffe8103f57810 */ /* 0x000fe20007ffe0ff */
[----:B------:R-:W-:Y:S01]  /*173f0*/  VIADD R3, R252, 0xfffffe80 ;  /* 0xfffffe80fc037836 */ /* 0x000fe20000000000 */
[----:B------:R-:W-:-:S02]  /*17400*/  ISETP.GE.U32.AND P2, PT, R185, 0x7ffffe03, PT ;  /* 0x7ffffe03b900780c */ /* 0x000fc40003f46070 */
[----:B------:R-:W-:Y:S02]  /*17410*/  ISETP.GE.U32.AND P4, PT, R245, 0x7ffffe02, PT ;  /* 0x7ffffe02f500780c */ /* 0x000fe40003f86070 */
[----:B------:R-:W-:-:S09]  /*17420*/  ISETP.GE.U32.AND P5, PT, R3, 0x7ffffe01, PT ;  /* 0x7ffffe010300780c */ /* 0x000fd20003fa6070 */
[----:B------:R3:W-:Y:S04]  /*17430*/  LDGSTS.E [R244+0x2c004], desc[UR60][R164.64], !P2 ;  /* 0x2c004000a4f47fae */ /* 0x0007e8000d12187c */
[----:B------:R3:W-:Y:S04]  /*17440*/  LDGSTS.E [R244+0x2c008], desc[UR60][R162.64], !P4 ;  /* 0x2c008000a2f47fae */ /* 0x0007e8000e12187c */
[----:B------:R1:W-:Y:S04]  /*17450*/  LDGSTS.E [R244+0x2c00c], desc[UR60][R160.64], !P5 ;  /* 0x2c00c000a0f47fae */ /* 0x0003e8000e92187c */
[----:B------:R-:W0:Y:S01]  /*17460*/  LDGDEPBAR ;  /* 0x00000000000079af */ /* 0x000e220000000000 */
[----:B--2---:R-:W-:-:S04]  /*17470*/  IMAD.WIDE R192, R2, 0x4, R192 ;  /* 0x0000000402c07825 */ /* 0x004fc800078e02c0 */
[C---:B------:R-:W-:Y:S01]  /*17480*/  IMAD.WIDE R198, R2.reuse, 0x4, R198 ;  /* 0x0000000402c67825 */ /* 0x040fe200078e02c6 */
[----:B------:R2:W-:Y:S03]  /*17490*/  STL.64 [R1+0x390], R192 ;  /* 0x000390c001007387 */ /* 0x0005e60000100a00 */
[C---:B------:R-:W-:Y:S01]  /*174a0*/  IMAD.WIDE R204, R2.reuse, 0x4, R204 ;  /* 0x0000000402cc7825 */ /* 0x040fe200078e02cc */
[----:B------:R2:W-:Y:S03]  /*174b0*/  STL.64 [R1+0x408], R198 ;  /* 0x000408c601007387 */ /* 0x0005e60000100a00 */
[C---:B------:R-:W-:Y:S01]  /*174c0*/  IMAD.WIDE R228, R2.reuse, 0x4, R228 ;  /* 0x0000000402e47825 */ /* 0x040fe200078e02e4 */
[----:B------:R2:W-:Y:S03]  /*174d0*/  STL.64 [R1+0x518], R204 ;  /* 0x000518cc01007387 */ /* 0x0005e60000100a00 */
[C---:B---3--:R-:W-:Y:S01]  /*174e0*/  IMAD.WIDE R234, R2.reuse, 0x4, R234 ;  /* 0x0000000402ea7825 */ /* 0x048fe200078e02ea */
[----:B------:R3:W-:Y:S03]  /*174f0*/  STL.64 [R1+0x510], R228 ;  /* 0x000510e401007387 */ /* 0x0007e60000100a00 */
[C---:B------:R-:W-:Y:S01]  /*17500*/  IMAD.WIDE R222, R2.reuse, 0x4, R222 ;  /* 0x0000000402de7825 */ /* 0x040fe200078e02de */
[----:B------:R3:W-:Y:S03]  /*17510*/  STL.64 [R1+0x508], R234 ;  /* 0x000508ea01007387 */ /* 0x0007e60000100a00 */
[C---:B------:R-:W-:Y:S01]  /*17520*/  IMAD.WIDE R210, R2.reuse, 0x4, R210 ;  /* 0x0000000402d27825 */ /* 0x040fe200078e02d2 */
[----:B------:R3:W-:Y:S03]  /*17530*/  STL.64 [R1+0x550], R222 ;  /* 0x000550de01007387 */ /* 0x0007e60000100a00 */
[C---:B------:R-:W-:Y:S01]  /*17540*/  IMAD.WIDE R216, R2.reuse, 0x4, R216 ;  /* 0x0000000402d87825 */ /* 0x040fe200078e02d8 */
[----:B------:R3:W-:Y:S03]  /*17550*/  STL.64 [R1+0x590], R210 ;  /* 0x000590d201007387 */ /* 0x0007e60000100a00 */
[C---:B------:R-:W-:Y:S01]  /*17560*/  IMAD.WIDE R156, R2.reuse, 0x4, R156 ;  /* 0x00000004029c7825 */ /* 0x040fe200078e029c */
[----:B------:R3:W-:Y:S04]  /*17570*/  STL.64 [R1+0x5d0], R216 ;  /* 0x0005d0d801007387 */ /* 0x0007e80000100a00 */
[----:B------:R3:W-:Y:S04]  /*17580*/  STL.64 [R1+0x610], R156 ;  /* 0x0006109c01007387 */ /* 0x0007e80000100a00 */
[----:B------:R3:W-:Y:S01]  /*17590*/  LDGSTS.E [R4+0x60000], desc[UR60][R192.64], P3 ;  /* 0x60000000c0047fae */ /* 0x0007e2000992187c */
[----:B------:R-:W-:-:S03]  /*175a0*/  IMAD.WIDE R152, R2, 0x4, R152 ;  /* 0x0000000402987825 */ /* 0x000fc600078e0298 */
[----:B------:R3:W-:Y:S01]  /*175b0*/  LDGSTS.E [R4+0x60400], desc[UR60][R198.64], P3 ;  /* 0x60400000c6047fae */ /* 0x0007e2000992187c */
[----:B------:R-:W-:-:S03]  /*175c0*/  IMAD.WIDE R8, R2, 0x4, R8 ;  /* 0x0000000402087825 */ /* 0x000fc600078e0208 */
[----:B------:R3:W-:Y:S01]  /*175d0*/  STL.64 [R1+0x668], R152 ;  /* 0x0006689801007387 */ /* 0x0007e20000100a00 */
[----:B------:R-:W-:-:S03]  /*175e0*/  IMAD.WIDE R164, R2, 0x4, R158 ;  /* 0x0000000402a47825 */ /* 0x000fc600078e029e */
[----:B------:R3:W-:Y:S01]  /*175f0*/  STL.64 [R1+0x6b8], R8 ;  /* 0x0006b80801007387 */ /* 0x0007e20000100a00 */
[----:B------:R-:W-:-:S03]  /*17600*/  IMAD.WIDE R162, R2, 0x4, R6 ;  /* 0x0000000402a27825 */ /* 0x000fc600078e0206 */
[----:B------:R3:W-:Y:S04]  /*17610*/  STL.64 [R1+0x6e0], R164 ;  /* 0x0006e0a401007387 */ /* 0x0007e80000100a00 */
[----:B------:R3:W-:Y:S04]  /*17620*/  STL.64 [R1+0x700], R162 ;  /* 0x000700a201007387 */ /* 0x0007e80000100a00 */
[----:B------:R-:W3:Y:S04]  /*17630*/  LDL.LU.64 R158, [R1+0x4a8] ;  /* 0x0004a800019e7983 */ /* 0x000ee80000300a00 */
[----:B------:R3:W-:Y:S04]  /*17640*/  LDGSTS.E [R4+0x60800], desc[UR60][R204.64], P3 ;  /* 0x60800000cc047fae */ /* 0x0007e8000992187c */
[----:B------:R3:W-:Y:S01]  /*17650*/  LDGSTS.E [R4+0x60c00], desc[UR60][R228.64], P3 ;  /* 0x60c00000e4047fae */ /* 0x0007e2000992187c */
[----:B-1----:R-:W-:-:S03]  /*17660*/  IMAD.WIDE R160, R2, 0x4, R178 ;  /* 0x0000000402a07825 */ /* 0x002fc600078e02b2 */
[----:B------:R1:W-:Y:S01]  /*17670*/  LDGSTS.E [R4+0x61000], desc[UR60][R234.64], P3 ;  /* 0x61000000ea047fae */ /* 0x0003e2000992187c */
[----:B----4-:R-:W-:-:S03]  /*17680*/  IMAD.WIDE R154, R2, 0x4, R154 ;  /* 0x00000004029a7825 */ /* 0x010fc600078e029a */
[----:B------:R4:W-:Y:S01]  /*17690*/  STL.64 [R1+0x738], R160 ;  /* 0x000738a001007387 */ /* 0x0009e20000100a00 */
[----:B------:R-:W-:-:S03]  /*176a0*/  IMAD.WIDE R244, R2, 0x4, R186 ;  /* 0x0000000402f47825 */ /* 0x000fc600078e02ba */
[----:B------:R-:W4:Y:S04]  /*176b0*/  LDL.LU.64 R6, [R1+0x4a0] ;  /* 0x0004a00001067983 */ /* 0x000f280000300a00 */
[----:B------:R1:W-:Y:S04]  /*176c0*/  STL.64 [R1+0x748], R154 ;  /* 0x0007489a01007387 */ /* 0x0003e80000100a00 */
[----:B------:R-:W4:Y:S04]  /*176d0*/  LDL.LU.64 R178, [R1+0x498] ;  /* 0x0004980001b27983 */ /* 0x000f280000300a00 */
[----:B------:R1:W-:Y:S04]  /*176e0*/  STL.64 [R1+0x750], R244 ;  /* 0x000750f401007387 */ /* 0x0003e80000100a00 */
[----:B------:R-:W4:Y:S04]  /*176f0*/  LDL.LU.64 R186, [R1+0x490] ;  /* 0x0004900001ba7983 */ /* 0x000f280000300a00 */
[----:B--2---:R-:W2:Y:S04]  /*17700*/  LDL.LU.64 R192, [R1+0x488] ;  /* 0x0004880001c07983 */ /* 0x004ea80000300a00 */
[----:B------:R-:W2:Y:S04]  /*17710*/  LDL.LU.64 R198, [R1+0x480] ;  /* 0x0004800001c67983 */ /* 0x000ea80000300a00 */
[----:B------:R-:W2:Y:S04]  /*17720*/  LDL.LU.64 R204, [R1+0x478] ;  /* 0x0004780001cc7983 */ /* 0x000ea80000300a00 */
[----:B---3--:R-:W3:Y:S04]  /*17730*/  LDL.LU.64 R228, [R1+0x470] ;  /* 0x0004700001e47983 */ /* 0x008ee80000300a00 */
[----:B------:R-:W3:Y:S04]  /*17740*/  LDL.LU.64 R234, [R1+0x468] ;  /* 0x0004680001ea7983 */ /* 0x000ee80000300a00 */
[----:B------:R3:W-:Y:S04]  /*17750*/  LDGSTS.E [R4+0x61400], desc[UR60][R222.64], P3 ;  /* 0x61400000de047fae */ /* 0x0007e8000992187c */
[----:B------:R3:W-:Y:S04]  /*17760*/  LDGSTS.E [R4+0x61800], desc[UR60][R210.64], P3 ;  /* 0x61800000d2047fae */ /* 0x0007e8000992187c */
[----:B------:R3:W-:Y:S04]  /*17770*/  LDGSTS.E [R4+0x61c00], desc[UR60][R216.64], P3 ;  /* 0x61c00000d8047fae */ /* 0x0007e8000992187c */
[----:B------:R-:W3:Y:S04]  /*17780*/  LDL.LU.64 R222, [R1+0x1b0] ;  /* 0x0001b00001de7983 */ /* 0x000ee80000300a00 */
[----:B------:R-:W3:Y:S04]  /*17790*/  LDL.LU.64 R210, [R1+0x1a8] ;  /* 0x0001a80001d27983 */ /* 0x000ee80000300a00 */
[----:B------:R-:W3:Y:S04]  /*177a0*/  LDL.LU.64 R216, [R1+0x190] ;  /* 0x0001900001d87983 */ /* 0x000ee80000300a00 */
[----:B------:R-:W-:Y:S04]  /*177b0*/  LDGSTS.E [R4+0x62000], desc[UR60][R156.64], P3 ;  /* 0x620000009c047fae */ /* 0x000fe8000992187c */
[----:B------:R-:W-:Y:S04]  /*177c0*/  LDGSTS.E [R4+0x62400], desc[UR60][R152.64], P3 ;  /* 0x6240000098047fae */ /* 0x000fe8000992187c */
[----:B------:R-:W-:Y:S04]  /*177d0*/  LDGSTS.E [R4+0x62800], desc[UR60][R8.64], P3 ;  /* 0x6280000008047fae */ /* 0x000fe8000992187c */
        /* <DEDUP_REMOVED lines=8> */
[----:B----4-:R-:W4:Y:S04]  /*17860*/  LDL.LU.64 R160, [R1+0xaf8] ;  /* 0x000af80001a07983 */ /* 0x010f280000300a00 */
[----:B------:R-:W-:Y:S04]  /*17870*/  LDGSTS.E [R4+0x63800], desc[UR60][R154.64], P3 ;  /* 0x638000009a047fae */ /* 0x000fe8000992187c */
[----:B------:R3:W-:Y:S04]  /*17880*/  LDGSTS.E [R4+0x63c00], desc[UR60][R244.64], P3 ;  /* 0x63c00000f4047fae */ /* 0x0007e8000992187c */
[----:B-1----:R-:W4:Y:S01]  /*17890*/  LDL.LU.64 R154, [R1+0xaf0] ;  /* 0x000af000019a7983 */ /* 0x002f220000300a00 */
[----:B------:R-:W-:-:S05]  /*178a0*/  IMAD.WIDE R158, R2, 0x4, R158 ;  /* 0x00000004029e7825 */ /* 0x000fca00078e029e */
[----:B------:R1:W-:Y:S04]  /*178b0*/  STL.64 [R1+0x318], R158 ;  /* 0x0003189e01007387 */ /* 0x0003e80000100a00 */
[----:B------:R-:W-:Y:S01]  /*178c0*/  LDGSTS.E [R5+0x60080], desc[UR60][R158.64], P3 ;  /* 0x600800009e057fae */ /* 0x000fe2000992187c */
[----:B------:R-:W-:-:S04]  /*178d0*/  IMAD.WIDE R6, R2, 0x4, R6 ;  /* 0x0000000402067825 */ /* 0x000fc800078e0206 */
[C---:B------:R-:W-:Y:S01]  /*178e0*/  IMAD.WIDE R178, R2.reuse, 0x4, R178 ;  /* 0x0000000402b27825 */ /* 0x040fe200078e02b2 */
[----:B------:R1:W-:Y:S03]  /*178f0*/  STL.64 [R1+0x388], R6 ;  /* 0x0003880601007387 */ /* 0x0003e60000100a00 */
[C---:B------:R-:W-:Y:S01]  /*17900*/  IMAD.WIDE R186, R2.reuse, 0x4, R186 ;  /* 0x0000000402ba7825 */ /* 0x040fe200078e02ba */
[----:B------:R1:W-:Y:S03]  /*17910*/  STL.64 [R1+0x400], R178 ;  /* 0x000400b201007387 */ /* 0x0003e60000100a00 */
[C---:B--2---:R-:W-:Y:S01]  /*17920*/  IMAD.WIDE R192, R2.reuse, 0x4, R192 ;  /* 0x0000000402c07825 */ /* 0x044fe200078e02c0 */
        /* <DEDUP_REMOVED lines=8> */
[----:B------:R3:W-:Y:S04]  /*179b0*/  STL.64 [R1+0x588], R228 ;  /* 0x000588e401007387 */ /* 0x0007e80000100a00 */
[----:B------:R3:W-:Y:S04]  /*179c0*/  STL.64 [R1+0x5c8], R234 ;  /* 0x0005c8ea01007387 */ /* 0x0007e80000100a00 */
[----:B------:R-:W-:Y:S04]  /*179d0*/  LDGSTS.E [R5+0x60480], desc[UR60][R6.64], P3 ;  /* 0x6048000006057fae */ /* 0x000fe8000992187c */
[----:B------:R-:W-:Y:S01]  /*179e0*/  LDGSTS.E [R5+0x60880], desc[UR60][R178.64], P3 ;  /* 0x60880000b2057fae */ /* 0x000fe2000992187c */
[----:B------:R-:W-:-:S03]  /*179f0*/  IMAD.WIDE R222, R2, 0x4, R222 ;  /* 0x0000000402de7825 */ /* 0x000fc600078e02de */
[----:B------:R-:W-:Y:S01]  /*17a00*/  LDGSTS.E [R5+0x60c80], desc[UR60][R186.64], P3 ;  /* 0x60c80000ba057fae */ /* 0x000fe2000992187c */
[----:B------:R-:W-:-:S03]  /*17a10*/  IMAD.WIDE R210, R2, 0x4, R210 ;  /* 0x0000000402d27825 */ /* 0x000fc600078e02d2 */
[----:B------:R3:W-:Y:S01]  /*17a20*/  STL.64 [R1+0x608], R222 ;  /* 0x000608de01007387 */ /* 0x0007e20000100a00 */
[----:B------:R-:W-:-:S03]  /*17a30*/  IMAD.WIDE R216, R2, 0x4, R216 ;  /* 0x0000000402d87825 */ /* 0x000fc600078e02d8 */
        /* <DEDUP_REMOVED lines=9> */
[----:B-1----:R-:W3:Y:S04]  /*17ad0*/  LDL.LU.64 R158, [R1+0xae8] ;  /* 0x000ae800019e7983 */ /* 0x002ee80000300a00 */
[----:B------:R1:W-:Y:S04]  /*17ae0*/  STL.64 [R1+0x6f8], R156 ;  /* 0x0006f89c01007387 */ /* 0x0003e80000100a00 */
[----:B------:R-:W3:Y:S04]  /*17af0*/  LDL.LU.64 R6, [R1+0xae0] ;  /* 0x000ae00001067983 */ /* 0x000ee80000300a00 */
[----:B------:R1:W-:Y:S04]  /*17b00*/  STL.64 [R1+0x710], R152 ;  /* 0x0007109801007387 */ /* 0x0003e80000100a00 */
[----:B------:R-:W3:Y:S04]  /*17b10*/  LDL.LU.64 R178, [R1+0xad8] ;  /* 0x000ad80001b27983 */ /* 0x000ee80000300a00 */
[----:B------:R-:W-:Y:S04]  /*17b20*/  LDGSTS.E [R5+0x61c80], desc[UR60][R228.64], P3 ;  /* 0x61c80000e4057fae */ /* 0x000fe8000992187c */
[----:B------:R-:W-:Y:S04]  /*17b30*/  LDGSTS.E [R5+0x62080], desc[UR60][R234.64], P3 ;  /* 0x62080000ea057fae */ /* 0x000fe8000992187c */
[----:B------:R-:W-:Y:S04]  /*17b40*/  LDGSTS.E [R5+0x62480], desc[UR60][R222.64], P3 ;  /* 0x62480000de057fae */ /* 0x000fe8000992187c */
[----:B------:R-:W-:Y:S04]  /*17b50*/  LDGSTS.E [R5+0x62880], desc[UR60][R210.64], P3 ;  /* 0x62880000d2057fae */ /* 0x000fe8000992187c */
[----:B------:R-:W-:Y:S01]  /*17b60*/  LDGSTS.E [R5+0x62c80], desc[UR60][R216.64], P3 ;  /* 0x62c80000d8057fae */ /* 0x000fe2000992187c */
[----:B----4-:R-:W-:-:S03]  /*17b70*/  IMAD.WIDE R8, R2, 0x4, R154 ;  /* 0x0000000402087825 */ /* 0x010fc600078e029a */
[----:B------:R4:W-:Y:S04]  /*17b80*/  LDGSTS.E [R5+0x63080], desc[UR60][R244.64], P3 ;  /* 0x63080000f4057fae */ /* 0x0009e8000992187c */
[----:B------:R1:W-:Y:S04]  /*17b90*/  STL.64 [R1+0x740], R8 ;  /* 0x0007400801007387 */ /* 0x0003e80000100a00 */
[----:B--2---:R-:W2:Y:S04]  /*17ba0*/  LDL.LU.64 R186, [R1+0xad0] ;  /* 0x000ad00001ba7983 */ /* 0x004ea80000300a00 */
[----:B------:R-:W2:Y:S04]  /*17bb0*/  LDL.LU.64 R192, [R1+0xac8] ;  /* 0x000ac80001c07983 */ /* 0x000ea80000300a00 */
[----:B------:R-:W2:Y:S04]  /*17bc0*/  LDL.LU.64 R198, [R1+0xac0] ;  /* 0x000ac00001c67983 */ /* 0x000ea80000300a00 */
[----:B---3--:R-:W3:Y:S04]  /*17bd0*/  LDL.LU.64 R204, [R1+0xab8] ;  /* 0x000ab80001cc7983 */ /* 0x008ee80000300a00 */
[----:B------:R-:W2:Y:S04]  /*17be0*/  LDL.LU.64 R228, [R1+0xab0] ;  /* 0x000ab00001e47983 */ /* 0x000ea80000300a00 */
[----:B------:R-:W4:Y:S04]  /*17bf0*/  LDL.LU.64 R234, [R1+0xaa8] ;  /* 0x000aa80001ea7983 */ /* 0x000f280000300a00 */
[----:B------:R-:W3:Y:S04]  /*17c00*/  LDL.LU.64 R222, [R1+0xaa0] ;  /* 0x000aa00001de7983 */ /* 0x000ee80000300a00 */
[----:B------:R-:W2:Y:S04]  /*17c10*/  LDL.LU.64 R210, [R1+0xa98] ;  /* 0x000a980001d27983 */ /* 0x000ea80000300a00 */
[----:B------:R-:W2:Y:S04]  /*17c20*/  LDL.LU.64 R216, [R1+0xa90] ;  /* 0x000a900001d87983 */ /* 0x000ea80000300a00 */
[----:B------:R-:W2:Y:S04]  /*17c30*/  LDL R185, [R1+0x64c] ;  /* 0x00064c0001b97983 */ /* 0x000ea80000100800 */
[----:B------:R1:W-:Y:S04]  /*17c40*/  LDGSTS.E [R5+0x63480], desc[UR60][R156.64], P3 ;  /* 0x634800009c057fae */ /* 0x0003e8000992187c */
[----:B------:R1:W-:Y:S04]  /*17c50*/  LDGSTS.E [R5+0x63880], desc[UR60][R152.64], P3 ;  /* 0x6388000098057fae */ /* 0x0003e8000992187c */
[----:B------:R1:W-:Y:S01]  /*17c60*/  LDGSTS.E [R5+0x63c80], desc[UR60][R8.64], P3 ;  /* 0x63c8000008057fae */ /* 0x0003e2000992187c */
[----:B----4-:R-:W-:-:S04]  /*17c70*/  IMAD.WIDE R244, R2, 0x4, R234 ;  /* 0x0000000402f47825 */ /* 0x010fc800078e02ea */
[C---:B---3--:R-:W-:Y:S01]  /*17c80*/  IMAD.WIDE R234, R2.reuse, 0x4, R222 ;  /* 0x0000000402ea7825 */ /* 0x048fe200078e02de */
[----:B------:R3:W-:Y:S04]  /*17c90*/  STL.64 [R1+0x2e0], R244 ;  /* 0x0002e0f401007387 */ /* 0x0007e80000100a00 */
[----:B------:R-:W4:Y:S01]  /*17ca0*/  LDL R223, [R1+0x648] ;  /* 0x0006480001df7983 */ /* 0x000f220000100800 */
[----:B--2---:R-:W-:-:S03]  /*17cb0*/  IMAD.WIDE R228, R2, 0x4, R228 ;  /* 0x0000000402e47825 */ /* 0x004fc600078e02e4 */
[----:B------:R3:W-:Y:S04]  /*17cc0*/  LDGSTS.E [R6+0x60100], desc[UR60][R244.64], P3 ;  /* 0x60100000f4067fae */ /* 0x0007e8000992187c */
[----:B------:R-:W-:Y:S04]  /*17cd0*/  STL.64 [R1+0x310], R228 ;  /* 0x000310e401007387 */ /* 0x000fe80000100a00 */
[----:B------:R-:W-:Y:S04]  /*17ce0*/  LDGSTS.E [R6+0x60500], desc[UR60][R228.64], P3 ;  /* 0x60500000e4067fae */ /* 0x000fe8000992187c */
[----:B------:R2:W-:Y:S04]  /*17cf0*/  STL.64 [R1+0x360], R234 ;  /* 0x000360ea01007387 */ /* 0x0005e80000100a00 */
[----:B------:R2:W-:Y:S01]  /*17d00*/  LDGSTS.E [R6+0x60900], desc[UR60][R234.64], P3 ;  /* 0x60900000ea067fae */ /* 0x0005e2000992187c */
[----:B----4-:R-:W-:-:S04]  /*17d10*/  IMAD.WIDE R216, R223, 0x4, R216 ;  /* 0x00000004dfd87825 */ /* 0x010fc800078e02d8 */
[C---:B------:R-:W-:Y:S01]  /*17d20*/  IMAD.WIDE R210, R223.reuse, 0x4, R210 ;  /* 0x00000004dfd27825 */ /* 0x040fe200078e02d2 */
[----:B------:R4:W-:Y:S03]  /*17d30*/  STL.64 [R1+0x3e8], R216 ;  /* 0x0003e8d801007387 */ /* 0x0009e60000100a00 */
[C---:B------:R-:W-:Y:S01]  /*17d40*/  IMAD.WIDE R204, R223.reuse, 0x4, R204 ;  /* 0x00000004dfcc7825 */ /* 0x040fe200078e02cc */
[----:B------:R4:W-:Y:S03]  /*17d50*/  LDGSTS.E [R6+0x60d00], desc[UR60][R216.64], P3 ;  /* 0x60d00000d8067fae */ /* 0x0009e6000992187c */
[C---:B------:R-:W-:Y:S01]  /*17d60*/  IMAD.WIDE R198, R223.reuse, 0x4, R198 ;  /* 0x00000004dfc67825 */ /* 0x040fe200078e02c6 */
[----:B------:R-:W-:Y:S03]  /*17d70*/  STL.64 [R1+0x480], R210 ;  /* 0x000480d201007387 */ /* 0x000fe60000100a00 */
[C---:B------:R-:W-:Y:S01]  /*17d80*/  IMAD.WIDE R192, R223.reuse, 0x4, R192 ;  /* 0x00000004dfc07825 */ /* 0x040fe200078e02c0 */
[----:B------:R-:W-:Y:S03]  /*17d90*/  LDGSTS.E [R6+0x61100], desc[UR60][R210.64], P3 ;  /* 0x61100000d2067fae */ /* 0x000fe6000992187c */
[C---:B------:R-:W-:Y:S01]  /*17da0*/  IMAD.WIDE R186, R223.reuse, 0x4, R186 ;  /* 0x00000004dfba7825 */ /* 0x040fe200078e02ba */
[----:B------:R-:W-:Y:S03]  /*17db0*/  STL.64 [R1+0x4a8], R204 ;  /* 0x0004a8cc01007387 */ /* 0x000fe60000100a00 */
[C---:B------:R-:W-:Y:S01]  /*17dc0*/  IMAD.WIDE R178, R223.reuse, 0x4, R178 ;  /* 0x00000004dfb27825 */ /* 0x040fe200078e02b2 */
[----:B------:R-:W-:Y:S03]  /*17dd0*/  LDGSTS.E [R6+0x61500], desc[UR60][R204.64], P3 ;  /* 0x61500000cc067fae */ /* 0x000fe6000992187c */
[C---:B-1----:R-:W-:Y:S01]  /*17de0*/  IMAD.WIDE R156, R223.reuse, 0x4, R24 ;  /* 0x00000004df9c7825 */ /* 0x042fe200078e0218 */
[----:B------:R-:W-:Y:S03]  /*17df0*/  STL.64 [R1+0x4e0], R198 ;  /* 0x0004e0c601007387 */ /* 0x000fe60000100a00 */
[C---:B------:R-:W-:Y:S01]  /*17e00*/  IMAD.WIDE R154, R223.reuse, 0x4, R26 ;  /* 0x00000004df9a7825 */ /* 0x040fe200078e021a */
[----:B------:R-:W-:Y:S03]  /*17e10*/  LDGSTS.E [R6+0x61900], desc[UR60][R198.64], P3 ;  /* 0x61900000c6067fae */ /* 0x000fe6000992187c */
[C---:B------:R-:W-:Y:S01]  /*17e20*/  IMAD.WIDE R152, R223.reuse, 0x4, R28 ;  /* 0x00000004df987825 */ /* 0x040fe200078e021c */
[----:B------:R-:W-:Y:S03]  /*17e30*/  STL.64 [R1+0x530], R192 ;  /* 0x000530c001007387 */ /* 0x000fe60000100a00 */
[C---:B------:R-:W-:Y:S01]  /*17e40*/  IMAD.WIDE R8, R223.reuse, 0x4, R30 ;  /* 0x00000004df087825 */ /* 0x040fe200078e021e */
[----:B------:R-:W-:Y:S04]  /*17e50*/  LDGSTS.E [R6+0x61d00], desc[UR60][R192.64], P3 ;  /* 0x61d00000c0067fae */ /* 0x000fe8000992187c */
[----:B------:R-:W-:Y:S04]  /*17e60*/  STL.64 [R1+0x570], R186 ;  /* 0x000570ba01007387 */ /* 0x000fe80000100a00 */
[----:B------:R-:W-:Y:S01]  /*17e70*/  LDGSTS.E [R6+0x62100], desc[UR60][R186.64], P3 ;  /* 0x62100000ba067fae */ /* 0x000fe2000992187c */
[----:B------:R-:W-:-:S03]  /*17e80*/  IMAD.WIDE R4, R223, 0x4, R32 ;  /* 0x00000004df047825 */ /* 0x000fc600078e0220 */
[----:B------:R-:W-:Y:S04]  /*17e90*/  STL.64 [R1+0x5b0], R178 ;  /* 0x0005b0b201007387 */ /* 0x000fe80000100a00 */
[----:B------:R-:W-:Y:S01]  /*17ea0*/  LDGSTS.E [R6+0x62500], desc[UR60][R178.64], P3 ;  /* 0x62500000b2067fae */ /* 0x000fe2000992187c */
[----:B------:R-:W-:-:S03]  /*17eb0*/  IMAD.WIDE R2, R223, 0x4, R34 ;  /* 0x00000004df027825 */ /* 0x000fc600078e0222 */
[----:B------:R-:W-:Y:S04]  /*17ec0*/  STL.64 [R1+0x5f0], R156 ;  /* 0x0005f09c01007387 */ /* 0x000fe80000100a00 */
[----:B------:R-:W-:Y:S04]  /*17ed0*/  LDGSTS.E [R6+0x62900], desc[UR60][R156.64], P3 ;  /* 0x629000009c067fae */ /* 0x000fe8000992187c */
[----:B------:R-:W-:Y:S04]  /*17ee0*/  STL.64 [R1+0x630], R154 ;  /* 0x0006309a01007387 */ /* 0x000fe80000100a00 */
[----:B------:R-:W-:Y:S01]  /*17ef0*/  LDGSTS.E [R6+0x62d00], desc[UR60][R154.64], P3 ;  /* 0x62d000009a067fae */ /* 0x000fe2000992187c */
[----:B---3--:R-:W-:-:S03]  /*17f00*/  IMAD.WIDE R244, R223, 0x4, R38 ;  /* 0x00000004dff47825 */ /* 0x008fc600078e0226 */
[----:B------:R-:W-:Y:S04]  /*17f10*/  STL.64 [R1+0x688], R152 ;  /* 0x0006889801007387 */ /* 0x000fe80000100a00 */
[----:B------:R-:W-:Y:S01]  /*17f20*/  LDGSTS.E [R6+0x63100], desc[UR60][R152.64], P3 ;  /* 0x6310000098067fae */ /* 0x000fe2000992187c */
[----:B--2---:R-:W-:-:S03]  /*17f30*/  IMAD.WIDE R234, R223, 0x4, R40 ;  /* 0x00000004dfea7825 */ /* 0x004fc600078e0228 */
[----:B------:R1:W-:Y:S04]  /*17f40*/  STL.64 [R1+0x6d0], R8 ;  /* 0x0006d00801007387 */ /* 0x0003e80000100a00 */
[----:B------:R1:W-:Y:S01]  /*17f50*/  LDGSTS.E [R6+0x63500], desc[UR60][R8.64], P3 ;  /* 0x6350000008067fae */ /* 0x0003e2000992187c */
[----:B------:R-:W-:-:S03]  /*17f60*/  IMAD.WIDE R228, R223, 0x4, R42 ;  /* 0x00000004dfe47825 */ /* 0x000fc600078e022a */
[----:B------:R-:W-:Y:S01]  /*17f70*/  STL.64 [R1+0x6f0], R4 ;  /* 0x0006f00401007387 */ /* 0x000fe20000100a00 */
[----:B----4-:R-:W-:-:S03]  /*17f80*/  IMAD.WIDE R216, R223, 0x4, R44 ;  /* 0x00000004dfd87825 */ /* 0x010fc600078e022c */
[----:B------:R-:W-:Y:S01]  /*17f90*/  STL.64 [R1+0x708], R2 ;  /* 0x0007080201007387 */ /* 0x000fe20000100a00 */
[----:B-1----:R-:W-:-:S03]  /*17fa0*/  IMAD.WIDE R8, R223, 0x4, R36 ;  /* 0x00000004df087825 */ /* 0x002fc600078e0224 */
[----:B------:R1:W-:Y:S01]  /*17fb0*/  LDGSTS.E [R6+0x63900], desc[UR60][R4.64], P3 ;  /* 0x6390000004067fae */ /* 0x0003e2000992187c */
[----:B------:R-:W-:-:S03]  /*17fc0*/  IMAD.WIDE R210, R223, 0x4, R46 ;  /* 0x00000004dfd27825 */ /* 0x000fc600078e022e */
[----:B------:R2:W-:Y:S01]  /*17fd0*/  STL.64 [R1+0x2d0], R8 ;  /* 0x0002d00801007387 */ /* 0x0005e20000100a00 */
        /* <DEDUP_REMOVED lines=13> */
[----:B------:R4:W-:Y:S04]  /*180b0*/  STL.64 [R1+0x4d8], R198 ;  /* 0x0004d8c601007387 */ /* 0x0009e80000100a00 */
[----:B------:R4:W-:Y:S04]  /*180c0*/  STL.64 [R1+0x528], R192 ;  /* 0x000528c001007387 */ /* 0x0009e80000100a00 */
[----:B------:R4:W-:Y:S04]  /*180d0*/  STL.64 [R1+0x568], R186 ;  /* 0x000568ba01007387 */ /* 0x0009e80000100a00 */
[----:B------:R4:W-:Y:S04]  /*180e0*/  STL.64 [R1+0x5a8], R178 ;  /* 0x0005a8b201007387 */ /* 0x0009e80000100a00 */
[----:B------:R3:W-:Y:S04]  /*180f0*/  LDGSTS.E [R6+0x63d00], desc[UR60][R2.64], P3 ;  /* 0x63d0000002067fae */ /* 0x0007e8000992187c */
[----:B------:R4:W-:Y:S04]  /*18100*/  STL.64 [R1+0x5e8], R156 ;  /* 0x0005e89c01007387 */ /* 0x0009e80000100a00 */
[----:B------:R4:W-:Y:S04]  /*18110*/  STL.64 [R1+0x628], R154 ;  /* 0x0006289a01007387 */ /* 0x0009e80000100a00 */
[----:B------:R-:W-:Y:S04]  /*18120*/  LDGSTS.E [R7+0x60180], desc[UR60][R8.64], P3 ;  /* 0x6018000008077fae */ /* 0x000fe8000992187c */
[----:B------:R4:W-:Y:S04]  /*18130*/  LDGSTS.E [R7+0x60580], desc[UR60][R244.64], P3 ;  /* 0x60580000f4077fae */ /* 0x0009e8000992187c */
[----:B------:R4:W-:Y:S04]  /*18140*/  LDGSTS.E [R7+0x60980], desc[UR60][R234.64], P3 ;  /* 0x60980000ea077fae */ /* 0x0009e8000992187c */
[----:B--2---:R-:W2:Y:S04]  /*18150*/  LDL.LU.64 R8, [R1+0xa88] ;  /* 0x000a880001087983 */ /* 0x004ea80000300a00 */
[----:B------:R4:W-:Y:S04]  /*18160*/  LDGSTS.E [R7+0x60d80], desc[UR60][R228.64], P3 ;  /* 0x60d80000e4077fae */ /* 0x0009e8000992187c */
[----:B------:R4:W-:Y:S01]  /*18170*/  LDGSTS.E [R7+0x61180], desc[UR60][R216.64], P3 ;  /* 0x61180000d8077fae */ /* 0x0009e2000992187c */
[----:B------:R-:W-:-:S03]  /*18180*/  IMAD.WIDE R152, R223, 0x4, R62 ;  /* 0x00000004df987825 */ /* 0x000fc600078e023e */
[----:B------:R-:W-:Y:S01]  /*18190*/  LDGSTS.E [R7+0x61580], desc[UR60][R210.64], P3 ;  /* 0x61580000d2077fae */ /* 0x000fe2000992187c */
[----:B-1----:R-:W-:-:S03]  /*181a0*/  IMAD.WIDE R4, R223, 0x4, R64 ;  /* 0x00000004df047825 */ /* 0x002fc600078e0240 */
[----:B------:R-:W-:Y:S01]  /*181b0*/  LDGSTS.E [R7+0x61980], desc[UR60][R204.64], P3 ;  /* 0x61980000cc077fae */ /* 0x000fe2000992187c */
[----:B---3--:R-:W-:-:S03]  /*181c0*/  IMAD.WIDE R2, R223, 0x4, R66 ;  /* 0x00000004df027825 */ /* 0x008fc600078e0242 */
[----:B------:R-:W-:Y:S04]  /*181d0*/  LDGSTS.E [R7+0x61d80], desc[UR60][R198.64], P3 ;  /* 0x61d80000c6077fae */ /* 0x000fe8000992187c */
[----:B------:R-:W-:Y:S04]  /*181e0*/  LDGSTS.E [R7+0x62180], desc[UR60][R192.64], P3 ;  /* 0x62180000c0077fae */ /* 0x000fe8000992187c */
[----:B------:R-:W-:Y:S04]  /*181f0*/  LDGSTS.E [R7+0x62580], desc[UR60][R186.64], P3 ;  /* 0x62580000ba077fae */ /* 0x000fe8000992187c */
[----:B------:R-:W-:Y:S04]  /*18200*/  LDGSTS.E [R7+0x62980], desc[UR60][R178.64], P3 ;  /* 0x62980000b2077fae */ /* 0x000fe8000992187c */
[----:B------:R-:W-:Y:S04]  /*18210*/  LDGSTS.E [R7+0x62d80], desc[UR60][R156.64], P3 ;  /* 0x62d800009c077fae */ /* 0x000fe8000992187c */
[----:B------:R-:W-:Y:S04]  /*18220*/  LDGSTS.E [R7+0x63180], desc[UR60][R154.64], P3 ;  /* 0x631800009a077fae */ /* 0x000fe8000992187c */
[----:B------:R-:W-:Y:S01]  /*18230*/  LDGSTS.E [R7+0x63580], desc[UR60][R152.64], P3 ;  /* 0x6358000098077fae */ /* 0x000fe2000992187c */
[----:B----4-:R-:W-:-:S03]  /*18240*/  IMAD.WIDE R244, R223, 0x4, R70 ;  /* 0x00000004dff47825 */ /* 0x010fc600078e0246 */
[----:B------:R-:W-:Y:S01]  /*18250*/  LDGSTS.E [R7+0x63980], desc[UR60][R4.64], P3 ;  /* 0x6398000004077fae */ /* 0x000fe2000992187c */
[----:B------:R-:W-:-:S03]  /*18260*/  IMAD.WIDE R234, R223, 0x4, R72 ;  /* 0x00000004dfea7825 */ /* 0x000fc600078e0248 */
[----:B------:R1:W-:Y:S01]  /*18270*/  LDGSTS.E [R7+0x63d80], desc[UR60][R2.64], P3 ;  /* 0x63d8000002077fae */ /* 0x0003e2000992187c */
[----:B------:R-:W-:-:S03]  /*18280*/  IMAD.WIDE R228, R223, 0x4, R74 ;  /* 0x00000004dfe47825 */ /* 0x000fc600078e024a */
[----:B------:R3:W-:Y:S01]  /*18290*/  STL.64 [R1+0x680], R152 ;  /* 0x0006809801007387 */ /* 0x0007e20000100a00 */
[----:B------:R-:W-:-:S03]  /*182a0*/  IMAD.WIDE R216, R223, 0x4, R76 ;  /* 0x00000004dfd87825 */ /* 0x000fc600078e024c */
[----:B------:R4:W-:Y:S01]  /*182b0*/  STL.64 [R1+0x6c8], R4 ;  /* 0x0006c80401007387 */ /* 0x0009e20000100a00 */
[----:B-1----:R-:W-:-:S03]  /*182c0*/  IMAD.WIDE R6, R223, 0x4, R68 ;  /* 0x00000004df067825 */ /* 0x002fc600078e0244 */
[----:B------:R1:W-:Y:S01]  /*182d0*/  STL.64 [R1+0x6e8], R2 ;  /* 0x0006e80201007387 */ /* 0x0003e20000100a00 */
[----:B------:R-:W-:-:S03]  /*182e0*/  IMAD.WIDE R210, R223, 0x4, R78 ;  /* 0x00000004dfd27825 */ /* 0x000fc600078e024e */
[----:B------:R-:W-:Y:S01]  /*182f0*/  STL.64 [R1+0x2a8], R6 ;  /* 0x0002a80601007387 */ /* 0x000fe20000100a00 */
[----:B------:R-:W-:-:S03]  /*18300*/  IMAD.WIDE R204, R223, 0x4, R80 ;  /* 0x00000004dfcc7825 */ /* 0x000fc600078e0250 */
[----:B------:R2:W-:Y:S01]  /*18310*/  STL.64 [R1+0x2c8], R244 ;  /* 0x0002c8f401007387 */ /* 0x0005e20000100a00 */
        /* <DEDUP_REMOVED lines=12> */
[----:B---3--:R-:W-:-:S03]  /*183e0*/  IMAD.WIDE R152, R223, 0x4, R96 ;  /* 0x00000004df987825 */ /* 0x008fc600078e0260 */
[----:B------:R-:W-:Y:S01]  /*183f0*/  STL.64 [R1+0x4d0], R192 ;  /* 0x0004d0c001007387 */ /* 0x000fe20000100a00 */
[----:B----4-:R-:W-:-:S03]  /*18400*/  IMAD.WIDE R4, R223, 0x4, R98 ;  /* 0x00000004df047825 */ /* 0x010fc600078e0262 */
[----:B------:R-:W-:Y:S01]  /*18410*/  STL.64 [R1+0x520], R186 ;  /* 0x000520ba01007387 */ /* 0x000fe20000100a00 */
[----:B-1----:R-:W-:-:S03]  /*18420*/  IMAD.WIDE R2, R223, 0x4, R100 ;  /* 0x00000004df027825 */ /* 0x002fc600078e0264 */
[----:B------:R-:W-:Y:S04]  /*18430*/  STL.64 [R1+0x560], R178 ;  /* 0x000560b201007387 */ /* 0x000fe80000100a00 */
[----:B------:R1:W-:Y:S04]  /*18440*/  STL.64 [R1+0x5a0], R156 ;  /* 0x0005a09c01007387 */ /* 0x0003e80000100a00 */
[----:B------:R-:W-:Y:S04]  /*18450*/  STL.64 [R1+0x5e0], R154 ;  /* 0x0005e09a01007387 */ /* 0x000fe80000100a00 */
[----:B------:R3:W-:Y:S04]  /*18460*/  STL.64 [R1+0x620], R152 ;  /* 0x0006209801007387 */ /* 0x0007e80000100a00 */
[----:B------:R-:W-:Y:S04]  /*18470*/  STL.64 [R1+0x678], R4 ;  /* 0x0006780401007387 */ /* 0x000fe80000100a00 */
[----:B------:R4:W-:Y:S04]  /*18480*/  STL.64 [R1+0x6c0], R2 ;  /* 0x0006c00201007387 */ /* 0x0009e80000100a00 */
[----:B--2---:R-:W-:Y:S04]  /*18490*/  LDGSTS.E [R8+0x60200], desc[UR60][R6.64], P3 ;  /* 0x6020000006087fae */ /* 0x004fe8000992187c */
        /* <DEDUP_REMOVED lines=12> */
[----:B------:R3:W-:Y:S01]  /*18560*/  LDGSTS.E [R8+0x63600], desc[UR60][R152.64], P3 ;  /* 0x6360000098087fae */ /* 0x0007e2000992187c */
[----:B--2---:R-:W-:-:S03]  /*18570*/  IMAD.WIDE R244, R223, 0x4, R108 ;  /* 0x00000004dff47825 */ /* 0x004fc600078e026c */
[----:B------:R-:W-:Y:S01]  /*18580*/  LDGSTS.E [R8+0x63a00], desc[UR60][R4.64], P3 ;  /* 0x63a0000004087fae */ /* 0x000fe2000992187c */
[----:B-1----:R-:W-:-:S03]  /*18590*/  IMAD.WIDE R156, R223, 0x4, R102 ;  /* 0x00000004df9c7825 */ /* 0x002fc600078e0266 */
[----:B------:R4:W-:Y:S01]  /*185a0*/  LDGSTS.E [R8+0x63e00], desc[UR60][R2.64], P3 ;  /* 0x63e0000002087fae */ /* 0x0009e2000992187c */
[----:B------:R-:W-:-:S04]  /*185b0*/  IMAD.WIDE R234, R223, 0x4, R110 ;  /* 0x00000004dfea7825 */ /* 0x000fc800078e026e */
[C---:B---3--:R-:W-:Y:S01]  /*185c0*/  IMAD.WIDE R152, R223.reuse, 0x4, R104 ;  /* 0x00000004df987825 */ /* 0x048fe200078e0268 */
[----:B------:R1:W-:Y:S03]  /*185d0*/  STL.64 [R1+0x270], R156 ;  /* 0x0002709c01007387 */ /* 0x0003e60000100a00 */
[----:B------:R-:W-:-:S04]  /*185e0*/  IMAD.WIDE R228, R223, 0x4, R112 ;  /* 0x00000004dfe47825 */ /* 0x000fc800078e0270 */
[C---:B----4-:R-:W-:Y:S01]  /*185f0*/  IMAD.WIDE R2, R223.reuse, 0x4, R106 ;  /* 0x00000004df027825 */ /* 0x050fe200078e026a */
[----:B------:R2:W-:Y:S03]  /*18600*/  STL.64 [R1+0x2b0], R152 ;  /* 0x0002b09801007387 */ /* 0x0005e60000100a00 */
[C---:B------:R-:W-:Y:S01]  /*18610*/  IMAD.WIDE R216, R223.reuse, 0x4, R114 ;  /* 0x00000004dfd87825 */ /* 0x040fe200078e0272 */
[----:B------:R-:W-:Y:S03]  /*18620*/  STL.64 [R1+0x2f0], R2 ;  /* 0x0002f00201007387 */ /* 0x000fe60000100a00 */
[C---:B------:R-:W-:Y:S01]  /*18630*/  IMAD.WIDE R210, R223.reuse, 0x4, R116 ;  /* 0x00000004dfd27825 */ /* 0x040fe200078e0274 */
[----:B------:R-:W-:Y:S03]  /*18640*/  STL.64 [R1+0x330], R244 ;  /* 0x000330f401007387 */ /* 0x000fe60000100a00 */
[C---:B------:R-:W-:Y:S01]  /*18650*/  IMAD.WIDE R204, R223.reuse, 0x4, R118 ;  /* 0x00000004dfcc7825 */ /* 0x040fe200078e0276 */
        /* <DEDUP_REMOVED lines=12> */
[----:B------:R4:W-:Y:S04]  /*18720*/  STL.64 [R1+0x558], R186 ;  /* 0x000558ba01007387 */ /* 0x0009e80000100a00 */
[----:B------:R4:W-:Y:S04]  /*18730*/  STL.64 [R1+0x598], R178 ;  /* 0x000598b201007387 */ /* 0x0009e80000100a00 */
[----:B------:R-:W-:Y:S04]  /*18740*/  LDGSTS.E [R9+0x60280], desc[UR60][R156.64], P3 ;  /* 0x602800009c097fae */ /* 0x000fe8000992187c */
[----:B------:R-:W-:Y:S01]  /*18750*/  LDGSTS.E [R9+0x60680], desc[UR60][R152.64], P3 ;  /* 0x6068000098097fae */ /* 0x000fe2000992187c */
[----:B------:R-:W-:-:S03]  /*18760*/  IMAD.WIDE R6, R223, 0x4, R130 ;  /* 0x00000004df067825 */ /* 0x000fc600078e0282 */
[----:B------:R-:W-:Y:S04]  /*18770*/  LDGSTS.E [R9+0x60a80], desc[UR60][R2.64], P3 ;  /* 0x60a8000002097fae */ /* 0x000fe8000992187c */
[----:B-1----:R-:W4:Y:S04]  /*18780*/  LDL.LU.64 R156, [R1+0xa80] ;  /* 0x000a8000019c7983 */ /* 0x002f280000300a00 */
[----:B------:R1:W-:Y:S04]  /*18790*/  STL.64 [R1+0x5d8], R154 ;  /* 0x0005d89a01007387 */ /* 0x0003e80000100a00 */
[----:B--2---:R-:W2:Y:S01]  /*187a0*/  LDL.LU.64 R152, [R1+0xa78] ;  /* 0x000a780001987983 */ /* 0x004ea20000300a00 */
[----:B------:R-:W-:-:S03]  /*187b0*/  IMAD.WIDE R4, R223, 0x4, R132 ;  /* 0x00000004df047825 */ /* 0x000fc600078e0284 */
[----:B------:R-:W-:Y:S04]  /*187c0*/  LDGSTS.E [R9+0x60e80], desc[UR60][R244.64], P3 ;  /* 0x60e80000f4097fae */ /* 0x000fe8000992187c */
[----:B------:R3:W-:Y:S04]  /*187d0*/  LDGSTS.E [R9+0x61280], desc[UR60][R234.64], P3 ;  /* 0x61280000ea097fae */ /* 0x0007e8000992187c */
[----:B------:R4:W-:Y:S04]  /*187e0*/  LDGSTS.E [R9+0x61680], desc[UR60][R228.64], P3 ;  /* 0x61680000e4097fae */ /* 0x0009e8000992187c */
[----:B------:R1:W-:Y:S04]  /*187f0*/  LDGSTS.E [R9+0x61a80], desc[UR60][R216.64], P3 ;  /* 0x61a80000d8097fae */ /* 0x0003e8000992187c */
[----:B------:R1:W-:Y:S01]  /*18800*/  LDGSTS.E [R9+0x61e80], desc[UR60][R210.64], P3 ;  /* 0x61e80000d2097fae */ /* 0x0003e2000992187c */
[----:B---3--:R-:W-:-:S03]  /*18810*/  IMAD.WIDE R234, R223, 0x4, R134 ;  /* 0x00000004dfea7825 */ /* 0x008fc600078e0286 */
[----:B------:R3:W-:Y:S01]  /*18820*/  LDGSTS.E [R9+0x62280], desc[UR60][R204.64], P3 ;  /* 0x62280000cc097fae */ /* 0x0007e2000992187c */
[----:B----4-:R-:W-:-:S03]  /*18830*/  IMAD.WIDE R228, R223, 0x4, R136 ;  /* 0x00000004dfe47825 */ /* 0x010fc600078e0288 */
[----:B------:R4:W-:Y:S01]  /*18840*/  STL.64 [R1+0x618], R6 ;  /* 0x0006180601007387 */ /* 0x0009e20000100a00 */
[----:B-1----:R-:W-:-:S03]  /*18850*/  IMAD.WIDE R216, R223, 0x4, R138 ;  /* 0x00000004dfd87825 */ /* 0x002fc600078e028a */
[----:B------:R1:W-:Y:S01]  /*18860*/  LDGSTS.E [R9+0x62680], desc[UR60][R198.64], P3 ;  /* 0x62680000c6097fae */ /* 0x0003e2000992187c */
[----:B------:R-:W-:-:S03]  /*18870*/  IMAD.WIDE R210, R223, 0x4, R140 ;  /* 0x00000004dfd27825 */ /* 0x000fc600078e028c */
[----:B------:R-:W5:Y:S01]  /*18880*/  LDL.LU.64 R2, [R1+0xa70] ;  /* 0x000a700001027983 */ /* 0x000f620000300a00 */
[----:B---3--:R-:W-:-:S03]  /*18890*/  IMAD.WIDE R204, R223, 0x4, R142 ;  /* 0x00000004dfcc7825 */ /* 0x008fc600078e028e */
[----:B------:R3:W-:Y:S04]  /*188a0*/  LDGSTS.E [R9+0x62a80], desc[UR60][R192.64], P3 ;  /* 0x62a80000c0097fae */ /* 0x0007e8000992187c */
[----:B------:R4:W-:Y:S01]  /*188b0*/  STL.64 [R1+0x670], R4 ;  /* 0x0006700401007387 */ /* 0x0009e20000100a00 */
[----:B-1----:R-:W-:-:S03]  /*188c0*/  IMAD.WIDE R198, R223, 0x4, R144 ;  /* 0x00000004dfc67825 */ /* 0x002fc600078e0290 */
[----:B------:R1:W-:Y:S04]  /*188d0*/  LDGSTS.E [R9+0x62e80], desc[UR60][R186.64], P3 ;  /* 0x62e80000ba097fae */ /* 0x0003e8000992187c */
[----:B------:R1:W-:Y:S01]  /*188e0*/  LDGSTS.E [R9+0x63280], desc[UR60][R178.64], P3 ;  /* 0x63280000b2097fae */ /* 0x0003e2000992187c */
[----:B---3--:R-:W-:-:S03]  /*188f0*/  IMAD.WIDE R192, R223, 0x4, R146 ;  /* 0x00000004dfc07825 */ /* 0x008fc600078e0292 */
[----:B------:R-:W-:Y:S04]  /*18900*/  STL.64 [R1+0x278], R234 ;  /* 0x000278ea01007387 */ /* 0x000fe80000100a00 */
[----:B------:R3:W-:Y:S01]  /*18910*/  LDGSTS.E [R9+0x63680], desc[UR60][R154.64], P3 ;  /* 0x636800009a097fae */ /* 0x0007e2000992187c */
[----:B-1----:R-:W-:-:S03]  /*18920*/  IMAD.WIDE R186, R223, 0x4, R148 ;  /* 0x00000004dfba7825 */ /* 0x002fc600078e0294 */
[----:B------:R-:W-:Y:S01]  /*18930*/  STL.64 [R1+0x2b8], R228 ;  /* 0x0002b8e401007387 */ /* 0x000fe20000100a00 */
[----:B------:R-:W-:-:S03]  /*18940*/  IMAD.WIDE R178, R223, 0x4, R150 ;  /* 0x00000004dfb27825 */ /* 0x000fc600078e0296 */
[----:B------:R4:W-:Y:S04]  /*18950*/  LDGSTS.E [R9+0x63a80], desc[UR60][R6.64], P3 ;  /* 0x63a8000006097fae */ /* 0x0009e8000992187c */
[----:B------:R-:W-:Y:S01]  /*18960*/  STL.64 [R1+0x2f8], R216 ;  /* 0x0002f8d801007387 */ /* 0x000fe20000100a00 */
[----:B------:R-:W-:-:S03]  /*18970*/  IMAD.WIDE R158, R223, 0x4, R158 ;  /* 0x00000004df9e7825 */ /* 0x000fc600078e029e */
[----:B------:R1:W-:Y:S04]  /*18980*/  LDGSTS.E [R9+0x63e80], desc[UR60][R4.64], P3 ;  /* 0x63e8000004097fae */ /* 0x0003e8000992187c */
[----:B------:R-:W-:Y:S01]  /*18990*/  STL.64 [R1+0x338], R210 ;  /* 0x000338d201007387 */ /* 0x000fe20000100a00 */
[----:B------:R-:W-:-:S03]  /*189a0*/  IMAD.WIDE R160, R223, 0x4, R160 ;  /* 0x00000004dfa07825 */ /* 0x000fc600078e02a0 */
[----:B------:R-:W-:Y:S04]  /*189b0*/  STL.64 [R1+0x378], R204 ;  /* 0x000378cc01007387 */ /* 0x000fe80000100a00 */
[----:B------:R-:W-:Y:S01]  /*189c0*/  LDGSTS.E [R242+0x60300], desc[UR60][R234.64], P3 ;  /* 0x60300000eaf27fae */ /* 0x000fe2000992187c */
[----:B---3--:R-:W-:-:S03]  /*189d0*/  IMAD.WIDE R154, R223, 0x4, R162 ;  /* 0x00000004df9a7825 */ /* 0x008fc600078e02a2 */
[----:B------:R-:W-:Y:S04]  /*189e0*/  STL.64 [R1+0x3b8], R198 ;  /* 0x0003b8c601007387 */ /* 0x000fe80000100a00 */
[----:B------:R-:W-:Y:S01]  /*189f0*/  LDGSTS.E [R242+0x60700], desc[UR60][R228.64], P3 ;  /* 0x60700000e4f27fae */ /* 0x000fe2000992187c */
[----:B----4-:R-:W-:-:S03]  /*18a00*/  IMAD.WIDE R6, R223, 0x4, R164 ;  /* 0x00000004df067825 */ /* 0x010fc600078e02a4 */
[----:B------:R-:W-:Y:S04]  /*18a10*/  STL.64 [R1+0x3f8], R192 ;  /* 0x0003f8c001007387 */ /* 0x000fe80000100a00 */
[----:B------:R-:W-:Y:S01]  /*18a20*/  LDGSTS.E [R242+0x60b00], desc[UR60][R216.64], P3 ;  /* 0x60b00000d8f27fae */ /* 0x000fe2000992187c */
[----:B-1----:R-:W-:-:S03]  /*18a30*/  IMAD.WIDE R4, R223, 0x4, R166 ;  /* 0x00000004df047825 */ /* 0x002fc600078e02a6 */
[----:B------:R-:W-:Y:S04]  /*18a40*/  STL.64 [R1+0x438], R186 ;  /* 0x000438ba01007387 */ /* 0x000fe80000100a00 */
[----:B------:R-:W-:Y:S01]  /*18a50*/  LDGSTS.E [R242+0x60f00], desc[UR60][R210.64], P3 ;  /* 0x60f00000d2f27fae */ /* 0x000fe2000992187c */
[----:B------:R-:W-:-:S03]  /*18a60*/  IMAD.WIDE R168, R223, 0x4, R168 ;  /* 0x00000004dfa87825 */ /* 0x000fc600078e02a8 */
[----:B------:R-:W-:Y:S04]  /*18a70*/  STL.64 [R1+0x478], R178 ;  /* 0x000478b201007387 */ /* 0x000fe80000100a00 */
        /* <DEDUP_REMOVED lines=9> */
[----:B------:R-:W-:-:S04]  /*18b10*/  IMAD.WIDE R162, R223, 0x4, R180 ;  /* 0x00000004dfa27825 */ /* 0x000fc800078e02b4 */
[----:B------:R-:W-:Y:S01]  /*18b20*/  IMAD.WIDE R8, R223, 0x4, R206 ;  /* 0x00000004df087825 */ /* 0x000fe200078e02ce */
[----:B------:R-:W-:-:S03]  /*18b30*/  ISETP.GE.AND P0, PT, R185, 0x80, PT ;  /* 0x00000080b900780c */ /* 0x000fc60003f06270 */
[----:B------:R-:W-:-:S04]  /*18b40*/  IMAD.WIDE R182, R223, 0x4, R182 ;  /* 0x00000004dfb67825 */ /* 0x000fc800078e02b6 */
[----:B------:R-:W-:Y:S01]  /*18b50*/  IMAD.WIDE R190, R223, 0x4, R190 ;  /* 0x00000004dfbe7825 */ /* 0x000fe200078e02be */
[----:B------:R-:W-:Y:S02]  /*18b60*/  CS2R R88, SRZ ;  /* 0x0000000000587805 */ /* 0x000fe4000001ff00 */
[----:B------:R-:W-:Y:S02]  /*18b70*/  CS2R R90, SRZ ;  /* 0x00000000005a7805 */ /* 0x000fe4000001ff00 */
[----:B------:R-:W-:Y:S02]  /*18b80*/  CS2R R92, SRZ ;  /* 0x00000000005c7805 */ /* 0x000fe4000001ff00 */
[----:B------:R-:W-:Y:S02]  /*18b90*/  CS2R R94, SRZ ;  /* 0x00000000005e7805 */ /* 0x000fe4000001ff00 */
[----:B------:R-:W-:Y:S02]  /*18ba0*/  CS2R R96, SRZ ;  /* 0x0000000000607805 */ /* 0x000fe4000001ff00 */
[----:B------:R-:W-:-:S02]  /*18bb0*/  CS2R R98, SRZ ;  /* 0x0000000000627805 */ /* 0x000fc4000001ff00 */
        /* <DEDUP_REMOVED lines=57> */
[----:B------:R-:W-:Y:S01]  /*18f50*/  CS2R R86, SRZ ;  /* 0x0000000000567805 */ /* 0x000fe2000001ff00 */
[----:B------:R-:W-:-:S04]  /*18f60*/  IMAD.WIDE R156, R223, 0x4, R156 ;  /* 0x00000004df9c7825 */ /* 0x000fc800078e029c */
[----:B--2---:R-:W-:-:S05]  /*18f70*/  IMAD.WIDE R152, R223, 0x4, R152 ;  /* 0x00000004df987825 */ /* 0x004fca00078e0298 */
[----:B------:R-:W-:Y:S04]  /*18f80*/  STL.64 [R1+0x4b8], R152 ;  /* 0x0004b89801007387 */ /* 0x000fe80000100a00 */
[----:B------:R1:W-:Y:S04]  /*18f90*/  STL.64 [R1+0x4f8], R156 ;  /* 0x0004f89c01007387 */ /* 0x0003e80000100a00 */
[----:B------:R2:W-:Y:S04]  /*18fa0*/  STL.64 [R1+0x538], R158 ;  /* 0x0005389e01007387 */ /* 0x0005e80000100a00 */
[----:B------:R3:W-:Y:S04]  /*18fb0*/  STL.64 [R1+0x578], R160 ;  /* 0x000578a001007387 */ /* 0x0007e80000100a00 */
[----:B------:R4:W-:Y:S04]  /*18fc0*/  STL.64 [R1+0x5b8], R154 ;  /* 0x0005b89a01007387 */ /* 0x0009e80000100a00 */
[----:B------:R-:W-:Y:S04]  /*18fd0*/  LDGSTS.E [R242+0x62700], desc[UR60][R152.64], P3 ;  /* 0x6270000098f27fae */ /* 0x000fe8000992187c */
[----:B------:R4:W-:Y:S04]  /*18fe0*/  STL.64 [R1+0x5f8], R6 ;  /* 0x0005f80601007387 */ /* 0x0009e80000100a00 */
[----:B------:R1:W-:Y:S04]  /*18ff0*/  LDGSTS.E [R242+0x62b00], desc[UR60][R156.64], P3 ;  /* 0x62b000009cf27fae */ /* 0x0003e8000992187c */
[----:B------:R4:W-:Y:S04]  /*19000*/  STL.64 [R1+0x638], R4 ;  /* 0x0006380401007387 */ /* 0x0009e80000100a00 */
[----:B------:R2:W-:Y:S04]  /*19010*/  LDGSTS.E [R242+0x62f00], desc[UR60][R158.64], P3 ;  /* 0x62f000009ef27fae */ /* 0x0005e8000992187c */
[----:B------:R3:W-:Y:S01]  /*19020*/  LDGSTS.E [R242+0x63300], desc[UR60][R160.64], P3 ;  /* 0x63300000a0f27fae */ /* 0x0007e2000992187c */
[----:B-1----:R-:W-:-:S03]  /*19030*/  IMAD.WIDE R156, R223, 0x4, R196 ;  /* 0x00000004df9c7825 */ /* 0x002fc600078e02c4 */
[----:B------:R1:W-:Y:S04]  /*19040*/  STL.64 [R1+0x280], R168 ;  /* 0x000280a801007387 */ /* 0x0003e80000100a00 */
[----:B------:R1:W-:Y:S01]  /*19050*/  STL.64 [R1+0x2c0], R170 ;  /* 0x0002c0aa01007387 */ /* 0x0003e20000100a00 */
[----:B--2---:R-:W-:-:S03]  /*19060*/  IMAD.WIDE R158, R223, 0x4, R194 ;  /* 0x00000004df9e7825 */ /* 0x004fc600078e02c2 */
[----:B------:R1:W-:Y:S01]  /*19070*/  STL.64 [R1+0x300], R172 ;  /* 0x000300ac01007387 */ /* 0x0003e20000100a00 */
[----:B---3--:R-:W-:-:S03]  /*19080*/  IMAD.WIDE R160, R223, 0x4, R188 ;  /* 0x00000004dfa07825 */ /* 0x008fc600078e02bc */
[----:B------:R4:W-:Y:S01]  /*19090*/  LDGSTS.E [R242+0x63700], desc[UR60][R154.64], P3 ;  /* 0x637000009af27fae */ /* 0x0009e2000992187c */
[----:B------:R-:W-:-:S03]  /*190a0*/  IMAD.WIDE R152, R223, 0x4, R202 ;  /* 0x00000004df987825 */ /* 0x000fc600078e02ca */
[----:B------:R1:W-:Y:S04]  /*190b0*/  STL.64 [R1+0x340], R166 ;  /* 0x000340a601007387 */ /* 0x0003e80000100a00 */
[----:B------:R1:W-:Y:S01]  /*190c0*/  STL.64 [R1+0x380], R164 ;  /* 0x000380a401007387 */ /* 0x0003e20000100a00 */
[----:B----4-:R-:W-:-:S03]  /*190d0*/  IMAD.WIDE R154, R223, 0x4, R200 ;  /* 0x00000004df9a7825 */ /* 0x010fc600078e02c8 */
[----:B------:R1:W-:Y:S04]  /*190e0*/  STL.64 [R1+0x3c0], R162 ;  /* 0x0003c0a201007387 */ /* 0x0003e80000100a00 */
[----:B------:R2:W-:Y:S04]  /*190f0*/  LDGSTS.E [R242+0x63b00], desc[UR60][R6.64], P3 ;  /* 0x63b0000006f27fae */ /* 0x0005e8000992187c */
[----:B------:R1:W-:Y:S04]  /*19100*/  STL.64 [R1+0x440], R160 ;  /* 0x000440a001007387 */ /* 0x0003e80000100a00 */
[----:B------:R3:W-:Y:S04]  /*19110*/  LDGSTS.E [R242+0x63f00], desc[UR60][R4.64], P3 ;  /* 0x63f0000004f27fae */ /* 0x0007e8000992187c */
[----:B------:R1:W-:Y:S01]  /*19120*/  STL.64 [R1+0x4c0], R158 ;  /* 0x0004c09e01007387 */ /* 0x0003e20000100a00 */
[----:B--2---:R-:W-:-:S03]  /*19130*/  IMAD.WIDE R6, R223, 0x4, R208 ;  /* 0x00000004df067825 */ /* 0x004fc600078e02d0 */
[----:B------:R1:W-:Y:S01]  /*19140*/  STL.64 [R1+0x500], R156 ;  /* 0x0005009c01007387 */ /* 0x0003e20000100a00 */
[----:B---3--:R-:W-:-:S03]  /*19150*/  IMAD.WIDE R4, R223, 0x4, R212 ;  /* 0x00000004df047825 */ /* 0x008fc600078e02d4 */
[----:B------:R1:W-:Y:S04]  /*19160*/  STL.64 [R1+0x540], R154 ;  /* 0x0005409a01007387 */ /* 0x0003e80000100a00 */
[----:B------:R1:W-:Y:S04]  /*19170*/  STL.64 [R1+0x580], R152 ;  /* 0x0005809801007387 */ /* 0x0003e80000100a00 */
[----:B------:R1:W-:Y:S04]  /*19180*/  STL.64 [R1+0x5c0], R8 ;  /* 0x0005c00801007387 */ /* 0x0003e80000100a00 */
[----:B------:R1:W-:Y:S04]  /*19190*/  STL.64 [R1+0x600], R6 ;  /* 0x0006000601007387 */ /* 0x0003e80000100a00 */
[----:B------:R1:W-:Y:S04]  /*191a0*/  STL.64 [R1+0x640], R4 ;  /* 0x0006400401007387 */ /* 0x0003e80000100a00 */
[----:B------:R1:W-:Y:S04]  /*191b0*/  LDGSTS.E [R243+0x60380], desc[UR60][R168.64], P3 ;  /* 0x60380000a8f37fae */ /* 0x0003e8000992187c */
        /* <DEDUP_REMOVED lines=15> */
[----:B------:R-:W0:Y:S01]  /*192b0*/  LDGDEPBAR ;  /* 0x00000000000079af */ /* 0x000e220000000000 */
[----:B------:R-:W-:Y:S05]  /*192c0*/  @!P0 BRA `(.L_x_0) ;  /* 0x000000ec003c8947 */ /* 0x000fea0003800000 */
[----:B------:R-:W2:Y:S04]  /*192d0*/  LDL.LU.64 R204, [R1] ;  /* 0x0000000001cc7983 */ /* 0x000ea80000300a00 */
[----:B------:R-:W3:Y:S04]  /*192e0*/  LDL.LU.64 R228, [R1+0x8] ;  /* 0x0000080001e47983 */ /* 0x000ee80000300a00 */
[----:B-1----:R-:W4:Y:S04]  /*192f0*/  LDL.LU.64 R172, [R1+0x10] ;  /* 0x0000100001ac7983 */ /* 0x002f280000300a00 */
[----:B------:R-:W4:Y:S04]  /*19300*/  LDL.LU.64 R210, [R1+0x18] ;  /* 0x0000180001d27983 */ /* 0x000f280000300a00 */
[----:B------:R-:W4:Y:S04]  /*19310*/  LDL.LU.64 R234, [R1+0x20] ;  /* 0x0000200001ea7983 */ /* 0x000f280000300a00 */
[----:B------:R-:W4:Y:S04]  /*19320*/  LDL.LU.64 R192, [R1+0x28] ;  /* 0x0000280001c07983 */ /* 0x000f280000300a00 */
[----:B------:R-:W4:Y:S04]  /*19330*/  LDL.LU.64 R216, [R1+0x30] ;  /* 0x0000300001d87983 */ /* 0x000f280000300a00 */
[----:B------:R-:W4:Y:S04]  /*19340*/  LDL.LU.64 R198, [R1+0x38] ;  /* 0x0000380001c67983 */ /* 0x000f280000300a00 */
[----:B------:R-:W4:Y:S01]  /*19350*/  LDL.LU.64 R244, [R1+0x40] ;  /* 0x0000400001f47983 */ /* 0x000f220000300a00 */
[----:B------:R-:W-:Y:S01]  /*19360*/  IMAD.MOV.U32 R4, RZ, RZ, R22 ;  /* 0x000000ffff047224 */ /* 0x000fe200078e0016 */
[----:B------:R-:W-:Y:S01]  /*19370*/  MOV R152, R226 ;  /* 0x000000e200987202 */ /* 0x000fe20000000f00 */
[----:B------:R-:W-:Y:S01]  /*19380*/  IMAD.MOV.U32 R5, RZ, RZ, R23 ;  /* 0x000000ffff057224 */ /* 0x000fe200078e0017 */
[----:B------:R-:W-:Y:S01]  /*19390*/  STL.64 [R1+0xa78], R184 ;  /* 0x000a78b801007387 */ /* 0x000fe20000100a00 */
[----:B------:R-:W-:Y:S01]  /*193a0*/  IMAD.MOV.U32 R6, RZ, RZ, R20 ;  /* 0x000000ffff067224 */ /* 0x000fe200078e0014 */
[----:B------:R-:W-:Y:S01]  /*193b0*/  MOV R159, R238 ;  /* 0x000000ee009f7202 */ /* 0x000fe20000000f00 */
[----:B------:R-:W-:Y:S01]  /*193c0*/  IMAD.MOV.U32 R7, RZ, RZ, R21 ;  /* 0x000000ffff077224 */ /* 0x000fe200078e0015 */
[----:B-----5:R1:W-:Y:S01]  /*193d0*/  STL.64 [R1+0xa70], R2 ;  /* 0x000a700201007387 */ /* 0x0203e20000100a00 */
[----:B------:R-:W-:Y:S01]  /*193e0*/  IMAD.MOV.U32 R8, RZ, RZ, R18 ;  /* 0x000000ffff087224 */ /* 0x000fe200078e0012 */
[----:B------:R-:W-:Y:S01]  /*193f0*/  MOV R18, R214 ;  /* 0x000000d600127202 */ /* 0x000fe20000000f00 */
[----:B------:R-:W-:Y:S01]  /*19400*/  IMAD.MOV.U32 R9, RZ, RZ, R19 ;  /* 0x000000ffff097224 */ /* 0x000fe200078e0013 */
[----:B------:R-:W-:Y:S01]  /*19410*/  STL.64 [R1+0xa80], R4 ;  /* 0x000a800401007387 */ /* 0x000fe20000100a00 */
[----:B------:R-:W-:-:S02]  /*19420*/  IMAD.MOV.U32 R19, RZ, RZ, R215 ;  /* 0x000000ffff137224 */ /* 0x000fc400078e00d7 */
[----:B------:R-:W-:Y:S01]  /*19430*/  IMAD.MOV.U32 R20, RZ, RZ, R218 ;  /* 0x000000ffff147224 */ /* 0x000fe200078e00da */
[----:B------:R-:W-:Y:S01]  /*19440*/  STL.64 [R1+0xa88], R6 ;  /* 0x000a880601007387 */ /* 0x000fe20000100a00 */
[----:B------:R-:W-:Y:S02]  /*19450*/  IMAD.MOV.U32 R21, RZ, RZ, R219 ;  /* 0x000000ffff157224 */ /* 0x000fe400078e00db */
[----:B------:R-:W-:Y:S01]  /*19460*/  IMAD.MOV.U32 R22, RZ, RZ, R220 ;  /* 0x000000ffff167224 */ /* 0x000fe200078e00dc */
[----:B------:R-:W-:Y:S01]  /*19470*/  STL.64 [R1+0xa90], R8 ;  /* 0x000a900801007387 */ /* 0x000fe20000100a00 */
[----:B------:R-:W-:Y:S02]  /*19480*/  IMAD.MOV.U32 R23, RZ, RZ, R221 ;  /* 0x000000ffff177224 */ /* 0x000fe400078e00dd */
[----:B------:R-:W-:Y:S01]  /*19490*/  IMAD.MOV.U32 R188, RZ, RZ, R224 ;  /* 0x000000ffffbc7224 */ /* 0x000fe200078e00e0 */
[----:B------:R1:W-:Y:S01]  /*194a0*/  STL.64 [R1+0xa98], R10 ;  /* 0x000a980a01007387 */ /* 0x0003e20000100a00 */
[----:B------:R-:W-:-:S02]  /*194b0*/  IMAD.MOV.U32 R153, RZ, RZ, R227 ;  /* 0x000000ffff997224 */ /* 0x000fc400078e00e3 */
[----:B------:R-:W-:Y:S01]  /*194c0*/  IMAD.MOV.U32 R154, RZ, RZ, R225 ;  /* 0x000000ffff9a7224 */ /* 0x000fe200078e00e1 */
[----:B------:R-:W-:Y:S01]  /*194d0*/  STL.64 [R1+0xaa0], R12 ;  /* 0x000aa00c01007387 */ /* 0x000fe20000100a00 */
[----:B------:R-:W-:Y:S02]  /*194e0*/  IMAD.MOV.U32 R187, RZ, RZ, R230 ;  /* 0x000000ffffbb7224 */ /* 0x000fe400078e00e6 */
[----:B------:R-:W-:Y:S01]  /*194f0*/  IMAD.MOV.U32 R156, RZ, RZ, R231 ;  /* 0x000000ffff9c7224 */ /* 0x000fe200078e00e7 */
[----:B------:R1:W-:Y:S01]  /*19500*/  STL.64 [R1+0xaa8], R14 ;  /* 0x000aa80e01007387 */ /* 0x0003e20000100a00 */
[----:B------:R-:W-:Y:S02]  /*19510*/  IMAD.MOV.U32 R155, RZ, RZ, R232 ;  /* 0x000000ffff9b7224 */ /* 0x000fe400078e00e8 */
[----:B------:R-:W-:Y:S01]  /*19520*/  IMAD.MOV.U32 R178, RZ, RZ, R233 ;  /* 0x000000ffffb27224 */ /* 0x000fe200078e00e9 */
[----:B------:R-:W-:Y:S01]  /*19530*/  STL.64 [R1+0xab0], R16 ;  /* 0x000ab01001007387 */ /* 0x000fe20000100a00 */
[----:B------:R-:W-:-:S02]  /*19540*/  IMAD.MOV.U32 R160, RZ, RZ, R239 ;  /* 0x000000ffffa07224 */ /* 0x000fc400078e00ef */
[----:B------:R-:W-:Y:S01]  /*19550*/  IMAD.MOV.U32 R158, RZ, RZ, R236 ;  /* 0x000000ffff9e7224 */ /* 0x000fe200078e00ec */
[----:B------:R1:W-:Y:S01]  /*19560*/  STL.64 [R1+0xab8], R18 ;  /* 0x000ab81201007387 */ /* 0x0003e20000100a00 */
[----:B------:R-:W-:Y:S02]  /*19570*/  IMAD.MOV.U32 R161, RZ, RZ, R237 ;  /* 0x000000ffffa17224 */ /* 0x000fe400078e00ed */
[----:B------:R-:W-:Y:S01]  /*19580*/  IMAD.MOV.U32 R157, RZ, RZ, R240 ;  /* 0x000000ffff9d7224 */ /* 0x000fe200078e00f0 */
[----:B------:R1:W-:Y:S01]  /*19590*/  STL.64 [R1+0xac0], R20 ;  /* 0x000ac01401007387 */ /* 0x0003e20000100a00 */
[----:B------:R-:W-:Y:S02]  /*195a0*/  IMAD.MOV.U32 R163, RZ, RZ, R241 ;  /* 0x000000ffffa37224 */ /* 0x000fe400078e00f1 */
[----:B------:R-:W-:Y:S01]  /*195b0*/  IMAD.MOV.U32 R162, RZ, RZ, R246 ;  /* 0x000000ffffa27224 */ /* 0x000fe200078e00f6 */
[----:B------:R-:W-:Y:S01]  /*195c0*/  STL.64 [R1+0xac8], R22 ;  /* 0x000ac81601007387 */ /* 0x000fe20000100a00 */
[----:B------:R-:W-:-:S03]  /*195d0*/  IMAD.MOV.U32 R179, RZ, RZ, R247 ;  /* 0x000000ffffb37224 */ /* 0x000fc600078e00f7 */
[----:B------:R-:W-:Y:S04]  /*195e0*/  STL [R1+0xad0], R188 ;  /* 0x000ad0bc01007387 */ /* 0x000fe80000100800 */
[----:B------:R-:W-:Y:S04]  /*195f0*/  STL.64 [R1+0xad8], R152 ;  /* 0x000ad89801007387 */ /* 0x000fe80000100a00 */
[----:B------:R-:W4:Y:S01]  /*19600*/  LDL.LU.64 R202, [R1+0x48] ;  /* 0x0000480001ca7983 */ /* 0x000f220000300a00 */
[----:B--2---:R-:W-:Y:S02]  /*19610*/  IMAD.MOV.U32 R165, RZ, RZ, R204 ;  /* 0x000000ffffa57224 */ /* 0x004fe400078e00cc */
[----:B------:R-:W-:Y:S01]  /*19620*/  IMAD.MOV.U32 R168, RZ, RZ, R205 ;  /* 0x000000ffffa87224 */ /* 0x000fe200078e00cd */
[----:B---3--:R-:W-:Y:S01]  /*19630*/  MOV R166, R228 ;  /* 0x000000e400a67202 */ /* 0x008fe20000000f00 */
[----:B------:R-:W-:Y:S01]  /*19640*/  IMAD.MOV.U32 R167, RZ, RZ, R229 ;  /* 0x000000ffffa77224 */ /* 0x000fe200078e00e5 */
[----:B------:R-:W2:Y:S04]  /*19650*/  LDL.LU.64 R204, [R1+0x50] ;  /* 0x0000500001cc7983 */ /* 0x000ea80000300a00 */
[----:B------:R-:W3:Y:S01]  /*19660*/  LDL.LU.64 R228, [R1+0x58] ;  /* 0x0000580001e47983 */ /* 0x000ee20000300a00 */
[----:B----4-:R-:W-:-:S02]  /*19670*/  IMAD.MOV.U32 R169, RZ, RZ, R172 ;  /* 0x000000ffffa97224 */ /* 0x010fc400078e00ac */
[----:B------:R-:W-:Y:S01]  /*19680*/  IMAD.MOV.U32 R180, RZ, RZ, R173 ;  /* 0x000000ffffb47224 */ /* 0x000fe200078e00ad */
[----:B------:R-:W4:Y:S01]  /*19690*/  LDL.LU.64 R208, [R1+0x60] ;  /* 0x0000600001d07983 */ /* 0x000f220000300a00 */
[----:B------:R-:W-:Y:S01]  /*196a0*/  IMAD.MOV.U32 R172, RZ, RZ, R210 ;  /* 0x000000ffffac7224 */ /* 0x000fe200078e00d2 */
[----:B------:R-:W-:Y:S01]  /*196b0*/  MOV R173, R234 ;  /* 0x000000ea00ad7202 */ /* 0x000fe20000000f00 */
[----:B------:R-:W-:Y:S02]  /*196c0*/  IMAD.MOV.U32 R175, RZ, RZ, R211 ;  /* 0x000000ffffaf7224 */ /* 0x000fe400078e00d3 */
[----:B------:R-:W4:Y:S01]  /*196d0*/  LDL.LU.64 R210, [R1+0x68] ;  /* 0x0000680001d27983 */ /* 0x000f220000300a00 */
[----:B------:R-:W-:-:S03]  /*196e0*/  IMAD.MOV.U32 R174, RZ, RZ, R235 ;  /* 0x000000ffffae7224 */ /* 0x000fc600078e00eb */
[----:B------:R-:W4:Y:S01]  /*196f0*/  LDL.LU.64 R234, [R1+0x70] ;  /* 0x0000700001ea7983 */ /* 0x000f220000300a00 */
[----:B------:R-:W-:Y:S02]  /*19700*/  IMAD.MOV.U32 R171, RZ, RZ, R192 ;  /* 0x000000ffffab7224 */ /* 0x000fe400078e00c0 */
[----:B------:R-:W-:Y:S01]  /*19710*/  IMAD.MOV.U32 R192, RZ, RZ, R216 ;  /* 0x000000ffffc07224 */ /* 0x000fe200078e00d8 */
[----:B-1----:R-:W4:Y:S01]  /*19720*/  LDL.LU.64 R2, [R1+0x78] ;  /* 0x0000780001027983 */ /* 0x002f220000300a00 */
[----:B------:R-:W-:-:S03]  /*19730*/  IMAD.MOV.U32 R181, RZ, RZ, R217 ;  /* 0x000000ffffb57224 */ /* 0x000fc600078e00d9 */
[----:B------:R-:W4:Y:S04]  /*19740*/  LDL.LU.64 R216, [R1+0x80] ;  /* 0x0000800001d87983 */ /* 0x000f280000300a00 */
[----:B------:R-:W4:Y:S01]  /*19750*/  LDL.LU.64 R184, [R1+0x88] ;  /* 0x0000880001b87983 */ /* 0x000f220000300a00 */
[----:B------:R-:W-:Y:S01]  /*19760*/  MOV R196, R244 ;  /* 0x000000f400c47202 */ /* 0x000fe20000000f00 */
[----:B------:R-:W-:Y:S02]  /*19770*/  IMAD.MOV.U32 R195, RZ, RZ, R245 ;  /* 0x000000ffffc37224 */ /* 0x000fe400078e00f5 */
[----:B------:R-:W4:Y:S04]  /*19780*/  LDL.LU.64 R242, [R1+0x90] ;  /* 0x0000900001f27983 */ /* 0x000f280000300a00 */
[----:B------:R-:W4:Y:S04]  /*19790*/  LDL.LU.64 R244, [R1+0x98] ;  /* 0x0000980001f47983 */ /* 0x000f280000300a00 */
[----:B------:R-:W4:Y:S04]  /*197a0*/  LDL.LU.64 R10, [R1+0xa0] ;  /* 0x0000a000010a7983 */ /* 0x000f280000300a00 */
[----:B------:R-:W4:Y:S01]  /*197b0*/  LDL.LU.64 R8, [R1+0xa8] ;  /* 0x0000a80001087983 */ /* 0x000f220000300a00 */
[----:B------:R-:W-:-:S02]  /*197c0*/  IMAD.MOV.U32 R176, RZ, RZ, R193 ;  /* 0x000000ffffb07224 */ /* 0x000fc400078e00c1 */
[----:B------:R-:W-:Y:S02]  /*197d0*/  IMAD.MOV.U32 R193, RZ, RZ, R199 ;  /* 0x000000ffffc17224 */ /* 0x000fe400078e00c7 */
[----:B------:R-:W-:Y:S02]  /*197e0*/  IMAD.MOV.U32 R200, RZ, RZ, R202 ;  /* 0x000000ffffc87224 */ /* 0x000fe400078e00ca */
[----:B------:R-:W-:Y:S02]  /*197f0*/  IMAD.MOV.U32 R199, RZ, RZ, R203 ;  /* 0x000000ffffc77224 */ /* 0x000fe400078e00cb */
[----:B--2---:R-:W-:Y:S01]  /*19800*/  IMAD.MOV.U32 R202, RZ, RZ, R204 ;  /* 0x000000ffffca7224 */ /* 0x004fe200078e00cc */
[----:B---3--:R-:W-:Y:S01]  /*19810*/  MOV R204, R228 ;  /* 0x000000e400cc7202 */ /* 0x008fe20000000f00 */
[----:B------:R-:W-:Y:S02]  /*19820*/  IMAD.MOV.U32 R203, RZ, RZ, R229 ;  /* 0x000000ffffcb7224 */ /* 0x000fe400078e00e5 */
[----:B------:R-:W2:Y:S04]  /*19830*/  LDL.LU.64 R228, [R1+0xb0] ;  /* 0x0000b00001e47983 */ /* 0x000ea80000300a00 */
[----:B------:R-:W3:Y:S01]  /*19840*/  LDL.LU.64 R14, [R1+0xb8] ;  /* 0x0000b800010e7983 */ /* 0x000ee20000300a00 */
[----:B------:R-:W-:-:S03]  /*19850*/  IMAD.MOV.U32 R201, RZ, RZ, R205 ;  /* 0x000000ffffc97224 */ /* 0x000fc600078e00cd */
[----:B------:R-:W3:Y:S01]  /*19860*/  LDL.LU.64 R6, [R1+0xc0] ;  /* 0x0000c00001067983 */ /* 0x000ee20000300a00 */
[----:B----4-:R-:W-:Y:S02]  /*19870*/  IMAD.MOV.U32 R206, RZ, RZ, R208 ;  /* 0x000000ffffce7224 */ /* 0x010fe400078e00d0 */
[----:B------:R-:W-:Y:S02]  /*19880*/  IMAD.MOV.U32 R205, RZ, RZ, R209 ;  /* 0x000000ffffcd7224 */ /* 0x000fe400078e00d1 */
[----:B------:R-:W-:Y:S02]  /*19890*/  IMAD.MOV.U32 R208, RZ, RZ, R210 ;  /* 0x000000ffffd07224 */ /* 0x000fe400078e00d2 */
[----:B------:R-:W-:Y:S02]  /*198a0*/  IMAD.MOV.U32 R210, RZ, RZ, R234 ;  /* 0x000000ffffd27224 */ /* 0x000fe400078e00ea */
[----:B------:R-:W-:Y:S02]  /*198b0*/  IMAD.MOV.U32 R209, RZ, RZ, R235 ;  /* 0x000000ffffd17224 */ /* 0x000fe400078e00eb */
[----:B------:R-:W4:Y:S04]  /*198c0*/  LDL.LU.64 R234, [R1+0xc8] ;  /* 0x0000c80001ea7983 */ /* 0x000f280000300a00 */
[----:B------:R-:W4:Y:S01]  /*198d0*/  LDL.LU.64 R4, [R1+0xd0] ;  /* 0x0000d00001047983 */ /* 0x000f220000300a00 */
[----:B------:R-:W-:Y:S01]  /*198e0*/  IMAD.MOV.U32 R207, RZ, RZ, R211 ;  /* 0x000000ffffcf7224 */ /* 0x000fe200078e00d3 */
[----:B------:R-:W-:Y:S01]  /*198f0*/  MOV R212, R2 ;  /* 0x0000000200d47202 */ /* 0x000fe20000000f00 */
[----:B------:R-:W-:-:S02]  /*19900*/  IMAD.MOV.U32 R211, RZ, RZ, R3 ;  /* 0x000000ffffd37224 */ /* 0x000fc400078e0003 */
[----:B------:R-:W-:Y:S01]  /*19910*/  IMAD.MOV.U32 R214, RZ, RZ, R216 ;  /* 0x000000ffffd67224 */ /* 0x000fe200078e00d8 */
[----:B------:R-:W4:Y:S01]  /*19920*/  LDL.LU.64 R2, [R1+0xd8] ;  /* 0x0000d80001027983 */ /* 0x000f220000300a00 */
[----:B------:R-:W-:Y:S02]  /*19930*/  IMAD.MOV.U32 R216, RZ, RZ, R184 ;  /* 0x000000ffffd87224 */ /* 0x000fe400078e00b8 */
[----:B------:R-:W-:Y:S02]  /*19940*/  IMAD.MOV.U32 R215, RZ, RZ, R185 ;  /* 0x000000ffffd77224 */ /* 0x000fe400078e00b9 */
[----:B------:R-:W4:Y:S01]  /*19950*/  LDL.LU.64 R184, [R1+0xe0] ;  /* 0x0000e00001b87983 */ /* 0x000f220000300a00 */
[----:B------:R-:W-:Y:S01]  /*19960*/  IMAD.MOV.U32 R213, RZ, RZ, R217 ;  /* 0x000000ffffd57224 */ /* 0x000fe200078e00d9 */
[----:B------:R-:W-:Y:S01]  /*19970*/  MOV R220, R244 ;  /* 0x000000f400dc7202 */ /* 0x000fe20000000f00 */
[----:B------:R-:W-:Y:S02]  /*19980*/  IMAD.MOV.U32 R218, RZ, RZ, R242 ;  /* 0x000000ffffda7224 */ /* 0x000fe400078e00f2 */
[----:B------:R-:W-:-:S02]  /*19990*/  IMAD.MOV.U32 R217, RZ, RZ, R243 ;  /* 0x000000ffffd97224 */ /* 0x000fc400078e00f3 */
[----:B------:R-:W4:Y:S01]  /*199a0*/  LDL.LU.64 R242, [R1+0xe8] ;  /* 0x0000e80001f27983 */ /* 0x000f220000300a00 */
[----:B------:R-:W-:-:S03]  /*199b0*/  IMAD.MOV.U32 R219, RZ, RZ, R245 ;  /* 0x000000ffffdb7224 */ /* 0x000fc600078e00f5 */
[----:B------:R-:W4:Y:S04]  /*199c0*/  LDL.LU.64 R244, [R1+0xf0] ;  /* 0x0000f00001f47983 */ /* 0x000f280000300a00 */
[----:B------:R-:W4:Y:S01]  /*199d0*/  LDL.LU.64 R12, [R1+0xf8] ;  /* 0x0000f800010c7983 */ /* 0x000f220000300a00 */
[----:B------:R-:W-:Y:S02]  /*199e0*/  IMAD.MOV.U32 R222, RZ, RZ, R10 ;  /* 0x000000ffffde7224 */ /* 0x000fe400078e000a */
[----:B------:R-:W-:Y:S02]  /*199f0*/  IMAD.MOV.U32 R221, RZ, RZ, R11 ;  /* 0x000000ffffdd7224 */ /* 0x000fe400078e000b */
[----:B------:R-:W4:Y:S01]  /*19a00*/  LDL.LU.64 R10, [R1+0x100] ;  /* 0x00010000010a7983 */ /* 0x000f220000300a00 */
[----:B------:R-:W-:-:S02]  /*19a10*/  IMAD.MOV.U32 R225, RZ, RZ, R8 ;  /* 0x000000ffffe17224 */ /* 0x000fc400078e0008 */
[----:B------:R-:W-:Y:S02]  /*19a20*/  IMAD.MOV.U32 R224, RZ, RZ, R9 ;  /* 0x000000ffffe07224 */ /* 0x000fe400078e0009 */
[----:B------:R-:W4:Y:S04]  /*19a30*/  LDL.LU.64 R8, [R1+0x108] ;  /* 0x0001080001087983 */ /* 0x000f280000300a00 */
[----:B------:R-:W4:Y:S04]  /*19a40*/  LDL.LU.64 R18, [R1+0x110] ;  /* 0x0001100001127983 */ /* 0x000f280000300a00 */
[----:B------:R-:W4:Y:S01]  /*19a50*/  LDL.LU.64 R16, [R1+0x118] ;  /* 0x0001180001107983 */ /* 0x000f220000300a00 */
[----:B--2---:R-:W-:-:S02]  /*19a60*/  IMAD.MOV.U32 R227, RZ, RZ, R228 ;  /* 0x000000ffffe37224 */ /* 0x004fc400078e00e4 */
[----:B------:R-:W-:Y:S01]  /*19a70*/  IMAD.MOV.U32 R226, RZ, RZ, R229 ;  /* 0x000000ffffe27224 */ /* 0x000fe200078e00e5 */
[----:B---3--:R-:W-:Y:S01]  /*19a80*/  MOV R229, R14 ;  /* 0x0000000e00e57202 */ /* 0x008fe20000000f00 */
[----:B------:R-:W-:Y:S02]  /*19a90*/  IMAD.MOV.U32 R228, RZ, RZ, R15 ;  /* 0x000000ffffe47224 */ /* 0x000fe400078e000f */
[----:B------:R-:W2:Y:S01]  /*19aa0*/  LDL.LU.64 R14, [R1+0x120] ;  /* 0x00012000010e7983 */ /* 0x000ea20000300a00 */
[----:B------:R-:W-:Y:S02]  /*19ab0*/  IMAD.MOV.U32 R231, RZ, RZ, R6 ;  /* 0x000000ffffe77224 */ /* 0x000fe400078e0006 */
[----:B------:R-:W-:Y:S02]  /*19ac0*/  IMAD.MOV.U32 R230, RZ, RZ, R7 ;  /* 0x000000ffffe67224 */ /* 0x000fe400078e0007 */
[----:B------:R-:W3:Y:S01]  /*19ad0*/  LDL.LU.64 R6, [R1+0x128] ;  /* 0x0001280001067983 */ /* 0x000ee20000300a00 */
[----:B----4-:R-:W-:-:S02]  /*19ae0*/  IMAD.MOV.U32 R233, RZ, RZ, R234 ;  /* 0x000000ffffe97224 */ /* 0x010fc400078e00ea */
[----:B------:R-:W-:Y:S02]  /*19af0*/  IMAD.MOV.U32 R232, RZ, RZ, R235 ;  /* 0x000000ffffe87224 */ /* 0x000fe400078e00eb */
[----:B------:R-:W-:Y:S02]  /*19b00*/  IMAD.MOV.U32 R235, RZ, RZ, R4 ;  /* 0x000000ffffeb7224 */ /* 0x000fe400078e0004 */
[----:B------:R-:W-:Y:S02]  /*19b10*/  IMAD.MOV.U32 R234, RZ, RZ, R5 ;  /* 0x000000ffffea7224 */ /* 0x000fe400078e0005 */
[----:B------:R-:W4:Y:S01]  /*19b20*/  LDL.LU.64 R4, [R1+0x130] ;  /* 0x0001300001047983 */ /* 0x000f220000300a00 */
[----:B------:R-:W-:Y:S02]  /*19b30*/  IMAD.MOV.U32 R239, RZ, RZ, R184 ;  /* 0x000000ffffef7224 */ /* 0x000fe400078e00b8 */
[----:B------:R-:W-:Y:S02]  /*19b40*/  IMAD.MOV.U32 R238, RZ, RZ, R185 ;  /* 0x000000ffffee7224 */ /* 0x000fe400078e00b9 */
[----:B------:R-:W4:Y:S01]  /*19b50*/  LDL.LU.64 R184, [R1+0x138] ;  /* 0x0001380001b87983 */ /* 0x000f220000300a00 */
[----:B------:R-:W-:Y:S01]  /*19b60*/  MOV R237, R2 ;  /* 0x0000000200ed7202 */ /* 0x000fe20000000f00 */
[----:B------:R-:W-:-:S02]  /*19b70*/  IMAD.MOV.U32 R236, RZ, RZ, R3 ;  /* 0x000000ffffec7224 */ /* 0x000fc400078e0003 */
[----:B------:R-:W4:Y:S04]  /*19b80*/  LDL.LU.64 R2, [R1+0x140] ;  /* 0x0001400001027983 */ /* 0x000f280000300a00 */
[----:B------:R-:W4:Y:S01]  /*19b90*/  LDL.LU.64 R20, [R1+0x148] ;  /* 0x0001480001147983 */ /* 0x000f220000300a00 */
[----:B------:R-:W-:Y:S02]  /*19ba0*/  IMAD.MOV.U32 R241, RZ, RZ, R242 ;  /* 0x000000fffff17224 */ /* 0x000fe400078e00f2 */
[----:B------:R-:W-:Y:S02]  /*19bb0*/  IMAD.MOV.U32 R240, RZ, RZ, R243 ;  /* 0x000000fffff07224 */ /* 0x000fe400078e00f3 */
[----:B------:R-:W-:Y:S02]  /*19bc0*/  IMAD.MOV.U32 R243, RZ, RZ, R244 ;  /* 0x000000fffff37224 */ /* 0x000fe400078e00f4 */
[----:B------:R-:W-:Y:S01]  /*19bd0*/  IMAD.MOV.U32 R242, RZ, RZ, R245 ;  /* 0x000000fffff27224 */ /* 0x000fe200078e00f5 */
[----:B------:R-:W-:Y:S01]  /*19be0*/  MOV R245, R12 ;  /* 0x0000000c00f57202 */ /* 0x000fe20000000f00 */
[----:B------:R-:W-:-:S02]  /*19bf0*/  IMAD.MOV.U32 R244, RZ, RZ, R13 ;  /* 0x000000fffff47224 */ /* 0x000fc400078e000d */
[----:B------:R-:W4:Y:S01]  /*19c00*/  LDL.LU.64 R12, [R1+0x158] ;  /* 0x00015800010c7983 */ /* 0x000f220000300a00 */
[----:B------:R-:W-:Y:S02]  /*19c10*/  IMAD.MOV.U32 R247, RZ, RZ, R10 ;  /* 0x000000fffff77224 */ /* 0x000fe400078e000a */
[----:B------:R-:W-:Y:S02]  /*19c20*/  IMAD.MOV.U32 R246, RZ, RZ, R11 ;  /* 0x000000fffff67224 */ /* 0x000fe400078e000b */
[----:B------:R-:W4:Y:S01]  /*19c30*/  LDL.LU.64 R10, [R1+0x160] ;  /* 0x00016000010a7983 */ /* 0x000f220000300a00 */
[----:B------:R-:W-:Y:S02]  /*19c40*/  IMAD.MOV.U32 R164, RZ, RZ, R248 ;  /* 0x000000ffffa47224 */ /* 0x000fe400078e00f8 */
[----:B------:R-:W-:Y:S02]  /*19c50*/  IMAD.MOV.U32 R170, RZ, RZ, R249 ;  /* 0x000000ffffaa7224 */ /* 0x000fe400078e00f9 */
[----:B------:R-:W-:-:S02]  /*19c60*/  IMAD.MOV.U32 R249, RZ, RZ, R8 ;  /* 0x000000fffff97224 */ /* 0x000fc400078e0008 */
[----:B------:R-:W-:Y:S02]  /*19c70*/  IMAD.MOV.U32 R248, RZ, RZ, R9 ;  /* 0x000000fffff87224 */ /* 0x000fe400078e0009 */
[----:B------:R-:W4:Y:S01]  /*19c80*/  LDL.LU.64 R8, [R1+0x170] ;  /* 0x0001700001087983 */ /* 0x000f220000300a00 */
[----:B------:R-:W-:Y:S02]  /*19c90*/  IMAD.MOV.U32 R194, RZ, RZ, R198 ;  /* 0x000000ffffc27224 */ /* 0x000fe400078e00c6 */
[----:B------:R-:W-:Y:S02]  /*19ca0*/  IMAD.MOV.U32 R198, RZ, RZ, R250 ;  /* 0x000000ffffc67224 */ /* 0x000fe400078e00fa */
[----:B------:R-:W-:Y:S02]  /*19cb0*/  IMAD.MOV.U32 R197, RZ, RZ, R251 ;  /* 0x000000ffffc57224 */ /* 0x000fe400078e00fb */
[----:B------:R-:W-:Y:S02]  /*19cc0*/  IMAD.MOV.U32 R251, RZ, RZ, R18 ;  /* 0x000000fffffb7224 */ /* 0x000fe400078e0012 */
[----:B------:R-:W-:-:S02]  /*19cd0*/  IMAD.MOV.U32 R250, RZ, RZ, R19 ;  /* 0x000000fffffa7224 */ /* 0x000fc400078e0013 */
[----:B------:R-:W4:Y:S01]  /*19ce0*/  LDL.LU.64 R18, [R1+0x178] ;  /* 0x0001780001127983 */ /* 0x000f220000300a00 */
[----:B------:R-:W-:-:S03]  /*19cf0*/  MOV R252, R17 ;  /* 0x0000001100fc7202 */ /* 0x000fc60000000f00 */
[----:B------:R1:W-:Y:S04]  /*19d00*/  STL [R1], R16 ;  /* 0x0000001001007387 */ /* 0x0003e80000100800 */
[----:B-1----:R-:W4:Y:S04]  /*19d10*/  LDL.LU.64 R16, [R1+0x188] ;  /* 0x0001880001107983 */ /* 0x002f280000300a00 */
[----:B--2---:R1:W-:Y:S01]  /*19d20*/  STL [R1+0x8], R14 ;  /* 0x0000080e01007387 */ /* 0x0043e20000100800 */
[----:B------:R-:W-:-:S03]  /*19d30*/  IMAD.MOV.U32 R22, RZ, RZ, R15 ;  /* 0x000000ffff167224 */ /* 0x000fc600078e000f */
[----:B-1----:R-:W2:Y:S04]  /*19d40*/  LDL.LU.64 R14, [R1+0x198] ;  /* 0x00019800010e7983 */ /* 0x002ea80000300a00 */
[----:B------:R1:W-:Y:S04]  /*19d50*/  STL [R1+0x4], R22 ;  /* 0x0000041601007387 */ /* 0x0003e80000100800 */
[----:B---3--:R3:W-:Y:S01]  /*19d60*/  STL [R1+0x10], R6 ;  /* 0x0000100601007387 */ /* 0x0087e20000100800 */
[----:B-1----:R-:W-:-:S03]  /*19d70*/  IMAD.MOV.U32 R22, RZ, RZ, R7 ;  /* 0x000000ffff167224 */ /* 0x002fc600078e0007 */
[----:B---3--:R-:W3:Y:S04]  /*19d80*/  LDL.LU.64 R6, [R1+0x1a0] ;  /* 0x0001a00001067983 */ /* 0x008ee80000300a00 */
[----:B------:R1:W-:Y:S04]  /*19d90*/  STL [R1+0xc], R22 ;  /* 0x00000c1601007387 */ /* 0x0003e80000100800 */
[----:B----4-:R4:W-:Y:S01]  /*19da0*/  STL [R1+0x18], R4 ;  /* 0x0000180401007387 */ /* 0x0109e20000100800 */
[----:B-1----:R-:W-:-:S03]  /*19db0*/  IMAD.MOV.U32 R22, RZ, RZ, R5 ;  /* 0x000000ffff167224 */ /* 0x002fc600078e0005 */
[----:B----4-:R-:W4:Y:S04]  /*19dc0*/  LDL.LU.64 R4, [R1+0x1b8] ;  /* 0x0001b80001047983 */ /* 0x010f280000300a00 */
[----:B------:R1:W-:Y:S04]  /*19dd0*/  STL [R1+0x14], R22 ;  /* 0x0000141601007387 */ /* 0x0003e80000100800 */
[----:B------:R1:W-:Y:S02]  /*19de0*/  STL [R1+0x20], R184 ;  /* 0x000020b801007387 */ /* 0x0003e40000100800 */
[----:B-1----:R-:W-:-:S02]  /*19df0*/  IMAD.MOV.U32 R22, RZ, RZ, R185 ;  /* 0x000000ffff167224 */ /* 0x002fc400078e00b9 */
[----:B------:R-:W4:Y:S04]  /*19e00*/  LDL.LU.64 R184, [R1+0x1c0] ;  /* 0x0001c00001b87983 */ /* 0x000f280000300a00 */
        /* <DEDUP_REMOVED lines=14> */
[----:B-1----:R-:W-:-:S02]  /*19ef0*/  MOV R22, R11 ;  /* 0x0000000b00167202 */ /* 0x002fc40000000f00 */
        /* <DEDUP_REMOVED lines=14> */
[----:B--2---:R2:W-:Y:S01]  /*19fe0*/  STL [R1+0x60], R14 ;  /* 0x0000600e01007387 */ /* 0x0045e20000100800 */
[----:B-1----:R-:W-:-:S03]  /*19ff0*/  IMAD.MOV.U32 R22, RZ, RZ, R15 ;  /* 0x000000ffff167224 */ /* 0x002fc600078e000f */
[----:B--2---:R-:W2:Y:S04]  /*1a000*/  LDL.LU.64 R14, [R1+0x200] ;  /* 0x00020000010e7983 */ /* 0x004ea80000300a00 */
        /* <DEDUP_REMOVED lines=46> */
[----:B-1----:R-:W-:-:S03]  /*1a2f0*/  MOV R22, R7 ;  /* 0x0000000700167202 */ /* 0x002fc60000000f00 */
        /* <DEDUP_REMOVED lines=127> */
[----:B-1----:R-:W-:-:S03]  /*1aaf0*/  MOV R22, R15 ;  /* 0x0000000f00167202 */ /* 0x002fc60000000f00 */
        /* <DEDUP_REMOVED lines=95> */
[----:B-1----:R-:W-:-:S03]  /*1b0f0*/  MOV R22, R5 ;  /* 0x0000000500167202 */ /* 0x002fc60000000f00 */
        /* <DEDUP_REMOVED lines=98> */
[----:B------:R1:W-:Y:S04]  /*1b720*/  STL [R1+0x348], R20 ;  /* 0x0003481401007387 */ /* 0x0003e80000100800 */
[----:B-1----:R-:W4:Y:S01]  /*1b730*/  LDL.LU.64 R22, [R1+0x470] ;  /* 0x0004700001167983 */ /* 0x002f220000300a00 */
[----:B------:R-:W-:-:S05]  /*1b740*/  IMAD.MOV.U32 R20, RZ, RZ, R21 ;  /* 0x000000ffff147224 */ /* 0x000fca00078e0015 */
[----:B------:R1:W-:Y:S04]  /*1b750*/  STL [R1+0x344], R20 ;  /* 0x0003441401007387 */ /* 0x0003e80000100800 */
[----:B------:R1:W-:Y:S04]  /*1b760*/  STL [R1+0x350], R12 ;  /* 0x0003500c01007387 */ /* 0x0003e80000100800 */
[----:B-1----:R-:W4:Y:S01]  /*1b770*/  LDL.LU.64 R20, [R1+0x3d8] ;  /* 0x0003d80001147983 */ /* 0x002f220000300a00 */
[----:B------:R-:W-:-:S05]  /*1b780*/  IMAD.MOV.U32 R12, RZ, RZ, R13 ;  /* 0x000000ffff0c7224 */ /* 0x000fca00078e000d */
[----:B------:R1:W-:Y:S04]  /*1b790*/  STL [R1+0x34c], R12 ;  /* 0x00034c0c01007387 */ /* 0x0003e80000100800 */
[----:B------:R1:W-:Y:S04]  /*1b7a0*/  STL [R1+0x358], R10 ;  /* 0x0003580a01007387 */ /* 0x0003e80000100800 */
[----:B-1----:R-:W4:Y:S01]  /*1b7b0*/  LDL.LU.64 R12, [R1+0x3b0] ;  /* 0x0003b000010c7983 */ /* 0x002f220000300a00 */
[----:B------:R-:W-:-:S03]  /*1b7c0*/  IMAD.MOV.U32 R10, RZ, RZ, R11 ;  /* 0x000000ffff0a7224 */ /* 0x000fc600078e000b */
[----:B------:R1:W-:Y:S04]  /*1b7d0*/  STL [R1+0x360], R8 ;  /* 0x0003600801007387 */ /* 0x0003e80000100800 */
[----:B------:R1:W-:Y:S02]  /*1b7e0*/  STL [R1+0x354], R10 ;  /* 0x0003540a01007387 */ /* 0x0003e40000100800 */
[----:B-1----:R-:W-:Y:S02]  /*1b7f0*/  IMAD.MOV.U32 R8, RZ, RZ, R9 ;  /* 0x000000ffff087224 */ /* 0x002fe400078e0009 */
        /* <DEDUP_REMOVED lines=9> */
[----:B--2---:R1:W-:Y:S04]  /*1b890*/  STL [R1+0x378], R14 ;  /* 0x0003780e01007387 */ /* 0x0043e80000100800 */
[----:B------:R2:W-:Y:S01]  /*1b8a0*/  STL [R1+0x36c], R16 ;  /* 0x00036c1001007387 */ /* 0x0005e20000100800 */
[----:B-1----:R-:W-:-:S03]  /*1b8b0*/  IMAD.MOV.U32 R14, RZ, RZ, R15 ;  /* 0x000000ffff0e7224 */ /* 0x002fc600078e000f */
[----:B--2---:R-:W2:Y:S04]  /*1b8c0*/  LDL.LU.64 R16, [R1+0x548] ;  /* 0x0005480001107983 */ /* 0x004ea80000300a00 */
[----:B---3--:R1:W-:Y:S04]  /*1b8d0*/  STL [R1+0x380], R6 ;  /* 0x0003800601007387 */ /* 0x0083e80000100800 */
[----:B------:R3:W-:Y:S01]  /*1b8e0*/  STL [R1+0x374], R14 ;  /* 0x0003740e01007387 */ /* 0x0007e20000100800 */
[----:B-1----:R-:W-:-:S03]  /*1b8f0*/  MOV R6, R7 ;  /* 0x0000000700067202 */ /* 0x002fc60000000f00 */
[----:B---3--:R-:W3:Y:S04]  /*1b900*/  LDL.LU.64 R14, [R1+0x4e0] ;  /* 0x0004e000010e7983 */ /* 0x008ee80000300a00 */
[----:B----4-:R-:W-:Y:S04]  /*1b910*/  STL [R1+0x388], R4 ;  /* 0x0003880401007387 */ /* 0x010fe80000100800 */
[----:B------:R1:W-:Y:S04]  /*1b920*/  STL [R1+0x37c], R6 ;  /* 0x00037c0601007387 */ /* 0x0003e80000100800 */
[----:B-1----:R-:W4:Y:S01]  /*1b930*/  LDL.LU.64 R6, [R1+0x4a0] ;  /* 0x0004a00001067983 */ /* 0x002f220000300a00 */
[----:B------:R-:W-:-:S03]  /*1b940*/  IMAD.MOV.U32 R4, RZ, RZ, R5 ;  /* 0x000000ffff047224 */ /* 0x000fc600078e0005 */
[----:B------:R-:W-:Y:S04]  /*1b950*/  STL [R1+0x390], R184 ;  /* 0x000390b801007387 */ /* 0x000fe80000100800 */
[----:B------:R1:W-:Y:S01]  /*1b960*/  STL [R1+0x384], R4 ;  /* 0x0003840401007387 */ /* 0x0003e20000100800 */
[----:B------:R-:W-:-:S03]  /*1b970*/  IMAD.MOV.U32 R152, RZ, RZ, R185 ;  /* 0x000000ffff987224 */ /* 0x000fc600078e00b9 */
[----:B-1----:R-:W4:Y:S04]  /*1b980*/  LDL.LU.64 R4, [R1+0x468] ;  /* 0x0004680001047983 */ /* 0x002f280000300a00 */
[----:B------:R1:W-:Y:S04]  /*1b990*/  STL [R1+0x398], R2 ;  /* 0x0003980201007387 */ /* 0x0003e80000100800 */
[----:B------:R-:W-:Y:S04]  /*1b9a0*/  STL [R1+0x38c], R152 ;  /* 0x00038c9801007387 */ /* 0x000fe80000100800 */
[----:B------:R-:W4:Y:S01]  /*1b9b0*/  LDL.LU.64 R184, [R1+0x3f0] ;  /* 0x0003f00001b87983 */ /* 0x000f220000300a00 */
[----:B-1----:R-:W-:-:S03]  /*1b9c0*/  IMAD.MOV.U32 R2, RZ, RZ, R3 ;  /* 0x000000ffff027224 */ /* 0x002fc600078e0003 */
[----:B------:R-:W-:Y:S04]  /*1b9d0*/  STL [R1+0x3a0], R22 ;  /* 0x0003a01601007387 */ /* 0x000fe80000100800 */
[----:B------:R1:W-:Y:S04]  /*1b9e0*/  STL [R1+0x394], R2 ;  /* 0x0003940201007387 */ /* 0x0003e80000100800 */
[----:B-1----:R-:W4:Y:S01]  /*1b9f0*/  LDL.LU.64 R2, [R1+0x3f8] ;  /* 0x0003f80001027983 */ /* 0x002f220000300a00 */
[----:B------:R-:W-:-:S03]  /*1ba00*/  IMAD.MOV.U32 R22, RZ, RZ, R23 ;  /* 0x000000ffff167224 */ /* 0x000fc600078e0017 */
[----:B------:R1:W-:Y:S04]  /*1ba10*/  STL [R1+0x3a8], R20 ;  /* 0x0003a81401007387 */ /* 0x0003e80000100800 */
[----:B------:R-:W-:Y:S01]  /*1ba20*/  STL [R1+0x39c], R22 ;  /* 0x00039c1601007387 */ /* 0x000fe20000100800 */
[----:B-1----:R-:W-:-:S03]  /*1ba30*/  IMAD.MOV.U32 R20, RZ, RZ, R21 ;  /* 0x000000ffff147224 */ /* 0x002fc600078e0015 */
[----:B------:R-:W-:Y:S04]  /*1ba40*/  STL [R1+0x3b0], R12 ;  /* 0x0003b00c01007387 */ /* 0x000fe80000100800 */
        /* <DEDUP_REMOVED lines=11> */
[----:B------:R-:W-:Y:S04]  /*1bb00*/  STL [R1+0x3bc], R20 ;  /* 0x0003bc1401007387 */ /* 0x000fe80000100800 */
[----:B------:R1:W-:Y:S04]  /*1bb10*/  STL [R1+0x3c8], R18 ;  /* 0x0003c81201007387 */ /* 0x0003e80000100800 */
[----:B------:R-:W4:Y:S01]  /*1bb20*/  LDL.LU.64 R22, [R1+0x4d8] ;  /* 0x0004d80001167983 */ /* 0x000f220000300a00 */
[----:B-1----:R-:W-:-:S05]  /*1bb30*/  IMAD.MOV.U32 R18, RZ, RZ, R19 ;  /* 0x000000ffff127224 */ /* 0x002fca00078e0013 */
[----:B------:R-:W-:Y:S04]  /*1bb40*/  STL [R1+0x3c4], R18 ;  /* 0x0003c41201007387 */ /* 0x000fe80000100800 */
[----:B--2---:R1:W-:Y:S04]  /*1bb50*/  STL [R1+0x3d0], R16 ;  /* 0x0003d01001007387 */ /* 0x0043e80000100800 */
[----:B------:R-:W2:Y:S01]  /*1bb60*/  LDL.LU.64 R20, [R1+0x498] ;  /* 0x0004980001147983 */ /* 0x000ea20000300a00 */
[----:B-1----:R-:W-:-:S05]  /*1bb70*/  IMAD.MOV.U32 R16, RZ, RZ, R17 ;  /* 0x000000ffff107224 */ /* 0x002fca00078e0011 */
[----:B------:R-:W-:Y:S04]  /*1bb80*/  STL [R1+0x3cc], R16 ;  /* 0x0003cc1001007387 */ /* 0x000fe80000100800 */
[----:B---3--:R1:W-:Y:S04]  /*1bb90*/  STL [R1+0x3d8], R14 ;  /* 0x0003d80e01007387 */ /* 0x0083e80000100800 */
[----:B------:R-:W3:Y:S01]  /*1bba0*/  LDL.LU.64 R18, [R1+0x460] ;  /* 0x0004600001127983 */ /* 0x000ee20000300a00 */
[----:B-1----:R-:W-:-:S03]  /*1bbb0*/  IMAD.MOV.U32 R14, RZ, RZ, R15 ;  /* 0x000000ffff0e7224 */ /* 0x002fc600078e000f */
[----:B----4-:R1:W-:Y:S04]  /*1bbc0*/  STL [R1+0x3e0], R6 ;  /* 0x0003e00601007387 */ /* 0x0103e80000100800 */
[----:B------:R-:W-:Y:S04]  /*1bbd0*/  STL [R1+0x3d4], R14 ;  /* 0x0003d40e01007387 */ /* 0x000fe80000100800 */
[----:B------:R-:W4:Y:S01]  /*1bbe0*/  LDL.LU.64 R16, [R1+0x438] ;  /* 0x0004380001107983 */ /* 0x000f220000300a00 */
[----:B-1----:R-:W-:-:S03]  /*1bbf0*/  IMAD.MOV.U32 R6, RZ, RZ, R7 ;  /* 0x000000ffff067224 */ /* 0x002fc600078e0007 */
[----:B------:R-:W-:Y:S04]  /*1bc00*/  STL [R1+0x3e8], R4 ;  /* 0x0003e80401007387 */ /* 0x000fe80000100800 */
[----:B------:R1:W-:Y:S04]  /*1bc10*/  STL [R1+0x3dc], R6 ;  /* 0x0003dc0601007387 */ /* 0x0003e80000100800 */
[----:B-1----:R-:W4:Y:S01]  /*1bc20*/  LDL.LU.64 R6, [R1+0x440] ;  /* 0x0004400001067983 */ /* 0x002f220000300a00 */
[----:B------:R-:W-:-:S03]  /*1bc30*/  IMAD.MOV.U32 R4, RZ, RZ, R5 ;  /* 0x000000ffff047224 */ /* 0x000fc600078e0005 */
[----:B------:R-:W-:Y:S01]  /*1bc40*/  STL [R1+0x3f0], R184 ;  /* 0x0003f0b801007387 */ /* 0x000fe20000100800 */
[----:B------:R-:W-:-:S03]  /*1bc50*/  IMAD.MOV.U32 R14, RZ, RZ, R185 ;  /* 0x000000ffff0e7224 */ /* 0x000fc600078e00b9 */
[----:B------:R1:W-:Y:S04]  /*1bc60*/  STL [R1+0x3e4], R4 ;  /* 0x0003e40401007387 */ /* 0x0003e80000100800 */
[----:B-1----:R-:W4:Y:S04]  /*1bc70*/  LDL.LU.64 R4, [R1+0x610] ;  /* 0x0006100001047983 */ /* 0x002f280000300a00 */
[----:B------:R1:W-:Y:S04]  /*1bc80*/  STL [R1+0x3f8], R2 ;  /* 0x0003f80201007387 */ /* 0x0003e80000100800 */
[----:B------:R-:W-:Y:S04]  /*1bc90*/  STL [R1+0x3ec], R14 ;  /* 0x0003ec0e01007387 */ /* 0x000fe80000100800 */
[----:B------:R-:W4:Y:S01]  /*1bca0*/  LDL.LU.64 R184, [R1+0x5c8] ;  /* 0x0005c80001b87983 */ /* 0x000f220000300a00 */
[----:B-1----:R-:W-:-:S03]  /*1bcb0*/  IMAD.MOV.U32 R2, RZ, RZ, R3 ;  /* 0x000000ffff027224 */ /* 0x002fc600078e0003 */
[----:B------:R-:W-:Y:S04]  /*1bcc0*/  STL [R1+0x400], R182 ;  /* 0x000400b601007387 */ /* 0x000fe80000100800 */
[----:B------:R1:W-:Y:S04]  /*1bcd0*/  STL [R1+0x3f4], R2 ;  /* 0x0003f40201007387 */ /* 0x0003e80000100800 */
[----:B-1----:R-:W4:Y:S04]  /*1bce0*/  LDL.LU.64 R2, [R1+0x570] ;  /* 0x0005700001027983 */ /* 0x002f280000300a00 */
[----:B------:R-:W-:Y:S04]  /*1bcf0*/  STL [R1+0x3fc], R183 ;  /* 0x0003fcb701007387 */ /* 0x000fe80000100800 */
[----:B------:R1:W-:Y:S04]  /*1bd00*/  STL [R1+0x408], R12 ;  /* 0x0004080c01007387 */ /* 0x0003e80000100800 */
[----:B------:R-:W4:Y:S01]  /*1bd10*/  LDL.LU.64 R14, [R1+0x528] ;  /* 0x00052800010e7983 */ /* 0x000f220000300a00 */
[----:B-1----:R-:W-:-:S03]  /*1bd20*/  MOV R12, R13 ;  /* 0x0000000d000c7202 */ /* 0x002fc60000000f00 */
        /* <DEDUP_REMOVED lines=8> */
[----:B------:R-:W-:Y:S04]  /*1bdb0*/  STL [R1+0x420], R22 ;  /* 0x0004201601007387 */ /* 0x000fe80000100800 */
[----:B------:R1:W-:Y:S04]  /*1bdc0*/  STL [R1+0x414], R8 ;  /* 0x0004140801007387 */ /* 0x0003e80000100800 */
[----:B-1----:R-:W4:Y:S01]  /*1bdd0*/  LDL.LU.64 R8, [R1+0x478] ;  /* 0x0004780001087983 */ /* 0x002f220000300a00 */
[----:B------:R-:W-:-:S03]  /*1bde0*/  IMAD.MOV.U32 R22, RZ, RZ, R23 ;  /* 0x000000ffff167224 */ /* 0x000fc600078e0017 */
[----:B--2---:R1:W-:Y:S04]  /*1bdf0*/  STL [R1+0x428], R20 ;  /* 0x0004281401007387 */ /* 0x0043e80000100800 */
[----:B------:R-:W-:Y:S01]  /*1be00*/  STL [R1+0x41c], R22 ;  /* 0x00041c1601007387 */ /* 0x000fe20000100800 */
[----:B-1----:R-:W-:-:S03]  /*1be10*/  IMAD.MOV.U32 R20, RZ, RZ, R21 ;  /* 0x000000ffff147224 */ /* 0x002fc600078e0015 */
[----:B---3--:R1:W-:Y:S04]  /*1be20*/  STL [R1+0x430], R18 ;  /* 0x0004301201007387 */ /* 0x0083e80000100800 */
[----:B------:R2:W-:Y:S01]  /*1be30*/  STL [R1+0x424], R20 ;  /* 0x0004241401007387 */ /* 0x0005e20000100800 */
[----:B-1----:R-:W-:-:S03]  /*1be40*/  IMAD.MOV.U32 R18, RZ, RZ, R19 ;  /* 0x000000ffff127224 */ /* 0x002fc600078e0013 */
[----:B--2---:R-:W2:Y:S04]  /*1be50*/  LDL.LU.64 R20, [R1+0x668] ;  /* 0x0006680001147983 */ /* 0x004ea80000300a00 */
[----:B------:R-:W-:Y:S04]  /*1be60*/  STL [R1+0x42c], R18 ;  /* 0x00042c1201007387 */ /* 0x000fe80000100800 */
[----:B----4-:R1:W-:Y:S04]  /*1be70*/  STL [R1+0x438], R16 ;  /* 0x0004381001007387 */ /* 0x0103e80000100800 */
[----:B------:R-:W3:Y:S01]  /*1be80*/  LDL.LU.64 R22, [R1+0x608] ;  /* 0x0006080001167983 */ /* 0x000ee20000300a00 */
[----:B-1----:R-:W-:-:S05]  /*1be90*/  IMAD.MOV.U32 R16, RZ, RZ, R17 ;  /* 0x000000ffff107224 */ /* 0x002fca00078e0011 */
[----:B------:R1:W-:Y:S04]  /*1bea0*/  STL [R1+0x434], R16 ;  /* 0x0004341001007387 */ /* 0x0003e80000100800 */
[----:B------:R4:W-:Y:S01]  /*1beb0*/  STL [R1+0x440], R6 ;  /* 0x0004400601007387 */ /* 0x0009e20000100800 */
        /* <DEDUP_REMOVED lines=14> */
[----:B------:R-:W-:Y:S04]  /*1bfa0*/  STL [R1+0x454], R16 ;  /* 0x0004541001007387 */ /* 0x000fe80000100800 */
[----:B------:R1:W-:Y:S04]  /*1bfb0*/  STL [R1+0x460], R14 ;  /* 0x0004600e01007387 */ /* 0x0003e80000100800 */
[----:B------:R-:W4:Y:S01]  /*1bfc0*/  LDL.LU.64 R18, [R1+0x4b8] ;  /* 0x0004b80001127983 */ /* 0x000f220000300a00 */
[----:B-1----:R-:W-:-:S05]  /*1bfd0*/  IMAD.MOV.U32 R14, RZ, RZ, R15 ;  /* 0x000000ffff0e7224 */ /* 0x002fca00078e000f */
[----:B------:R-:W-:Y:S04]  /*1bfe0*/  STL [R1+0x45c], R14 ;  /* 0x00045c0e01007387 */ /* 0x000fe80000100800 */
[----:B------:R1:W-:Y:S04]  /*1bff0*/  STL [R1+0x468], R12 ;  /* 0x0004680c01007387 */ /* 0x0003e80000100800 */
[----:B------:R-:W4:Y:S01]  /*1c000*/  LDL.LU.64 R16, [R1+0x4c0] ;  /* 0x0004c00001107983 */ /* 0x000f220000300a00 */
[----:B-1----:R-:W-:-:S05]  /*1c010*/  IMAD.MOV.U32 R12, RZ, RZ, R13 ;  /* 0x000000ffff0c7224 */ /* 0x002fca00078e000d */
[----:B------:R-:W-:Y:S04]  /*1c020*/  STL [R1+0x464], R12 ;  /* 0x0004640c01007387 */ /* 0x000fe80000100800 */
[----:B------:R1:W-:Y:S04]  /*1c030*/  STL [R1+0x470], R10 ;  /* 0x0004700a01007387 */ /* 0x0003e80000100800 */
[----:B------:R-:W4:Y:S01]  /*1c040*/  LDL.LU.64 R14, [R1+0x6b8] ;  /* 0x0006b800010e7983 */ /* 0x000f220000300a00 */
[----:B-1----:R-:W-:-:S03]  /*1c050*/  IMAD.MOV.U32 R10, RZ, RZ, R11 ;  /* 0x000000ffff0a7224 */ /* 0x002fc600078e000b */
[----:B------:R1:W-:Y:S04]  /*1c060*/  STL [R1+0x478], R8 ;  /* 0x0004780801007387 */ /* 0x0003e80000100800 */
[----:B------:R1:W-:Y:S04]  /*1c070*/  STL [R1+0x46c], R10 ;  /* 0x00046c0a01007387 */ /* 0x0003e80000100800 */
[----:B------:R-:W4:Y:S01]  /*1c080*/  LDL.LU.64 R12, [R1+0x660] ;  /* 0x00066000010c7983 */ /* 0x000f220000300a00 */
[----:B-1----:R-:W-:-:S03]  /*1c090*/  IMAD.MOV.U32 R8, RZ, RZ, R9 ;  /* 0x000000ffff087224 */ /* 0x002fc600078e0009 */
[----:B------:R-:W-:Y:S04]  /*1c0a0*/  STL [R1+0x480], R190 ;  /* 0x000480be01007387 */ /* 0x000fe80000100800 */
[----:B------:R1:W-:Y:S04]  /*1c0b0*/  STL [R1+0x474], R8 ;  /* 0x0004740801007387 */ /* 0x0003e80000100800 */
[----:B------:R-:W4:Y:S04]  /*1c0c0*/  LDL.LU.64 R10, [R1+0x5f0] ;  /* 0x0005f000010a7983 */ /* 0x000f280000300a00 */
[----:B------:R-:W-:Y:S04]  /*1c0d0*/  STL [R1+0x47c], R191 ;  /* 0x00047cbf01007387 */ /* 0x000fe80000100800 */
[----:B--2---:R2:W-:Y:S04]  /*1c0e0*/  STL [R1+0x488], R20 ;  /* 0x0004881401007387 */ /* 0x0045e80000100800 */
[----:B-1----:R-:W4:Y:S01]  /*1c0f0*/  LDL.LU.64 R8, [R1+0x5a8] ;  /* 0x0005a80001087983 */ /* 0x002f220000300a00 */
[----:B--2---:R-:W-:-:S03]  /*1c100*/  IMAD.MOV.U32 R20, RZ, RZ, R21 ;  /* 0x000000ffff147224 */ /* 0x004fc600078e0015 */
[----:B---3--:R-:W-:Y:S04]  /*1c110*/  STL [R1+0x490], R22 ;  /* 0x0004901601007387 */ /* 0x008fe80000100800 */
[----:B------:R1:W-:Y:S04]  /*1c120*/  STL [R1+0x484], R20 ;  /* 0x0004841401007387 */ /* 0x0003e80000100800 */
[----:B-1----:R-:W2:Y:S01]  /*1c130*/  LDL.LU.64 R20, [R1+0x560] ;  /* 0x0005600001147983 */ /* 0x002ea20000300a00 */
[----:B------:R-:W-:-:S03]  /*1c140*/  MOV R22, R23 ;  /* 0x0000001700167202 */ /* 0x000fc60000000f00 */
[----:B----4-:R-:W-:Y:S04]  /*1c150*/  STL [R1+0x498], R6 ;  /* 0x0004980601007387 */ /* 0x010fe80000100800 */
[----:B------:R1:W-:Y:S02]  /*1c160*/  STL [R1+0x48c], R22 ;  /* 0x00048c1601007387 */ /* 0x0003e40000100800 */
[----:B-1----:R-:W-:Y:S02]  /*1c170*/  IMAD.MOV.U32 R22, RZ, RZ, R7 ;  /* 0x000000ffff167224 */ /* 0x002fe400078e0007 */
[----:B------:R-:W3:Y:S04]  /*1c180*/  LDL.LU.64 R6, [R1+0x4f0] ;  /* 0x0004f00001067983 */ /* 0x000ee80000300a00 */
[----:B------:R1:W-:Y:S04]  /*1c190*/  STL [R1+0x494], R22 ;  /* 0x0004941601007387 */ /* 0x0003e80000100800 */
[----:B------:R4:W-:Y:S01]  /*1c1a0*/  STL [R1+0x4a0], R4 ;  /* 0x0004a00401007387 */ /* 0x0009e20000100800 */
        /* <DEDUP_REMOVED lines=15> */
[----:B------:R1:W-:Y:S02]  /*1c2a0*/  STL [R1+0x4c0], R16 ;  /* 0x0004c01001007387 */ /* 0x0003e40000100800 */
[----:B-1----:R-:W-:-:S02]  /*1c2b0*/  IMAD.MOV.U32 R16, RZ, RZ, R17 ;  /* 0x000000ffff107224 */ /* 0x002fc400078e0011 */
[----:B------:R1:W-:Y:S04]  /*1c2c0*/  STL [R1+0x4c8], R14 ;  /* 0x0004c80e01007387 */ /* 0x0003e80000100800 */
[----:B------:R1:W-:Y:S02]  /*1c2d0*/  STL [R1+0x4bc], R16 ;  /* 0x0004bc1001007387 */ /* 0x0003e40000100800 */
[----:B-1----:R-:W-:Y:S02]  /*1c2e0*/  IMAD.MOV.U32 R14, RZ, RZ, R15 ;  /* 0x000000ffff0e7224 */ /* 0x002fe400078e000f */
        /* <DEDUP_REMOVED lines=13> */
[----:B--2---:R-:W-:Y:S04]  /*1c3c0*/  STL [R1+0x4e8], R20 ;  /* 0x0004e81401007387 */ /* 0x004fe80000100800 */
[----:B------:R1:W-:Y:S04]  /*1c3d0*/  STL [R1+0x4dc], R8 ;  /* 0x0004dc0801007387 */ /* 0x0003e80000100800 */
[----:B-1----:R-:W2:Y:S04]  /*1c3e0*/  LDL.LU.64 R8, [R1+0x538] ;  /* 0x0005380001087983 */ /* 0x002ea80000300a00 */
[----:B------:R-:W2:Y:S01]  /*1c3f0*/  LDL.LU.64 R22, [R1+0x540] ;  /* 0x0005400001167983 */ /* 0x000ea20000300a00 */
[----:B------:R-:W-:-:S05]  /*1c400*/  IMAD.MOV.U32 R20, RZ, RZ, R21 ;  /* 0x000000ffff147224 */ /* 0x000fca00078e0015 */
        /* <DEDUP_REMOVED lines=9> */
[----:B------:R1:W-:Y:S01]  /*1c4a0*/  STL [R1+0x500], R184 ;  /* 0x000500b801007387 */ /* 0x0003e20000100800 */
[----:B------:R-:W-:-:S03]  /*1c4b0*/  IMAD.MOV.U32 R152, RZ, RZ, R185 ;  /* 0x000000ffff987224 */ /* 0x000fc600078e00b9 */
[----:B-1----:R-:W4:Y:S04]  /*1c4c0*/  LDL.LU.64 R20, [R1+0x688] ;  /* 0x0006880001147983 */ /* 0x002f280000300a00 */
[----:B------:R1:W-:Y:S04]  /*1c4d0*/  STL [R1+0x508], R2 ;  /* 0x0005080201007387 */ /* 0x0003e80000100800 */
[----:B------:R1:W-:Y:S04]  /*1c4e0*/  STL [R1+0x4fc], R152 ;  /* 0x0004fc9801007387 */ /* 0x0003e80000100800 */
[----:B------:R-:W4:Y:S01]  /*1c4f0*/  LDL.LU.64 R184, [R1+0x628] ;  /* 0x0006280001b87983 */ /* 0x000f220000300a00 */
[----:B-1----:R-:W-:-:S03]  /*1c500*/  IMAD.MOV.U32 R2, RZ, RZ, R3 ;  /* 0x000000ffff027224 */ /* 0x002fc600078e0003 */
[----:B------:R-:W-:Y:S04]  /*1c510*/  STL [R1+0x510], R18 ;  /* 0x0005101201007387 */ /* 0x000fe80000100800 */
[----:B------:R1:W-:Y:S01]  /*1c520*/  STL [R1+0x504], R2 ;  /* 0x0005040201007387 */ /* 0x0003e20000100800 */
[----:B------:R-:W-:-:S03]  /*1c530*/  MOV R152, R19 ;  /* 0x0000001300987202 */ /* 0x000fc60000000f00 */
[----:B-1----:R-:W4:Y:S04]  /*1c540*/  LDL.LU.64 R2, [R1+0x5e0] ;  /* 0x0005e00001027983 */ /* 0x002f280000300a00 */
        /* <DEDUP_REMOVED lines=18> */
[----:B--2---:R1:W-:Y:S04]  /*1c670*/  STL [R1+0x538], R8 ;  /* 0x0005380801007387 */ /* 0x0043e80000100800 */
[----:B------:R2:W-:Y:S01]  /*1c680*/  STL [R1+0x540], R22 ;  /* 0x0005401601007387 */ /* 0x0005e20000100800 */
[----:B-1----:R-:W-:-:S05]  /*1c690*/  IMAD.MOV.U32 R8, RZ, RZ, R9 ;  /* 0x000000ffff087224 */ /* 0x002fca00078e0009 */
[----:B------:R1:W-:Y:S01]  /*1c6a0*/  STL [R1+0x534], R8 ;  /* 0x0005340801007387 */ /* 0x0003e20000100800 */
[----:B--2---:R-:W-:-:S03]  /*1c6b0*/  IMAD.MOV.U32 R22, RZ, RZ, R23 ;  /* 0x000000ffff167224 */ /* 0x004fc600078e0017 */
[----:B-1----:R-:W2:Y:S04]  /*1c6c0*/  LDL.LU.64 R8, [R1+0x6d0] ;  /* 0x0006d00001087983 */ /* 0x002ea80000300a00 */
[----:B---3--:R-:W-:Y:S04]  /*1c6d0*/  STL [R1+0x548], R6 ;  /* 0x0005480601007387 */ /* 0x008fe80000100800 */
[----:B------:R1:W-:Y:S02]  /*1c6e0*/  STL [R1+0x53c], R22 ;  /* 0x00053c1601007387 */ /* 0x0003e40000100800 */
[----:B-1----:R-:W-:-:S02]  /*1c6f0*/  IMAD.MOV.U32 R22, RZ, RZ, R7 ;  /* 0x000000ffff167224 */ /* 0x002fc400078e0007 */
[----:B------:R-:W3:Y:S04]  /*1c700*/  LDL.LU.64 R6, [R1+0x680] ;  /* 0x0006800001067983 */ /* 0x000ee80000300a00 */
[----:B------:R-:W-:Y:S04]  /*1c710*/  STL [R1+0x544], R22 ;  /* 0x0005441601007387 */ /* 0x000fe80000100800 */
[----:B----4-:R1:W-:Y:S02]  /*1c720*/  STL [R1+0x550], R4 ;  /* 0x0005500401007387 */ /* 0x0103e40000100800 */
[----:B-1----:R-:W-:-:S02]  /*1c730*/  MOV R4, R5 ;  /* 0x0000000500047202 */ /* 0x002fc40000000f00 */
[----:B------:R-:W-:Y:S04]  /*1c740*/  STL [R1+0x558], R20 ;  /* 0x0005581401007387 */ /* 0x000fe80000100800 */
[----:B------:R1:W-:Y:S04]  /*1c750*/  STL [R1+0x54c], R4 ;  /* 0x00054c0401007387 */ /* 0x0003e80000100800 */
[----:B-1----:R-:W4:Y:S01]  /*1c760*/  LDL.LU.64 R4, [R1+0x620] ;  /* 0x0006200001047983 */ /* 0x002f220000300a00 */
[----:B------:R-:W-:-:S03]  /*1c770*/  IMAD.MOV.U32 R20, RZ, RZ, R21 ;  /* 0x000000ffff147224 */ /* 0x000fc600078e0015 */
[----:B------:R-:W-:Y:S04]  /*1c780*/  STL [R1+0x560], R184 ;  /* 0x000560b801007387 */ /* 0x000fe80000100800 */
[----:B------:R1:W-:Y:S02]  /*1c790*/  STL [R1+0x554], R20 ;  /* 0x0005541401007387 */ /* 0x0003e40000100800 */
[----:B-1----:R-:W-:Y:S02]  /*1c7a0*/  IMAD.MOV.U32 R20, RZ, RZ, R185 ;  /* 0x000000ffff147224 */ /* 0x002fe400078e00b9 */
[----:B------:R-:W4:Y:S04]  /*1c7b0*/  LDL.LU.64 R184, [R1+0x5d8] ;  /* 0x0005d80001b87983 */ /* 0x000f280000300a00 */
[----:B------:R-:W-:Y:S04]  /*1c7c0*/  STL [R1+0x55c], R20 ;  /* 0x00055c1401007387 */ /* 0x000fe80000100800 */
[----:B------:R1:W-:Y:S04]  /*1c7d0*/  STL [R1+0x568], R2 ;  /* 0x0005680201007387 */ /* 0x0003e80000100800 */
[----:B------:R-:W-:Y:S01]  /*1c7e0*/  STL [R1+0x570], R18 ;  /* 0x0005701201007387 */ /* 0x000fe20000100800 */
[----:B-1----:R-:W-:-:S05]  /*1c7f0*/  IMAD.MOV.U32 R2, RZ, RZ, R3 ;  /* 0x000000ffff027224 */ /* 0x002fca00078e0003 */
[----:B------:R1:W-:Y:S04]  /*1c800*/  STL [R1+0x564], R2 ;  /* 0x0005640201007387 */ /* 0x0003e80000100800 */
[----:B-1----:R-:W4:Y:S01]  /*1c810*/  LDL.LU.64 R2, [R1+0x5b8] ;  /* 0x0005b80001027983 */ /* 0x002f220000300a00 */
[----:B------:R-:W-:-:S03]  /*1c820*/  IMAD.MOV.U32 R18, RZ, RZ, R19 ;  /* 0x000000ffff127224 */ /* 0x000fc600078e0013 */
[----:B------:R1:W-:Y:S04]  /*1c830*/  STL [R1+0x578], R16 ;  /* 0x0005781001007387 */ /* 0x0003e80000100800 */
[----:B------:R-:W-:Y:S04]  /*1c840*/  STL [R1+0x56c], R18 ;  /* 0x00056c1201007387 */ /* 0x000fe80000100800 */
        /* <DEDUP_REMOVED lines=12> */
[----:B------:R-:W4:Y:S04]  /*1c910*/  LDL.LU.64 R22, [R1+0x6f0] ;  /* 0x0006f00001167983 */ /* 0x000f280000300a00 */
[----:B------:R-:W4:Y:S01]  /*1c920*/  LDL.LU.64 R20, [R1+0x6c8] ;  /* 0x0006c80001147983 */ /* 0x000f220000300a00 */
[----:B-1----:R-:W-:-:S05]  /*1c930*/  MOV R10, R11 ;  /* 0x0000000b000a7202 */ /* 0x002fca0000000f00 */
[----:B------:R-:W-:Y:S04]  /*1c940*/  STL [R1+0x58c], R10 ;  /* 0x00058c0a01007387 */ /* 0x000fe80000100800 */
[----:B--2---:R1:W-:Y:S04]  /*1c950*/  STL [R1+0x598], R8 ;  /* 0x0005980801007387 */ /* 0x0043e80000100800 */
[----:B------:R-:W2:Y:S04]  /*1c960*/  LDL.LU.64 R18, [R1+0x678] ;  /* 0x0006780001127983 */ /* 0x000ea80000300a00 */
[----:B------:R-:W2:Y:S01]  /*1c970*/  LDL.LU.64 R16, [R1+0x618] ;  /* 0x0006180001107983 */ /* 0x000ea20000300a00 */
[----:B-1----:R-:W-:-:S05]  /*1c980*/  IMAD.MOV.U32 R8, RZ, RZ, R9 ;  /* 0x000000ffff087224 */ /* 0x002fca00078e0009 */
[----:B------:R-:W-:Y:S04]  /*1c990*/  STL [R1+0x594], R8 ;  /* 0x0005940801007387 */ /* 0x000fe80000100800 */
[----:B---3--:R1:W-:Y:S04]  /*1c9a0*/  STL [R1+0x5a0], R6 ;  /* 0x0005a00601007387 */ /* 0x0083e80000100800 */
[----:B------:R-:W3:Y:S04]  /*1c9b0*/  LDL.LU.64 R14, [R1+0x5f8] ;  /* 0x0005f800010e7983 */ /* 0x000ee80000300a00 */
[----:B------:R-:W3:Y:S01]  /*1c9c0*/  LDL.LU.64 R12, [R1+0x600] ;  /* 0x00060000010c7983 */ /* 0x000ee20000300a00 */
[----:B-1----:R-:W-:-:S05]  /*1c9d0*/  IMAD.MOV.U32 R6, RZ, RZ, R7 ;  /* 0x000000ffff067224 */ /* 0x002fca00078e0007 */
[----:B------:R-:W-:Y:S04]  /*1c9e0*/  STL [R1+0x59c], R6 ;  /* 0x00059c0601007387 */ /* 0x000fe80000100800 */
[----:B----4-:R1:W-:Y:S04]  /*1c9f0*/  STL [R1+0x5a8], R4 ;  /* 0x0005a80401007387 */ /* 0x0103e80000100800 */
[----:B------:R-:W4:Y:S04]  /*1ca00*/  LDL.LU.64 R10, [R1+0x750] ;  /* 0x00075000010a7983 */ /* 0x000f280000300a00 */
[----:B------:R-:W4:Y:S01]  /*1ca10*/  LDL.LU.64 R8, [R1+0x740] ;  /* 0x0007400001087983 */ /* 0x000f220000300a00 */
[----:B-1----:R-:W-:-:S05]  /*1ca20*/  IMAD.MOV.U32 R4, RZ, RZ, R5 ;  /* 0x000000ffff047224 */ /* 0x002fca00078e0005 */
[----:B------:R1:W-:Y:S04]  /*1ca30*/  STL [R1+0x5a4], R4 ;  /* 0x0005a40401007387 */ /* 0x0003e80000100800 */
[----:B------:R1:W-:Y:S04]  /*1ca40*/  STL [R1+0x5b0], R184 ;  /* 0x0005b0b801007387 */ /* 0x0003e80000100800 */
[----:B------:R-:W4:Y:S01]  /*1ca50*/  LDL.LU.64 R6, [R1+0x708] ;  /* 0x0007080001067983 */ /* 0x000f220000300a00 */
[----:B------:R-:W-:-:S03]  /*1ca60*/  IMAD.MOV.U32 R177, RZ, RZ, R185 ;  /* 0x000000ffffb17224 */ /* 0x000fc600078e00b9 */
[----:B-1----:R-:W4:Y:S04]  /*1ca70*/  LDL.LU.64 R4, [R1+0x6e8] ;  /* 0x0006e80001047983 */ /* 0x002f280000300a00 */
[----:B------:R1:W-:Y:S04]  /*1ca80*/  STL [R1+0x5ac], R177 ;  /* 0x0005acb101007387 */ /* 0x0003e80000100800 */
[----:B------:R1:W-:Y:S04]  /*1ca90*/  STL [R1+0x5b8], R2 ;  /* 0x0005b80201007387 */ /* 0x0003e80000100800 */
[----:B------:R-:W4:Y:S01]  /*1caa0*/  LDL.LU.64 R184, [R1+0x6c0] ;  /* 0x0006c00001b87983 */ /* 0x000f220000300a00 */
[----:B-1----:R-:W-:-:S03]  /*1cab0*/  IMAD.MOV.U32 R177, RZ, RZ, R3 ;  /* 0x000000ffffb17224 */ /* 0x002fc600078e0003 */
[----:B------:R-:W4:Y:S04]  /*1cac0*/  LDL.LU.64 R2, [R1+0x670] ;  /* 0x0006700001027983 */ /* 0x000f280000300a00 */
[----:B------:R1:W-:Y:S04]  /*1cad0*/  STL [R1+0x5b4], R177 ;  /* 0x0005b4b101007387 */ /* 0x0003e80000100800 */
[----:B------:R1:W-:Y:S04]  /*1cae0*/  STL [R1+0x5c0], R182 ;  /* 0x0005c0b601007387 */ /* 0x0003e80000100800 */
[----:B------:R-:W4:Y:S01]  /*1caf0*/  LDL.LU.64 R190, [R1+0x638] ;  /* 0x0006380001be7983 */ /* 0x000f220000300a00 */
[----:B-1----:R-:W-:-:S03]  /*1cb00*/  IMAD.MOV.U32 R177, RZ, RZ, R183 ;  /* 0x000000ffffb17224 */ /* 0x002fc600078e00b7 */
[----:B------:R-:W-:Y:S04]  /*1cb10*/  STL [R1+0x5c8], R152 ;  /* 0x0005c89801007387 */ /* 0x000fe80000100800 */
[----:B------:R1:W-:Y:S04]  /*1cb20*/  STL [R1+0x5bc], R177 ;  /* 0x0005bcb101007387 */ /* 0x0003e80000100800 */
[----:B------:R-:W4:Y:S01]  /*1cb30*/  LDL.LU.64 R182, [R1+0x640] ;  /* 0x0006400001b67983 */ /* 0x000f220000300a00 */
[----:B-1----:R-:W-:-:S03]  /*1cb40*/  IMAD.MOV.U32 R177, RZ, RZ, R153 ;  /* 0x000000ffffb17224 */ /* 0x002fc600078e0099 */
[----:B------:R1:W5:Y:S04]  /*1cb50*/  LDL.LU.64 R152, [R1+0xad8] ;  /* 0x000ad80001987983 */ /* 0x0003680000300a00 */
[----:B------:R1:W-:Y:S04]  /*1cb60*/  STL [R1+0x5d0], R188 ;  /* 0x0005d0bc01007387 */ /* 0x0003e80000100800 */
[----:B------:R1:W-:Y:S04]  /*1cb70*/  STL [R1+0x5c4], R177 ;  /* 0x0005c4b101007387 */ /* 0x0003e80000100800 */
[----:B-1----:R1:W5:Y:S01]  /*1cb80*/  LDL.LU R188, [R1+0xad0] ;  /* 0x000ad00001bc7983 */ /* 0x0023620000300800 */
[----:B------:R-:W-:-:S03]  /*1cb90*/  MOV R177, R189 ;  /* 0x000000bd00b17202 */ /* 0x000fc60000000f00 */
[----:B------:R-:W-:Y:S04]  /*1cba0*/  STL [R1+0x5d8], R22 ;  /* 0x0005d81601007387 */ /* 0x000fe80000100800 */
[----:B------:R1:W-:Y:S02]  /*1cbb0*/  STL [R1+0x5cc], R177 ;  /* 0x0005ccb101007387 */ /* 0x0003e40000100800 */
[----:B-1----:R-:W-:Y:S02]  /*1cbc0*/  IMAD.MOV.U32 R177, RZ, RZ, R23 ;  /* 0x000000ffffb17224 */ /* 0x002fe400078e0017 */
[----:B------:R1:W5:Y:S04]  /*1cbd0*/  LDL.LU.64 R22, [R1+0xac8] ;  /* 0x000ac80001167983 */ /* 0x0003680000300a00 */
[----:B------:R-:W-:Y:S04]  /*1cbe0*/  STL [R1+0x5e0], R20 ;  /* 0x0005e01401007387 */ /* 0x000fe80000100800 */
[----:B------:R1:W-:Y:S02]  /*1cbf0*/  STL [R1+0x5d4], R177 ;  /* 0x0005d4b101007387 */ /* 0x0003e40000100800 */
[----:B-1----:R-:W-:-:S02]  /*1cc00*/  IMAD.MOV.U32 R177, RZ, RZ, R21 ;  /* 0x000000ffffb17224 */ /* 0x002fc400078e0015 */
[----:B------:R1:W5:Y:S04]  /*1cc10*/  LDL.LU.64 R20, [R1+0xac0] ;  /* 0x000ac00001147983 */ /* 0x0003680000300a00 */
[----:B--2---:R-:W-:Y:S04]  /*1cc20*/  STL [R1+0x5e8], R18 ;  /* 0x0005e81201007387 */ /* 0x004fe80000100800 */
[----:B------:R2:W-:Y:S02]  /*1cc30*/  STL [R1+0x5dc], R177 ;  /* 0x0005dcb101007387 */ /* 0x0005e40000100800 */
[----:B--2---:R-:W-:-:S02]  /*1cc40*/  IMAD.MOV.U32 R177, RZ, RZ, R19 ;  /* 0x000000ffffb17224 */ /* 0x004fc400078e0013 */
[----:B------:R1:W5:Y:S04]  /*1cc50*/  LDL.LU.64 R18, [R1+0xab8] ;  /* 0x000ab80001127983 */ /* 0x0003680000300a00 */
[----:B------:R-:W-:Y:S04]  /*1cc60*/  STL [R1+0x5f0], R16 ;  /* 0x0005f01001007387 */ /* 0x000fe80000100800 */
[----:B------:R2:W-:Y:S02]  /*1cc70*/  STL [R1+0x5e4], R177 ;  /* 0x0005e4b101007387 */ /* 0x0005e40000100800 */
[----:B--2---:R-:W-:-:S02]  /*1cc80*/  IMAD.MOV.U32 R177, RZ, RZ, R17 ;  /* 0x000000ffffb17224 */ /* 0x004fc400078e0011 */
[----:B------:R1:W5:Y:S04]  /*1cc90*/  LDL.LU.64 R16, [R1+0xab0] ;  /* 0x000ab00001107983 */ /* 0x0003680000300a00 */
[----:B---3--:R-:W-:Y:S04]  /*1cca0*/  STL [R1+0x5f8], R14 ;  /* 0x0005f80e01007387 */ /* 0x008fe80000100800 */
[----:B------:R2:W-:Y:S02]  /*1ccb0*/  STL [R1+0x5ec], R177 ;  /* 0x0005ecb101007387 */ /* 0x0005e40000100800 */
[----:B--2---:R-:W-:-:S02]  /*1ccc0*/  IMAD.MOV.U32 R177, RZ, RZ, R15 ;  /* 0x000000ffffb17224 */ /* 0x004fc400078e000f */
[----:B------:R1:W5:Y:S04]  /*1ccd0*/  LDL.LU.64 R14, [R1+0xaa8] ;  /* 0x000aa800010e7983 */ /* 0x0003680000300a00 */
[----:B------:R-:W-:Y:S04]  /*1cce0*/  STL [R1+0x600], R12 ;  /* 0x0006000c01007387 */ /* 0x000fe80000100800 */
[----:B------:R2:W-:Y:S02]  /*1ccf0*/  STL [R1+0x5f4], R177 ;  /* 0x0005f4b101007387 */ /* 0x0005e40000100800 */
[----:B--2---:R-:W-:-:S02]  /*1cd00*/  IMAD.MOV.U32 R177, RZ, RZ, R13 ;  /* 0x000000ffffb17224 */ /* 0x004fc400078e000d */
[----:B------:R1:W5:Y:S04]  /*1cd10*/  LDL.LU.64 R12, [R1+0xaa0] ;  /* 0x000aa000010c7983 */ /* 0x0003680000300a00 */
[----:B----4-:R-:W-:Y:S04]  /*1cd20*/  STL [R1+0x608], R10 ;  /* 0x0006080a01007387 */ /* 0x010fe80000100800 */
[----:B------:R2:W-:Y:S02]  /*1cd30*/  STL [R1+0x5fc], R177 ;  /* 0x0005fcb101007387 */ /* 0x0005e40000100800 */
[----:B--2---:R-:W-:-:S02]  /*1cd40*/  IMAD.MOV.U32 R177, RZ, RZ, R11 ;  /* 0x000000ffffb17224 */ /* 0x004fc400078e000b */
[----:B------:R1:W5:Y:S04]  /*1cd50*/  LDL.LU.64 R10, [R1+0xa98] ;  /* 0x000a9800010a7983 */ /* 0x0003680000300a00 */
[----:B------:R-:W-:Y:S04]  /*1cd60*/  STL [R1+0x610], R8 ;  /* 0x0006100801007387 */ /* 0x000fe80000100800 */
[----:B------:R2:W-:Y:S02]  /*1cd70*/  STL [R1+0x604], R177 ;  /* 0x000604b101007387 */ /* 0x0005e40000100800 */
[----:B--2---:R-:W-:-:S02]  /*1cd80*/  MOV R177, R9 ;  /* 0x0000000900b17202 */ /* 0x004fc40000000f00 */
[----:B------:R1:W5:Y:S04]  /*1cd90*/  LDL.LU.64 R8, [R1+0xa90] ;  /* 0x000a900001087983 */ /* 0x0003680000300a00 */
[----:B------:R-:W-:Y:S04]  /*1cda0*/  STL [R1+0x618], R6 ;  /* 0x0006180601007387 */ /* 0x000fe80000100800 */
[----:B------:R2:W-:Y:S02]  /*1cdb0*/  STL [R1+0x60c], R177 ;  /* 0x00060cb101007387 */ /* 0x0005e40000100800 */
[----:B--2---:R-:W-:-:S02]  /*1cdc0*/  IMAD.MOV.U32 R177, RZ, RZ, R7 ;  /* 0x000000ffffb17224 */ /* 0x004fc400078e0007 */
        /* <DEDUP_REMOVED lines=8> */
[----:B------:R-:W2:Y:S04]  /*1ce50*/  LDL.LU.64 R184, [R1+0xa78] ;  /* 0x000a780001b87983 */ /* 0x000ea80000300a00 */
[----:B------:R-:W-:Y:S04]  /*1ce60*/  STL [R1+0x630], R2 ;  /* 0x0006300201007387 */ /* 0x000fe80000100800 */
[----:B------:R3:W-:Y:S02]  /*1ce70*/  STL [R1+0x624], R177 ;  /* 0x000624b101007387 */ /* 0x0007e40000100800 */
[----:B---3--:R-:W-:-:S02]  /*1ce80*/  IMAD.MOV.U32 R177, RZ, RZ, R3 ;  /* 0x000000ffffb17224 */ /* 0x008fc400078e0003 */
[----:B------:R1:W5:Y:S04]  /*1ce90*/  LDL.LU.64 R2, [R1+0xa70] ;  /* 0x000a700001027983 */ /* 0x0003680000300a00 */
[----:B------:R-:W-:Y:S04]  /*1cea0*/  STL [R1+0x638], R190 ;  /* 0x000638be01007387 */ /* 0x000fe80000100800 */
[----:B------:R3:W-:Y:S02]  /*1ceb0*/  STL [R1+0x62c], R177 ;  /* 0x00062cb101007387 */ /* 0x0007e40000100800 */
[----:B---3--:R-:W-:-:S05]  /*1cec0*/  IMAD.MOV.U32 R177, RZ, RZ, R191 ;  /* 0x000000ffffb17224 */ /* 0x008fca00078e00bf */
[----:B------:R3:W-:Y:S01]  /*1ced0*/  STL [R1+0x634], R177 ;  /* 0x000634b101007387 */ /* 0x0007e20000100800 */
[----:B------:R-:W-:-:S03]  /*1cee0*/  UMOV UR4, 0x2 ;  /* 0x0000000200047882 */ /* 0x000fc60000000000 */
[----:B------:R-:W-:Y:S01]  /*1cef0*/  STL [R1+0x640], R182 ;  /* 0x000640b601007387 */ /* 0x000fe20000100800 */
[----:B---3--:R-:W-:-:S05]  /*1cf00*/  IMAD.MOV.U32 R177, RZ, RZ, R183 ;  /* 0x000000ffffb17224 */ /* 0x008fca00078e00b7 */
[----:B------:R3:W-:Y:S02]  /*1cf10*/  STL [R1+0x63c], R177 ;  /* 0x00063cb101007387 */ /* 0x0007e40000100800 */
[----:B---3--:R-:W-:-:S05]  /*1cf20*/  MOV R177, UR4 ;  /* 0x0000000400b17c02 */ /* 0x008fca0008000f00 */
[----:B------:R3:W-:Y:S01]  /*1cf30*/  STL [R1+0x644], R177 ;  /* 0x000644b101007387 */ /* 0x0007e20000100800 */
[----:B------:R-:W-:Y:S01]  /*1cf40*/  UMOV UR4, 0xffffffff ;  /* 0xffffffff00047882 */ /* 0x000fe20000000000 */
[----:B------:R-:W-:Y:S01]  /*1cf50*/  IMAD.SHL.U32 R186, R223, 0x4, RZ ;  /* 0x00000004dfba7824 */ /* 0x000fe200078e00ff */
[----:B------:R-:W-:Y:S01]  /*1cf60*/  CS2R R88, SRZ ;  /* 0x0000000000587805 */ /* 0x000fe2000001ff00 */
[----:B------:R-:W-:Y:S01]  /*1cf70*/  IMAD.MOV.U32 R182, RZ, RZ, RZ ;  /* 0x000000ffffb67224 */ /* 0x000fe200078e00ff */
        /* <DEDUP_REMOVED lines=62> */
[----:B--2---:R-:W-:-:S04]  /*1d360*/  SHF.R.S32.HI R44, RZ, 0x1f, R185 ;  /* 0x0000001fff2c7819 */ /* 0x004fc800000114b9 */
[----:B------:R-:W-:-:S04]  /*1d370*/  LEA.HI R44, R44, R185, RZ, 0x7 ;  /* 0x000000b92c2c7211 */ /* 0x000fc800078f38ff */
[----:B---3--:R-:W-:-:S05]  /*1d380*/  SHF.R.S32.HI R177, RZ, 0x7, R44 ;  /* 0x00000007ffb17819 */ /* 0x008fca000001142c */
[----:B------:R2:W-:Y:S01]  /*1d390*/  STL [R1+0x64c], R177 ;  /* 0x00064cb101007387 */ /* 0x0005e20000100800 */
[----:B------:R-:W-:-:S05]  /*1d3a0*/  VIADD R189, R177, 0xfffffffd ;  /* 0xfffffffdb1bd7836 */ /* 0x000fca0000000000 */
[----:B------:R1:W-:Y:S01]  /*1d3b0*/  STL [R1+0x660], R189 ;  /* 0x000660bd01007387 */ /* 0x0003e20000100800 */
[----:B--2---:R-:W-:-:S05]  /*1d3c0*/  IMAD.U32 R177, RZ, RZ, UR4 ;  /* 0x00000004ffb17e24 */ /* 0x004fca000f8e00ff */
[----:B------:R1:W-:Y:S01]  /*1d3d0*/  STL [R1+0x648], R177 ;  /* 0x000648b101007387 */ /* 0x0003e20000100800 */
[----:B------:R-:W-:Y:S02]  /*1d3e0*/  SHF.R.S32.HI R183, RZ, 0x1f, R184 ;  /* 0x0000001fffb77819 */ /* 0x000fe400000114b8 */
[----:B------:R-:W-:Y:S02]  /*1d3f0*/  SHF.R.S32.HI R185, RZ, 0x1f, R223 ;  /* 0x0000001fffb97819 */ /* 0x000fe400000114df */
[----:B------:R-:W-:Y:S02]  /*1d400*/  CS2R R44, SRZ ;  /* 0x00000000002c7805 */ /* 0x000fe4000001ff00 */
[C---:B------:R-:W-:Y:S01]  /*1d410*/  SHF.L.U64.HI R183, R184.reuse, 0x2, R183 ;  /* 0x00000002b8b77819 */ /* 0x040fe200000102b7 */
[----:B------:R-:W-:Y:S01]  /*1d420*/  IMAD.SHL.U32 R184, R184, 0x4, RZ ;  /* 0x00000004b8b87824 */ /* 0x000fe200078e00ff */
[----:B------:R-:W-:-:S07]  /*1d430*/  SHF.L.U64.HI R185, R223, 0x2, R185 ;  /* 0x00000002dfb97819 */ /* 0x000fce00000102b9 */
.L_x_1:
[----:B-1----:R-:W2:Y:S01]  /*1d440*/  LDL.LU R189, [R1+0x648] ;  /* 0x0006480001bd7983 */ /* 0x002ea20000300800 */
[----:B------:R-:W-:-:S04]  /*1d450*/  DEPBAR.LE SB0, 0x4 ;  /* 0x000081000000791a */ /* 0x000fc80000000000 */
[----:B------:R-:W3:Y:S01]  /*1d460*/  LDL R177, [R1+0x658] ;  /* 0x0006580001b17983 */ /* 0x000ee20000100800 */
[----:B------:R-:W-:Y:S06]  /*1d470*/  BAR.SYNC.DEFER_BLOCKING 0x0 ;  /* 0x0000000000007b1d */ /* 0x000fec0000010000 */
[----:B------:R-:W-:Y:S01]  /*1d480*/  UMOV UR7, 0x40000040 ;  /* 0x4000004000077882 */ /* 0x000fe20000000000 */
[----:B-----5:R1:W-:Y:S04]  /*1d490*/  STL [R1+0xa70], R0 ;  /* 0x000a700001007387 */ /* 0x0203e80000100800 */
[----:B-1----:R-:W4:Y:S01]  /*1d4a0*/  LDL.LU R0, [R1+0x644] ;  /* 0x0006440001007983 */ /* 0x002f220000300800 */
[----:B------:R-:W-:Y:S01]  /*1d4b0*/  WARPGROUP.ARRIVE ;  /* 0x00000000000079c5 */ /* 0x000fe20000000000 */
[----:B--2---:R-:W-:-:S02]  /*1d4c0*/  R2UR UR4, R189 ;  /* 0x00000000bd0472ca */ /* 0x004fc400000e0000 */
[----:B---3--:R-:W-:-:S11]  /*1d4d0*/  R2UR UR20, R177 ;  /* 0x00000000b11472ca */ /* 0x008fd600000e0000 */
[----:B------:R-:W-:-:S04]  /*1d4e0*/  UIADD3 UR4, UR4, 0x1, URZ ;  /* 0x0000000104047890 */ /* 0x000fc8000fffe03f */
[----:B------:R-:W-:-:S04]  /*1d4f0*/  UISETP.GT.AND UP0, UPT, UR4, 0x3, UPT ;  /* 0x000000030400788c */ /* 0x000fc8000bf04270 */
[----:B------:R-:W-:-:S04]  /*1d500*/  USEL UR5, UR4, URZ, !UP0 ;  /* 0x0000003f04057287 */ /* 0x000fc8000c000000 */
[----:B------:R-:W-:Y:S02]  /*1d510*/  ULEA UR4, UR5, UR20, 0x10 ;  /* 0x0000001405047291 */ /* 0x000fe4000f8e803f */
[----:B------:R-:W-:Y:S02]  /*1d520*/  IMAD.U32 R177, RZ, RZ, UR5 ;  /* 0x00000005ffb17e24 */ /* 0x000fe4000f8e00ff */
[----:B------:R-:W-:Y:S02]  /*1d530*/  UIADD3 UR5, UR4, 0x40000, URZ ;  /* 0x0004000004057890 */ /* 0x000fe4000fffe03f */
[----:B------:R-:W-:Y:S02]  /*1d540*/  USHF.R.U32.HI UR4, URZ, 0x4, UR4 ;  /* 0x000000043f047899 */ /* 0x000fe40008011604 */
[----:B------:R-:W-:Y:S02]  /*1d550*/  USHF.R.U32.HI UR5, URZ, 0x4, UR5 ;  /* 0x000000043f057899 */ /* 0x000fe40008011605 */
[----:B------:R-:W-:-:S02]  /*1d560*/  USGXT.U32 UR4, UR4, 0xe ;  /* 0x0000000e0404789a */ /* 0x000fc40008000000 */
[----:B------:R-:W-:-:S03]  /*1d570*/  USGXT.U32 UR6, UR5, 0xe ;  /* 0x0000000e0506789a */ /* 0x000fc60008000000 */
[----:B------:R-:W-:-:S06]  /*1d580*/  UMOV UR5, 0x40000040 ;  /* 0x4000004000057882 */ /* 0x000fcc0000000000 */
[----:B------:R-:W-:Y:S01]  /*1d590*/  HGMMA.64x128x8.F32.TF32 R88, gdesc[UR4], R88 ;  /* 0x05e00000045879f0 */ /* 0x000fe20008702858 */
[----:B------:R-:W-:Y:S02]  /*1d5a0*/  UIADD3 UR8, UP0, UR4, 0x2, URZ ;  /* 0x0000000204087890 */ /* 0x000fe4000ff1e03f */
[----:B------:R-:W-:Y:S01]  /*1d5b0*/  UIADD3 UR10, UP1, UR6, 0x2, URZ ;  /* 0x00000002060a7890 */ /* 0x000fe2000ff3e03f */
[----:B------:R-:W-:Y:S01]  /*1d5c0*/  UMOV UR4, URZ ;  /* 0x0000003f00047c82 */ /* 0x000fe20008000000 */
[----:B------:R-:W-:Y:S01]  /*1d5d0*/  UMOV UR5, URZ ;  /* 0x0000003f00057c82 */ /* 0x000fe20008000000 */
[----:B------:R-:W-:Y:S02]  /*1d5e0*/  UIADD3.X UR9, UR4, 0x40000040, URZ, UP0, !UPT ;  /* 0x4000004004097890 */ /* 0x000fe400087fe43f */
[----:B------:R-:W-:-:S09]  /*1d5f0*/  UIADD3.X UR11, UR5, 0x40000040, URZ, UP1, !UPT ;  /* 0x40000040050b7890 */ /* 0x000fd20008ffe43f */
[----:B------:R-:W-:Y:S01]  /*1d600*/  HGMMA.64x128x8.F32.TF32 R88, gdesc[UR8], R88 ;  /* 0x05e00000085879f0 */ /* 0x000fe20008702858 */
[----:B------:R-:W-:Y:S02]  /*1d610*/  UIADD3.64 UR12, UR8, 0x2, URZ ;  /* 0x00000002080c7897 */ /* 0x000fe4000fffe03f */
[----:B------:R-:W-:-:S09]  /*1d620*/  UIADD3.64 UR14, UR10, 0x2, URZ ;  /* 0x000000020a0e7897 */ /* 0x000fd2000fffe03f */
[----:B------:R-:W-:Y:S01]  /*1d630*/  HGMMA.64x128x8.F32.TF32 R88, gdesc[UR12], R88 ;  /* 0x05e000000c5879f0 */ /* 0x000fe20008702858 */
[----:B------:R-:W-:Y:S02]  /*1d640*/  UIADD3.64 UR12, UR8, 0x4, URZ ;  /* 0x00000004080c7897 */ /* 0x000fe4000fffe03f */
[----:B------:R-:W-:Y:S02]  /*1d650*/  UIADD3.64 UR14, UR10, 0x4, URZ ;  /* 0x000000040a0e7897 */ /* 0x000fe4000fffe03f */
[----:B------:R-:W-:Y:S02]  /*1d660*/  UIADD3.64 UR16, UR8, 0x3fe, URZ ;  /* 0x000003fe08107897 */ /* 0x000fe4000fffe03f */
[----:B------:R-:W-:-:S05]  /*1d670*/  UIADD3.64 UR18, UR10, 0x3fe, URZ ;  /* 0x000003fe0a127897 */ /* 0x000fca000fffe03f */
[----:B------:R-:W-:Y:S02]  /*1d680*/  HGMMA.64x128x8.F32.TF32 R88, gdesc[UR12], R88 ;  /* 0x05e000000c5879f0 */ /* 0x000fe40008702858 */
[----:B------:R-:W-:Y:S01]  /*1d690*/  UMOV UR4, UR18 ;  /* 0x0000001200047c82 */ /* 0x000fe20008000000 */
[----:B------:R-:W-:-:S09]  /*1d6a0*/  UMOV UR5, UR19 ;  /* 0x0000001300057c82 */ /* 0x000fd20008000000 */
[----:B------:R-:W-:Y:S01]  /*1d6b0*/  HGMMA.64x128x8.F32.TF32 R88, gdesc[UR16], R88 ;  /* 0x05e00000105879f0 */ /* 0x000fe20008702858 */
[----:B------:R-:W-:Y:S02]  /*1d6c0*/  UIADD3.64 UR16, UR8, 0x400, URZ ;  /* 0x0000040008107897 */ /* 0x000fe4000fffe03f */
[----:B------:R-:W-:Y:S02]  /*1d6d0*/  UIADD3.64 UR18, UR10, 0x400, URZ ;  /* 0x000004000a127897 */ /* 0x000fe4000fffe03f */
[----:B------:R-:W-:-:S07]  /*1d6e0*/  UIADD3.64 UR22, UR10, 0x402, URZ ;  /* 0x000004020a167897 */ /* 0x000fce000fffe03f */
[----:B------:R-:W-:Y:S01]  /*1d6f0*/  HGMMA.64x128x8.F32.TF32 R88, gdesc[UR16], R88 ;  /* 0x05e00000105879f0 */ /* 0x000fe20008702858 */
[----:B------:R-:W-:Y:S01]  /*1d700*/  UMOV UR17, UR20 ;  /* 0x0000001400117c82 */ /* 0x000fe20008000000 */
[----:B------:R-:W-:Y:S02]  /*1d710*/  UIADD3.64 UR20, UR8, 0x402, URZ ;  /* 0x0000040208147897 */ /* 0x000fe4000fffe03f */
[----:B------:R-:W-:Y:S02]  /*1d720*/  UIADD3.64 UR24, UR8, 0x404, URZ ;  /* 0x0000040408187897 */ /* 0x000fe4000fffe03f */
[----:B------:R-:W-:-:S06]  /*1d730*/  UIADD3.64 UR26, UR10, 0x404, URZ ;  /* 0x000004040a1a7897 */ /* 0x000fcc000fffe03f */
[----:B------:R-:W-:Y:S01]  /*1d740*/  HGMMA.64x128x8.F32.TF32 R88, gdesc[UR20], R88 ;  /* 0x05e00000145879f0 */ /* 0x000fe20008702858 */
[----:B------:R-:W-:Y:S02]  /*1d750*/  UIADD3.64 UR28, UR8, 0x7fe, URZ ;  /* 0x000007fe081c7897 */ /* 0x000fe4000fffe03f */
[----:B------:R-:W-:-:S09]  /*1d760*/  UIADD3.64 UR30, UR10, 0x7fe, URZ ;  /* 0x000007fe0a1e7897 */ /* 0x000fd2000fffe03f */
        /* <DEDUP_REMOVED lines=19> */
[----:B------:R-:W-:Y:S01]  /*1d8a0*/  UMOV UR20, UR4 ;  /* 0x0000000400147c82 */ /* 0x000fe20008000000 */
[----:B------:R-:W-:Y:S01]  /*1d8b0*/  UMOV UR21, UR5 ;  /* 0x0000000500157c82 */ /* 0x000fe20008000000 */
[----:B------:R-:W-:Y:S02]  /*1d8c0*/  UIADD3.64 UR56, UR8, 0xc04, URZ ;  /* 0x00000c0408387897 */ /* 0x000fe4000fffe03f */
[----:B------:R-:W-:Y:S02]  /*1d8d0*/  UIADD3.64 UR58, UR10, 0xc04, URZ ;  /* 0x00000c040a3a7897 */ /* 0x000fe4000fffe03f */
[----:B------:R-:W-:-:S05]  /*1d8e0*/  UIADD3.64 UR4, UR8, 0x1fe, URZ ;  /* 0x000001fe08047897 */ /* 0x000fca000fffe03f */
[----:B------:R-:W-:-:S12]  /*1d8f0*/  HGMMA.64x128x8.F32.TF32 R88, gdesc[UR52], R88 ;  /* 0x05e00000345879f0 */ /* 0x000fd80008702858 */
[----:B------:R-:W-:-:S12]  /*1d900*/  HGMMA.64x128x8.F32.TF32 R88, gdesc[UR56], R88 ;  /* 0x05e00000385879f0 */ /* 0x000fd80008702858 */
[----:B------:R-:W-:Y:S01]  /*1d910*/  HGMMA.64x128x8.F32.TF32 R24, gdesc[UR4], R24 ;  /* 0x05e00000041879f0 */ /* 0x000fe20008702818 */
[----:B------:R-:W-:Y:S01]  /*1d920*/  UIADD3.64 UR4, UR8, 0x200, URZ ;  /* 0x0000020008047897 */ /* 0x000fe2000fffe03f */
[----:B------:R-:W-:Y:S01]  /*1d930*/  UMOV UR6, UR10 ;  /* 0x0000000a00067c82 */ /* 0x000fe20008000000 */
[----:B------:R-:W-:Y:S01]  /*1d940*/  UMOV UR7, UR11 ;  /* 0x0000000b00077c82 */ /* 0x000fe20008000000 */
[----:B------:R-:W-:-:S08]  /*1d950*/  UIADD3.64 UR12, UR10, 0x2, URZ ;  /* 0x000000020a0c7897 */ /* 0x000fd0000fffe03f */
[----:B------:R-:W-:Y:S01]  /*1d960*/  HGMMA.64x128x8.F32.TF32 R24, gdesc[UR4], R24 ;  /* 0x05e00000041879f0 */ /* 0x000fe20008702818 */
[----:B------:R-:W-:Y:S01]  /*1d970*/  UIADD3.64 UR4, UR8, 0x202, URZ ;  /* 0x0000020208047897 */ /* 0x000fe2000fffe03f */
[----:B------:R-:W-:Y:S01]  /*1d980*/  UMOV UR6, UR12 ;  /* 0x0000000c00067c82 */ /* 0x000fe20008000000 */
[----:B------:R-:W-:Y:S01]  /*1d990*/  UMOV UR7, UR13 ;  /* 0x0000000d00077c82 */ /* 0x000fe20008000000 */
[----:B------:R-:W-:-:S08]  /*1d9a0*/  UIADD3.64 UR12, UR8, 0x204, URZ ;  /* 0x00000204080c7897 */ /* 0x000fd0000fffe03f */
[----:B------:R-:W-:Y:S01]  /*1d9b0*/  HGMMA.64x128x8.F32.TF32 R24, gdesc[UR4], R24 ;  /* 0x05e00000041879f0 */ /* 0x000fe20008702818 */
[----:B------:R-:W-:-:S11]  /*1d9c0*/  UIADD3.64 UR4, UR8, 0x5fe, URZ ;  /* 0x000005fe08047897 */ /* 0x000fd6000fffe03f */
[----:B------:R-:W-:Y:S01]  /*1d9d0*/  HGMMA.64x128x8.F32.TF32 R24, gdesc[UR12], R24 ;  /* 0x05e000000c1879f0 */ /* 0x000fe20008702818 */
[----:B------:R-:W-:Y:S01]  /*1d9e0*/  UMOV UR6, UR20 ;  /* 0x0000001400067c82 */ /* 0x000fe20008000000 */
[----:B------:R-:W-:Y:S01]  /*1d9f0*/  UMOV UR7, UR21 ;  /* 0x0000001500077c82 */ /* 0x000fe20008000000 */
[----:B------:R-:W-:Y:S01]  /*1da00*/  UMOV UR11, UR17 ;  /* 0x00000011000b7c82 */ /* 0x000fe20008000000 */
[----:B------:R-:W-:-:S08]  /*1da10*/  UIADD3.64 UR16, UR8, 0x600, URZ ;  /* 0x0000060008107897 */ /* 0x000fd0000fffe03f */
[----:B------:R-:W-:Y:S01]  /*1da20*/  HGMMA.64x128x8.F32.TF32 R24, gdesc[UR4], R24 ;  /* 0x05e00000041879f0 */ /* 0x000fe20008702818 */
[----:B------:R-:W-:-:S11]  /*1da30*/  UIADD3.64 UR20, UR8, 0x602, URZ ;  /* 0x0000060208147897 */ /* 0x000fd6000fffe03f */
        /* <DEDUP_REMOVED lines=15> */
[----:B------:R1:W-:Y:S01]  /*1db30*/  STL [R1+0x648], R177 ;  /* 0x000648b101007387 */ /* 0x0003e20000100800 */
[----:B----4-:R-:W-:-:S03]  /*1db40*/  R2UR UR10, R0 ;  /* 0x00000000000a72ca */ /* 0x010fc600000e0000 */
[----:B------:R-:W2:Y:S01]  /*1db50*/  LDL R0, [R1+0x660] ;  /* 0x0006600001007983 */ /* 0x000ea20000100800 */
[----:B------:R-:W-:Y:S02]  /*1db60*/  UIADD3.64 UR52, UR8, 0xe02, URZ ;  /* 0x00000e0208347897 */ /* 0x000fe4000fffe03f */
[----:B------:R-:W-:Y:S01]  /*1db70*/  UIADD3.64 UR56, UR8, 0xe04, URZ ;  /* 0x00000e0408387897 */ /* 0x000fe2000fffe03f */
[----:B-1----:R-:W1:Y:S03]  /*1db80*/  LDC R177, c[0x0][0x230] ;  /* 0x00008c00ffb17b82 */ /* 0x002e660000000800 */
[----:B------:R-:W-:-:S12]  /*1db90*/  HGMMA.64x128x8.F32.TF32 R24, gdesc[UR48], R24 ;  /* 0x05e00000301879f0 */ /* 0x000fd80008702818 */
[----:B------:R-:W-:Y:S01]  /*1dba0*/  HGMMA.64x128x8.F32.TF32 R24, gdesc[UR52], R24 ;  /* 0x05e00000341879f0 */ /* 0x000fe20008702818 */
[----:B-1----:R-:W-:-:S04]  /*1dbb0*/  VIADD R177, R177, 0xfffffe80 ;  /* 0xfffffe80b1b17836 */ /* 0x002fc80000000000 */
[----:B------:R-:W-:-:S07]  /*1dbc0*/  IMAD R177, R182, -0x80, R177 ;  /* 0xffffff80b6b17824 */ /* 0x000fce00078e02b1 */
[----:B------:R-:W-:Y:S01]  /*1dbd0*/  HGMMA.64x128x8.F32.TF32 R24, gdesc[UR56], R24, gsb0 ;  /* 0x05e00000381879f0 */ /* 0x000fe20008002818 */
[C---:B------:R-:W-:Y:S02]  /*1dbe0*/  ISETP.GT.AND P1, PT, R177.reuse, RZ, PT ;  /* 0x000000ffb100720c */ /* 0x040fe40003f24270 */
[----:B--2---:R-:W-:Y:S02]  /*1dbf0*/  ISETP.GE.AND P0, PT, R182, R0, PT ;  /* 0x00000000b600720c */ /* 0x004fe40003f06270 */
[----:B------:R-:W-:Y:S01]  /*1dc00*/  SEL R189, RZ, 0x4, !P1 ;  /* 0x00000004ffbd7807 */ /* 0x000fe20004800000 */
[----:B------:R-:W-:Y:S01]  /*1dc10*/  UIADD3 UR4, UR10, 0x1, URZ ;  /* 0x000000010a047890 */ /* 0x000fe2000fffe03f */
[----:B------:R-:W-:Y:S02]  /*1dc20*/  ISETP.GT.AND P1, PT, R177, 0x1, PT ;  /* 0x00000001b100780c */ /* 0x000fe40003f24270 */
[----:B------:R-:W-:Y:S01]  /*1dc30*/  SEL R189, R189, RZ, !P0 ;  /* 0x000000ffbdbd7207 */ /* 0x000fe20004000000 */
[----:B------:R-:W-:-:S03]  /*1dc40*/  UISETP.GT.AND UP0, UPT, UR4, 0x3, UPT ;  /* 0x000000030400788c */ /* 0x000fc6000bf04270 */
[----:B------:R-:W-:Y:S02]  /*1dc50*/  ISETP.NE.U32.AND P2, PT, R189, RZ, PT ;  /* 0x000000ffbd00720c */ /* 0x000fe40003f45070 */
[----:B------:R-:W-:Y:S01]  /*1dc60*/  SEL R189, RZ, 0x4, !P1 ;  /* 0x00000004ffbd7807 */ /* 0x000fe20004800000 */
[----:B------:R-:W-:-:S03]  /*1dc70*/  USEL UR5, UR4, URZ, !UP0 ;  /* 0x0000003f04057287 */ /* 0x000fc6000c000000 */
[----:B------:R-:W-:Y:S01]  /*1dc80*/  SEL R189, R189, RZ, !P0 ;  /* 0x000000ffbdbd7207 */ /* 0x000fe20004000000 */
[----:B------:R-:W-:-:S03]  /*1dc90*/  ULEA UR4, UR5, UR11, 0x10 ;  /* 0x0000000b05047291 */ /* 0x000fc6000f8e803f */
[----:B------:R-:W-:Y:S02]  /*1dca0*/  ISETP.NE.U32.AND P1, PT, R189, RZ, PT ;  /* 0x000000ffbd00720c */ /* 0x000fe40003f25070 */
[-C--:B-----5:R-:W-:Y:S02]  /*1dcb0*/  IADD3 R4, P3, R4, R184.reuse, RZ ;  /* 0x000000b804047210 */ /* 0x0a0fe40007f7e0ff */
[----:B------:R-:W-:Y:S01]  /*1dcc0*/  IADD3 R6, P4, R6, R184, RZ ;  /* 0x000000b806067210 */ /* 0x000fe20007f9e0ff */
[----:B------:R-:W-:Y:S01]  /*1dcd0*/  VIADD R189, R3, UR4 ;  /* 0x0000000403bd7c36 */ /* 0x000fe20008000000 */
[----:B------:R-:W-:-:S03]  /*1dce0*/  IADD3.X R5, R5, R183, RZ, P3, !PT ;  /* 0x000000b705057210 */ /* 0x000fc60001ffe4ff */
[----:B------:R-:W-:Y:S01]  /*1dcf0*/  IMAD.X R7, R7, 0x1, R183, P4 ;  /* 0x0000000107077824 */ /* 0x000fe200020e06b7 */
[-C--:B------:R-:W-:Y:S02]  /*1dd00*/  IADD3 R8, P3, R8, R184.reuse, RZ ;  /* 0x000000b808087210 */ /* 0x080fe40007f7e0ff */
[----:B------:R-:W-:-:S03]  /*1dd10*/  IADD3 R10, P4, R10, R184, RZ ;  /* 0x000000b80a0a7210 */ /* 0x000fc60007f9e0ff */
[--C-:B------:R-:W-:Y:S02]  /*1dd20*/  IMAD.X R9, R9, 0x1, R183.reuse, P3 ;  /* 0x0000000109097824 */ /* 0x100fe400018e06b7 */
[----:B------:R-:W-:Y:S01]  /*1dd30*/  IMAD.X R11, R11, 0x1, R183, P4 ;  /* 0x000000010b0b7824 */ /* 0x000fe200020e06b7 */
[-C--:B------:R-:W-:Y:S02]  /*1dd40*/  IADD3 R206, P3, R206, R184.reuse, RZ ;  /* 0x000000b8cece7210 */ /* 0x080fe40007f7e0ff */
[----:B------:R-:W-:-:S03]  /*1dd50*/  IADD3 R208, P4, R208, R184, RZ ;  /* 0x000000b8d0d07210 */ /* 0x000fc60007f9e0ff */
[----:B------:R-:W-:Y:S01]  /*1dd60*/  IMAD.X R205, R205, 0x1, R183, P3 ;  /* 0x00000001cdcd7824 */ /* 0x000fe200018e06b7 */
[----:B------:R-:W-:Y:S02]  /*1dd70*/  WARPGROUP.DEPBAR.LE gsb0, 0x1 ;  /* 0x00008000000079c5 */ /* 0x000fe40000010100 */
[----:B------:R-:W-:Y:S06]  /*1dd80*/  BAR.SYNC.DEFER_BLOCKING 0x0 ;  /* 0x0000000000007b1d */ /* 0x000fec0000010000 */
[----:B------:R-:W-:Y:S01]  /*1dd90*/  @!PT LDS RZ, [RZ] ;  /* 0x00000000fffff984 */ /* 0x000fe20000000800 */
[----:B------:R-:W-:Y:S01]  /*1dda0*/  @!PT LDS RZ, [RZ] ;  /* 0x00000000fffff984 */ /* 0x000fe20000000800 */
[----:B------:R-:W-:Y:S01]  /*1ddb0*/  @!PT LDS RZ, [RZ] ;  /* 0x00000000fffff984 */ /* 0x000fe20000000800 */
[----:B------:R-:W-:Y:S04]  /*1ddc0*/  LDGSTS.E [R189], desc[UR60][R4.64], P2 ;  /* 0x0000000004bd7fae */ /* 0x000fe8000912187c */
[----:B------:R-:W-:Y:S01]  /*1ddd0*/  LDGSTS.E [R189+0x4], desc[UR60][R6.64], P1 ;  /* 0x0000400006bd7fae */ /* 0x000fe2000892187c */
[----:B------:R-:W-:-:S04]  /*1dde0*/  ISETP.GT.AND P1, PT, R177, 0x2, PT ;  /* 0x00000002b100780c */ /* 0x000fc80003f24270 */
[----:B------:R-:W-:Y:S02]  /*1ddf0*/  SEL R190, RZ, 0x4, !P1 ;  /* 0x00000004ffbe7807 */ /* 0x000fe40004800000 */
[----:B------:R-:W-:Y:S02]  /*1de00*/  ISETP.GT.AND P1, PT, R177, 0x3, PT ;  /* 0x00000003b100780c */ /* 0x000fe40003f24270 */
[----:B------:R-:W-:-:S04]  /*1de10*/  SEL R190, R190, RZ, !P0 ;  /* 0x000000ffbebe7207 */ /* 0x000fc80004000000 */
[----:B------:R-:W-:Y:S02]  /*1de20*/  ISETP.NE.U32.AND P2, PT, R190, RZ, PT ;  /* 0x000000ffbe00720c */ /* 0x000fe40003f45070 */
[----:B------:R-:W-:-:S04]  /*1de30*/  SEL R190, RZ, 0x4, !P1 ;  /* 0x00000004ffbe7807 */ /* 0x000fc80004800000 */
[----:B------:R-:W-:-:S04]  /*1de40*/  SEL R190, R190, RZ, !P0 ;  /* 0x000000ffbebe7207 */ /* 0x000fc80004000000 */
[----:B------:R-:W-:-:S03]  /*1de50*/  ISETP.NE.U32.AND P1, PT, R190, RZ, PT ;  /* 0x000000ffbe00720c */ /* 0x000fc60003f25070 */
[----:B------:R-:W-:Y:S10]  /*1de60*/  LDGSTS.E [R189+0x8], desc[UR60][R8.64], P2 ;  /* 0x0000800008bd7fae */ /* 0x000ff4000912187c */
[----:B------:R-:W-:Y:S01]  /*1de70*/  LDGSTS.E [R189+0xc], desc[UR60][R10.64], P1 ;  /* 0x0000c0000abd7fae */ /* 0x000fe2000892187c */
[----:B------:R-:W-:-:S04]  /*1de80*/  ISETP.GT.AND P1, PT, R177, 0x20, PT ;  /* 0x00000020b100780c */ /* 0x000fc80003f24270 */
[----:B------:R-:W-:Y:S02]  /*1de90*/  SEL R190, RZ, 0x4, !P1 ;  /* 0x00000004ffbe7807 */ /* 0x000fe40004800000 */
[----:B------:R-:W-:Y:S02]  /*1dea0*/  ISETP.GT.AND P1, PT, R177, 0x21, PT ;  /* 0x00000021b100780c */ /* 0x000fe40003f24270 */
[----:B------:R-:W-:-:S04]  /*1deb0*/  SEL R190, R190, RZ, !P0 ;  /* 0x000000ffbebe7207 */ /* 0x000fc80004000000 */
[----:B------:R-:W-:Y:S02]  /*1dec0*/  ISETP.NE.U32.AND P2, PT, R190, RZ, PT ;  /* 0x000000ffbe00720c */ /* 0x000fe40003f45070 */
[----:B------:R-:W-:-:S04]  /*1ded0*/  SEL R190, RZ, 0x4, !P1 ;  /* 0x00000004ffbe7807 */ /* 0x000fc80004800000 */
[----:B------:R-:W-:Y:S02]  /*1dee0*/  SEL R190, R190, RZ, !P0 ;  /* 0x000000ffbebe7207 */ /* 0x000fe40004000000 */
[----:B------:R-:W-:Y:S02]  /*1def0*/  MOV R191, R205 ;  /* 0x000000cd00bf7202 */ /* 0x000fe40000000f00 */
[----:B------:R-:W-:Y:S01]  /*1df00*/  ISETP.NE.U32.AND P1, PT, R190, RZ, PT ;  /* 0x000000ffbe00720c */ /* 0x000fe20003f25070 */
[----:B------:R-:W-:Y:S02]  /*1df10*/  IMAD.MOV.U32 R190, RZ, RZ, R206 ;  /* 0x000000ffffbe7224 */ /* 0x000fe400078e00ce */
[----:B------:R-:W-:-:S03]  /*1df20*/  IMAD.X R207, R207, 0x1, R183, P4 ;  /* 0x00000001cfcf7824 */ /* 0x000fc600020e06b7 */
[----:B------:R1:W-:Y:S02]  /*1df30*/  LDGSTS.E [R189+0x4000], desc[UR60][R190.64], P2 ;  /* 0x04000000bebd7fae */ /* 0x0003e4000912187c */
[----:B-1----:R-:W-:Y:S02]  /*1df40*/  IMAD.MOV.U32 R190, RZ, RZ, R208 ;  /* 0x000000ffffbe7224 */ /* 0x002fe400078e00d0 */
[----:B------:R-:W-:-:S05]  /*1df50*/  IMAD.MOV.U32 R191, RZ, RZ, R207 ;  /* 0x000000ffffbf7224 */ /* 0x000fca00078e00cf */
[----:B------:R1:W-:Y:S01]  /*1df60*/  LDGSTS.E [R189+0x4004], desc[UR60][R190.64], P1 ;  /* 0x04004000bebd7fae */ /* 0x0003e2000892187c */
[----:B------:R-:W-:-:S04]  /*1df70*/  ISETP.GT.AND P1, PT, R177, 0x22, PT ;  /* 0x00000022b100780c */ /* 0x000fc80003f24270 */
[----:B-1----:R-:W-:Y:S02]  /*1df80*/  SEL R190, RZ, 0x4, !P1 ;  /* 0x00000004ffbe7807 */ /* 0x002fe40004800000 */
[----:B------:R-:W-:Y:S02]  /*1df90*/  ISETP.GT.AND P1, PT, R177, 0x23, PT ;  /* 0x00000023b100780c */ /* 0x000fe40003f24270 */
[----:B------:R-:W-:Y:S02]  /*1dfa0*/  SEL R190, R190, RZ, !P0 ;  /* 0x000000ffbebe7207 */ /* 0x000fe40004000000 */
[-C--:B------:R-:W-:Y:S02]  /*1dfb0*/  IADD3 R210, P3, R210, R184.reuse, RZ ;  /* 0x000000b8d2d27210 */ /* 0x080fe40007f7e0ff */
[----:B------:R-:W-:Y:S02]  /*1dfc0*/  ISETP.NE.U32.AND P2, PT, R190, RZ, PT ;  /* 0x000000ffbe00720c */ /* 0x000fe40003f45070 */
[----:B------:R-:W-:Y:S01]  /*1dfd0*/  SEL R190, RZ, 0x4, !P1 ;  /* 0x00000004ffbe7807 */ /* 0x000fe20004800000 */
[----:B------:R-:W-:Y:S01]  /*1dfe0*/  IMAD.U32 R0, RZ, RZ, UR5 ;  /* 0x00000005ff007e24 */ /* 0x000fe2000f8e00ff */
[----:B------:R1:W-:Y:S02]  /*1dff0*/  STL [R1+0xa74], R182 ;  /* 0x000a74b601007387 */ /* 0x0003e40000100800 */
[----:B------:R-:W-:Y:S01]  /*1e000*/  SEL R190, R190, RZ, !P0 ;  /* 0x000000ffbebe7207 */ /* 0x000fe20004000000 */
[----:B------:R-:W-:Y:S01]  /*1e010*/  IMAD.X R209, R209, 0x1, R183, P3 ;  /* 0x00000001d1d17824 */ /* 0x000fe200018e06b7 */
[----:B------:R-:W2:Y:S01]  /*1e020*/  LDL.LU R223, [R1+0x58] ;  /* 0x0000580001df7983 */ /* 0x000ea20000300800 */
[----:B------:R-:W-:-:S02]  /*1e030*/  IADD3 R212, P4, R212, R184, RZ ;  /* 0x000000b8d4d47210 */ /* 0x000fc40007f9e0ff */
[----:B------:R-:W-:Y:S01]  /*1e040*/  ISETP.NE.U32.AND P1, PT, R190, RZ, PT ;  /* 0x000000ffbe00720c */ /* 0x000fe20003f25070 */
[----:B-1----:R-:W3:Y:S01]  /*1e050*/  LDL.LU R182, [R1+0x5c] ;  /* 0x00005c0001b67983 */ /* 0x002ee20000300800 */
[----:B------:R-:W-:-:S03]  /*1e060*/  IMAD.MOV.U32 R190, RZ, RZ, R210 ;  /* 0x000000ffffbe7224 */ /* 0x000fc600078e00d2 */
[----:B------:R1:W-:Y:S01]  /*1e070*/  STL [R1+0x644], R0 ;  /* 0x0006440001007387 */ /* 0x0003e20000100800 */
[----:B------:R-:W-:Y:S02]  /*1e080*/  IMAD.MOV.U32 R191, RZ, RZ, R209 ;  /* 0x000000ffffbf7224 */ /* 0x000fe400078e00d1 */
[----:B------:R-:W-:-:S03]  /*1e090*/  IMAD.X R211, R211, 0x1, R183, P4 ;  /* 0x00000001d3d37824 */ /* 0x000fc600020e06b7 */
[----:B------:R4:W-:Y:S04]  /*1e0a0*/  LDGSTS.E [R189+0x4008], desc[UR60][R190.64], P2 ;  /* 0x04008000bebd7fae */ /* 0x0009e8000912187c */
[----:B-1----:R-:W3:Y:S04]  /*1e0b0*/  LDL.LU R0, [R1+0x60] ;  /* 0x0000600001007983 */ /* 0x002ee80000300800 */
[----:B------:R1:W-:Y:S01]  /*1e0c0*/  STL [R1+0xa7c], R4 ;  /* 0x000a7c0401007387 */ /* 0x0003e20000100800 */
[----:B----4-:R-:W-:Y:S01]  /*1e0d0*/  IMAD.MOV.U32 R190, RZ, RZ, R212 ;  /* 0x000000ffffbe7224 */ /* 0x010fe200078e00d4 */
[----:B------:R-:W-:-:S02]  /*1e0e0*/  MOV R191, R211 ;  /* 0x000000d300bf7202 */ /* 0x000fc40000000f00 */
[----:B-1----:R-:W4:Y:S04]  /*1e0f0*/  LDL.LU R4, [R1+0x54] ;  /* 0x0000540001047983 */ /* 0x002f280000300800 */
[----:B------:R1:W-:Y:S04]  /*1e100*/  STL [R1+0xa78], R5 ;  /* 0x000a780501007387 */ /* 0x0003e80000100800 */
[----:B------:R1:W-:Y:S04]  /*1e110*/  LDGSTS.E [R189+0x400c], desc[UR60][R190.64], P1 ;  /* 0x0400c000bebd7fae */ /* 0x0003e8000892187c */
[----:B-1----:R-:W2:Y:S04]  /*1e120*/  LDL.LU R5, [R1+0x50] ;  /* 0x0000500001057983 */ /* 0x002ea80000300800 */
[----:B------:R1:W-:Y:S04]  /*1e130*/  STL [R1+0xa84], R6 ;  /* 0x000a840601007387 */ /* 0x0003e80000100800 */
[----:B-1----:R-:W3:Y:S04]  /*1e140*/  LDL.LU R6, [R1+0x4c] ;  /* 0x00004c0001067983 */ /* 0x002ee80000300800 */
[----:B------:R1:W-:Y:S04]  /*1e150*/  STL [R1+0xa80], R7 ;  /* 0x000a800701007387 */ /* 0x0003e80000100800 */
[----:B-1----:R-:W4:Y:S04]  /*1e160*/  LDL.LU R7, [R1+0x48] ;  /* 0x0000480001077983 */ /* 0x002f280000300800 */
[----:B------:R-:W4:Y:S01]  /*1e170*/  LDL.LU R191, [R1+0x44] ;  /* 0x0000440001bf7983 */ /* 0x000f220000300800 */
[----:B------:R-:W-:-:S04]  /*1e180*/  ISETP.GT.AND P1, PT, R177, 0x40, PT ;  /* 0x00000040b100780c */ /* 0x000fc80003f24270 */
[----:B------:R-:W-:Y:S02]  /*1e190*/  SEL R190, RZ, 0x4, !P1 ;  /* 0x00000004ffbe7807 */ /* 0x000fe40004800000 */
[----:B------:R-:W-:Y:S02]  /*1e1a0*/  ISETP.GT.AND P1, PT, R177, 0x41, PT ;  /* 0x00000041b100780c */ /* 0x000fe40003f24270 */
[----:B------:R-:W-:-:S04]  /*1e1b0*/  SEL R190, R190, RZ, !P0 ;  /* 0x000000ffbebe7207 */ /* 0x000fc80004000000 */
[----:B------:R-:W-:Y:S02]  /*1e1c0*/  ISETP.NE.U32.AND P2, PT, R190, RZ, PT ;  /* 0x000000ffbe00720c */ /* 0x000fe40003f45070 */
[----:B------:R-:W-:-:S04]  /*1e1d0*/  SEL R190, RZ, 0x4, !P1 ;  /* 0x00000004ffbe7807 */ /* 0x000fc80004800000 */
[----:B------:R-:W-:-:S04]  /*1e1e0*/  SEL R190, R190, RZ, !P0 ;  /* 0x000000ffbebe7207 */ /* 0x000fc80004000000 */
[----:B------:R-:W-:Y:S02]  /*1e1f0*/  ISETP.NE.U32.AND P1, PT, R190, RZ, PT ;  /* 0x000000ffbe00720c */ /* 0x000fe40003f25070 */
[----:B--2---:R-:W-:-:S05]  /*1e200*/  IADD3 R5, P4, R5, R184, RZ ;  /* 0x000000b805057210 */ /* 0x004fca0007f9e0ff */
[----:B---3--:R-:W-:Y:S01]  /*1e210*/  IMAD.X R6, R6, 0x1, R183, P4 ;  /* 0x0000000106067824 */ /* 0x008fe200020e06b7 */
[----:B----4-:R-:W-:-:S05]  /*1e220*/  IADD3 R7, P3, R7, R184, RZ ;  /* 0x000000b807077210 */ /* 0x010fca0007f7e0ff */
[----:B------:R-:W-:Y:S02]  /*1e230*/  IMAD.X R191, R191, 0x1, R183, P3 ;  /* 0x00000001bfbf7824 */ /* 0x000fe400018e06b7 */
[----:B------:R-:W-:Y:S01]  /*1e240*/  IMAD.MOV.U32 R190, RZ, RZ, R7 ;  /* 0x000000ffffbe7224 */ /* 0x000fe200078e0007 */
[----:B------:R-:W-:Y:S04]  /*1e250*/  STL [R1+0x48], R7 ;  /* 0x0000480701007387 */ /* 0x000fe80000100800 */
[----:B------:R1:W-:Y:S04]  /*1e260*/  STL [R1+0x44], R191 ;  /* 0x000044bf01007387 */ /* 0x0003e80000100800 */
[----:B------:R2:W-:Y:S02]  /*1e270*/  LDGSTS.E [R189+0x8000], desc[UR60][R190.64], P2 ;  /* 0x08000000bebd7fae */ /* 0x0005e4000912187c */
[----:B--2---:R-:W-:-:S02]  /*1e280*/  IMAD.MOV.U32 R190, RZ, RZ, R5 ;  /* 0x000000ffffbe7224 */ /* 0x004fc400078e0005 */
[----:B-1----:R-:W-:-:S05]  /*1e290*/  IMAD.MOV.U32 R191, RZ, RZ, R6 ;  /* 0x000000ffffbf7224 */ /* 0x002fca00078e0006 */
        /* <DEDUP_REMOVED lines=8> */
[----:B------:R-:W-:Y:S01]  /*1e320*/  IMAD.X R4, R4, 0x1, R183, P3 ;  /* 0x0000000104047824 */ /* 0x000fe200018e06b7 */
[----:B------:R-:W-:-:S02]  /*1e330*/  IADD3 R0, P4, R0, R184, RZ ;  /* 0x000000b800007210 */ /* 0x000fc40007f9e0ff */
[----:B------:R-:W-:Y:S01]  /*1e340*/  SEL R190, R190, RZ, !P0 ;  /* 0x000000ffbebe7207 */ /* 0x000fe20004000000 */
[----:B------:R-:W-:Y:S01]  /*1e350*/  STL [R1+0x50], R5 ;  /* 0x0000500501007387 */ /* 0x000fe20000100800 */
[----:B------:R-:W-:Y:S02]  /*1e360*/  IMAD.MOV.U32 R191, RZ, RZ, R4 ;  /* 0x000000ffffbf7224 */ /* 0x000fe400078e0004 */
[----:B------:R-:W-:Y:S01]  /*1e370*/  ISETP.NE.U32.AND P1, PT, R190, RZ, PT ;  /* 0x000000ffbe00720c */ /* 0x000fe20003f25070 */
[----:B------:R-:W-:Y:S01]  /*1e380*/  STL [R1+0x4c], R6 ;  /* 0x00004c0601007387 */ /* 0x000fe20000100800 */
[----:B------:R-:W-:Y:S01]  /*1e390*/  IMAD.X R182, R182, 0x1, R183, P4 ;  /* 0x00000001b6b67824 */ /* 0x000fe200020e06b7 */
[----:B------:R-:W-:Y:S02]  /*1e3a0*/  MOV R190, R223 ;  /* 0x000000df00be7202 */ /* 0x000fe40000000f00 */
[----:B------:R1:W-:Y:S04]  /*1e3b0*/  STL [R1+0x58], R223 ;  /* 0x000058df01007387 */ /* 0x0003e80000100800 */
[----:B------:R-:W-:Y:S04]  /*1e3c0*/  STL [R1+0x54], R4 ;  /* 0x0000540401007387 */ /* 0x000fe80000100800 */
[----:B------:R-:W-:Y:S04]  /*1e3d0*/  STL [R1+0x60], R0 ;  /* 0x0000600001007387 */ /* 0x000fe80000100800 */
[----:B-1----:R-:W2:Y:S04]  /*1e3e0*/  LDL.LU R223, [R1+0x148] ;  /* 0x0001480001df7983 */ /* 0x002ea80000300800 */
[----:B------:R1:W-:Y:S04]  /*1e3f0*/  STL [R1+0x5c], R182 ;  /* 0x00005cb601007387 */ /* 0x0003e80000100800 */
[----:B------:R3:W-:Y:S04]  /*1e400*/  LDGSTS.E [R189+0x8008], desc[UR60][R190.64], P2 ;  /* 0x08008000bebd7fae */ /* 0x0007e8000912187c */
[----:B------:R-:W4:Y:S01]  /*1e410*/  LDL.LU R7, [R1+0x150] ;  /* 0x0001500001077983 */ /* 0x000f220000300800 */
[----:B---3--:R-:W-:-:S02]  /*1e420*/  IMAD.MOV.U32 R190, RZ, RZ, R0 ;  /* 0x000000ffffbe7224 */ /* 0x008fc400078e0000 */
[----:B------:R-:W-:Y:S02]  /*1e430*/  IMAD.MOV.U32 R191, RZ, RZ, R182 ;  /* 0x000000ffffbf7224 */ /* 0x000fe400078e00b6 */
[----:B-1----:R-:W3:Y:S04]  /*1e440*/  LDL.LU R182, [R1+0x14c] ;  /* 0x00014c0001b67983 */ /* 0x002ee80000300800 */
[----:B------:R-:W3:Y:S04]  /*1e450*/  LDL.LU R6, [R1+0x154] ;  /* 0x0001540001067983 */ /* 0x000ee80000300800 */
[----:B------:R-:W3:Y:S04]  /*1e460*/  LDL.LU R5, [R1+0x158] ;  /* 0x0001580001057983 */ /* 0x000ee80000300800 */
[----:B------:R-:W3:Y:S04]  /*1e470*/  LDL.LU R4, [R1+0x15c] ;  /* 0x00015c0001047983 */ /* 0x000ee80000300800 */
[----:B------:R-:W3:Y:S04]  /*1e480*/  LDL.LU R0, [R1+0x160] ;  /* 0x0001600001007983 */ /* 0x000ee80000300800 */
[----:B------:R1:W-:Y:S04]  /*1e490*/  LDGSTS.E [R189+0x800c], desc[UR60][R190.64], P1 ;  /* 0x0800c000bebd7fae */ /* 0x0003e8000892187c */
[----:B------:R-:W3:Y:S01]  /*1e4a0*/  LDL.LU R191, [R1+0x144] ;  /* 0x0001440001bf7983 */ /* 0x000ee20000300800 */
[----:B------:R-:W-:-:S04]  /*1e4b0*/  ISETP.GT.AND P1, PT, R177, 0x60, PT ;  /* 0x00000060b100780c */ /* 0x000fc80003f24270 */
[----:B-1----:R-:W-:Y:S02]  /*1e4c0*/  SEL R190, RZ, 0x4, !P1 ;  /* 0x00000004ffbe7807 */ /* 0x002fe40004800000 */
[----:B------:R-:W-:Y:S02]  /*1e4d0*/  ISETP.GT.AND P1, PT, R177, 0x61, PT ;  /* 0x00000061b100780c */ /* 0x000fe40003f24270 */
[----:B------:R-:W-:-:S04]  /*1e4e0*/  SEL R190, R190, RZ, !P0 ;  /* 0x000000ffbebe7207 */ /* 0x000fc80004000000 */
[----:B------:R-:W-:Y:S02]  /*1e4f0*/  ISETP.NE.U32.AND P2, PT, R190, RZ, PT ;  /* 0x000000ffbe00720c */ /* 0x000fe40003f45070 */
[----:B------:R-:W-:-:S04]  /*1e500*/  SEL R190, RZ, 0x4, !P1 ;  /* 0x00000004ffbe7807 */ /* 0x000fc80004800000 */
[----:B------:R-:W-:-:S04]  /*1e510*/  SEL R190, R190, RZ, !P0 ;  /* 0x000000ffbebe7207 */ /* 0x000fc80004000000 */
[----:B------:R-:W-:Y:S02]  /*1e520*/  ISETP.NE.U32.AND P1, PT, R190, RZ, PT ;  /* 0x000000ffbe00720c */ /* 0x000fe40003f25070 */
[----:B--2---:R-:W-:-:S05]  /*1e530*/  IADD3 R223, P3, R223, R184, RZ ;  /* 0x000000b8dfdf7210 */ /* 0x004fca0007f7e0ff */
[----:B------:R-:W-:Y:S01]  /*1e540*/  IMAD.MOV.U32 R190, RZ, RZ, R223 ;  /* 0x000000ffffbe7224 */ /* 0x000fe200078e00df */
[----:B----4-:R-:W-:Y:S01]  /*1e550*/  IADD3 R7, P4, R7, R184, RZ ;  /* 0x000000b807077210 */ /* 0x010fe20007f9e0ff */
[----:B------:R-:W-:Y:S04]  /*1e560*/  STL [R1+0x148], R223 ;  /* 0x000148df01007387 */ /* 0x000fe80000100800 */
[--C-:B---3--:R-:W-:Y:S02]  /*1e570*/  IMAD.X R182, R182, 0x1, R183.reuse, P4 ;  /* 0x00000001b6b67824 */ /* 0x108fe400020e06b7 */
[----:B------:R-:W-:-:S05]  /*1e580*/  IMAD.X R191, R191, 0x1, R183, P3 ;  /* 0x00000001bfbf7824 */ /* 0x000fca00018e06b7 */
[----:B------:R1:W-:Y:S04]  /*1e590*/  STL [R1+0x144], R191 ;  /* 0x000144bf01007387 */ /* 0x0003e80000100800 */
[----:B------:R2:W-:Y:S02]  /*1e5a0*/  LDGSTS.E [R189+0xc000], desc[UR60][R190.64], P2 ;  /* 0x0c000000bebd7fae */ /* 0x0005e4000912187c */
[----:B--2---:R-:W-:Y:S01]  /*1e5b0*/  IMAD.MOV.U32 R190, RZ, RZ, R7 ;  /* 0x000000ffffbe7224 */ /* 0x004fe200078e0007 */
[----:B-1----:R-:W-:-:S05]  /*1e5c0*/  MOV R191, R182 ;  /* 0x000000b600bf7202 */ /* 0x002fca0000000f00 */
[----:B------:R1:W-:Y:S01]  /*1e5d0*/  LDGSTS.E [R189+0xc004], desc[UR60][R190.64], P1 ;  /* 0x0c004000bebd7fae */ /* 0x0003e2000892187c */
[----:B------:R-:W-:-:S04]  /*1e5e0*/  ISETP.GT.AND P1, PT, R177, 0x62, PT ;  /* 0x00000062b100780c */ /* 0x000fc80003f24270 */
[----:B-1----:R-:W-:Y:S02]  /*1e5f0*/  SEL R190, RZ, 0x4, !P1 ;  /* 0x00000004ffbe7807 */ /* 0x002fe40004800000 */
[----:B------:R-:W-:Y:S02]  /*1e600*/  ISETP.GT.AND P1, PT, R177, 0x63, PT ;  /* 0x00000063b100780c */ /* 0x000fe40003f24270 */
[----:B------:R-:W-:Y:S02]  /*1e610*/  SEL R190, R190, RZ, !P0 ;  /* 0x000000ffbebe7207 */ /* 0x000fe40004000000 */
[----:B------:R-:W-:Y:S02]  /*1e620*/  IADD3 R5, P3, R5, R184, RZ ;  /* 0x000000b805057210 */ /* 0x000fe40007f7e0ff */
[----:B------:R-:W-:Y:S02]  /*1e630*/  ISETP.NE.U32.AND P2, PT, R190, RZ, PT ;  /* 0x000000ffbe00720c */ /* 0x000fe40003f45070 */
[----:B------:R-:W-:Y:S01]  /*1e640*/  SEL R190, RZ, 0x4, !P1 ;  /* 0x00000004ffbe7807 */ /* 0x000fe20004800000 */
[----:B------:R-:W-:-:S03]  /*1e650*/  IMAD.X R6, R6, 0x1, R183, P3 ;  /* 0x0000000106067824 */ /* 0x000fc600018e06b7 */
[----:B------:R-:W-:Y:S02]  /*1e660*/  SEL R190, R190, RZ, !P0 ;  /* 0x000000ffbebe7207 */ /* 0x000fe40004000000 */
[----:B------:R-:W-:Y:S02]  /*1e670*/  IADD3 R0, P4, R0, R184, RZ ;  /* 0x000000b800007210 */ /* 0x000fe40007f9e0ff */
[----:B------:R-:W-:Y:S01]  /*1e680*/  ISETP.NE.U32.AND P1, PT, R190, RZ, PT ;  /* 0x000000ffbe00720c */ /* 0x000fe20003f25070 */
[----:B------:R-:W-:Y:S02]  /*1e690*/  IMAD.MOV.U32 R190, RZ, RZ, R5 ;  /* 0x000000ffffbe7224 */ /* 0x000fe400078e0005 */
[----:B------:R-:W-:Y:S02]  /*1e6a0*/  IMAD.MOV.U32 R191, RZ, RZ, R6 ;  /* 0x000000ffffbf7224 */ /* 0x000fe400078e0006 */
[----:B------:R-:W-:-:S03]  /*1e6b0*/  IMAD.X R4, R4, 0x1, R183, P4 ;  /* 0x0000000104047824 */ /* 0x000fc600020e06b7 */
[----:B------:R1:W-:Y:S02]  /*1e6c0*/  LDGSTS.E [R189+0xc008], desc[UR60][R190.64], P2 ;  /* 0x0c008000bebd7fae */ /* 0x0003e4000912187c */
[----:B-1----:R-:W-:Y:S02]  /*1e6d0*/  IMAD.MOV.U32 R190, RZ, RZ, R0 ;  /* 0x000000ffffbe7224 */ /* 0x002fe400078e0000 */
[----:B------:R-:W-:-:S05]  /*1e6e0*/  IMAD.MOV.U32 R191, RZ, RZ, R4 ;  /* 0x000000ffffbf7224 */ /* 0x000fca00078e0004 */
[----:B------:R1:W-:Y:S01]  /*1e6f0*/  LDGSTS.E [R189+0xc00c], desc[UR60][R190.64], P1 ;  /* 0x0c00c000bebd7fae */ /* 0x0003e2000892187c */
[C---:B------:R-:W-:Y:S02]  /*1e700*/  ISETP.GT.AND P1, PT, R177.reuse, 0x4, PT ;  /* 0x00000004b100780c */ /* 0x040fe40003f24270 */
[----:B------:R-:W-:Y:S02]  /*1e710*/  ISETP.GT.AND P2, PT, R177, 0x5, PT ;  /* 0x00000005b100780c */ /* 0x000fe40003f44270 */
[----:B-1----:R-:W-:-:S04]  /*1e720*/  SEL R189, RZ, 0x4, !P1 ;  /* 0x00000004ffbd7807 */ /* 0x002fc80004800000 */
[----:B------:R-:W-:-:S04]  /*1e730*/  SEL R189, R189, RZ, !P0 ;  /* 0x000000ffbdbd7207 */ /* 0x000fc80004000000 */
[----:B------:R-:W-:Y:S02]  /*1e740*/  ISETP.NE.U32.AND P1, PT, R189, RZ, PT ;  /* 0x000000ffbd00720c */ /* 0x000fe40003f25070 */
[----:B------:R-:W-:Y:S02]  /*1e750*/  IADD3 R12, P3, R12, R184, RZ ;  /* 0x000000b80c0c7210 */ /* 0x000fe40007f7e0ff */
[----:B------:R-:W-:Y:S02]  /*1e760*/  SEL R190, RZ, 0x4, !P2 ;  /* 0x00000004ffbe7807 */ /* 0x000fe40005000000 */
[----:B------:R-:W-:Y:S01]  /*1e770*/  LOP3.LUT R189, R3, 0x10, RZ, 0x3c, !PT ;  /* 0x0000001003bd7812 */ /* 0x000fe200078e3cff */
[----:B------:R-:W-:Y:S01]  /*1e780*/  IMAD.X R13, R13, 0x1, R183, P3 ;  /* 0x000000010d0d7824 */ /* 0x000fe200018e06b7 */
[----:B------:R-:W-:Y:S02]  /*1e790*/  SEL R190, R190, RZ, !P0 ;  /* 0x000000ffbebe7207 */ /* 0x000fe40004000000 */
[----:B------:R-:W-:-:S02]  /*1e7a0*/  IADD3 R189, R189, UR4, RZ ;  /* 0x00000004bdbd7c10 */ /* 0x000fc4000fffe0ff */
[----:B------:R-:W-:-:S03]  /*1e7b0*/  ISETP.NE.U32.AND P2, PT, R190, RZ, PT ;  /* 0x000000ffbe00720c */ /* 0x000fc60003f45070 */
[----:B------:R-:W-:Y:S01]  /*1e7c0*/  LDGSTS.E [R189], desc[UR60][R12.64], P1 ;  /* 0x000000000cbd7fae */ /* 0x000fe2000892187c */
[----:B------:R-:W-:Y:S02]  /*1e7d0*/  ISETP.GT.AND P1, PT, R177, 0x6, PT ;  /* 0x00000006b100780c */ /* 0x000fe40003f24270 */
[----:B------:R-:W-:Y:S02]  /*1e7e0*/  IADD3 R14, P4, R14, R184, RZ ;  /* 0x000000b80e0e7210 */ /* 0x000fe40007f9e0ff */
[----:B------:R-:W-:-:S03]  /*1e7f0*/  SEL R190, RZ, 0x4, !P1 ;  /* 0x00000004ffbe7807 */ /* 0x000fc60004800000 */
[----:B------:R-:W-:Y:S01]  /*1e800*/  IMAD.X R15, R15, 0x1, R183, P4 ;  /* 0x000000010f0f7824 */ /* 0x000fe200020e06b7 */
[----:B------:R-:W-:Y:S02]  /*1e810*/  SEL R190, R190, RZ, !P0 ;  /* 0x000000ffbebe7207 */ /* 0x000fe40004000000 */
[----:B------:R-:W-:Y:S02]  /*1e820*/  ISETP.GT.AND P1, PT, R177, 0x7, PT ;  /* 0x00000007b100780c */ /* 0x000fe40003f24270 */
[----:B------:R-:W-:Y:S01]  /*1e830*/  LDGSTS.E [R189+0x4], desc[UR60][R14.64], P2 ;  /* 0x000040000ebd7fae */ /* 0x000fe2000912187c */
[----:B------:R-:W-:Y:S02]  /*1e840*/  ISETP.NE.U32.AND P2, PT, R190, RZ, PT ;  /* 0x000000ffbe00720c */ /* 0x000fe40003f45070 */
[----:B------:R-:W-:-:S04]  /*1e850*/  SEL R190, RZ, 0x4, !P1 ;  /* 0x00000004ffbe7807 */ /* 0x000fc80004800000 */
[----:B------:R-:W-:Y:S02]  /*1e860*/  SEL R190, R190, RZ, !P0 ;  /* 0x000000ffbebe7207 */ /* 0x000fe40004000000 */
[-C--:B------:R-:W-:Y:S02]  /*1e870*/  IADD3 R16, P3, R16, R184.reuse, RZ ;  /* 0x000000b810107210 */ /* 0x080fe40007f7e0ff */
[----:B------:R-:W-:Y:S02]  /*1e880*/  ISETP.NE.U32.AND P1, PT, R190, RZ, PT ;  /* 0x000000ffbe00720c */ /* 0x000fe40003f25070 */
[----:B------:R-:W-:Y:S01]  /*1e890*/  IADD3 R18, P4, R18, R184, RZ ;  /* 0x000000b812127210 */ /* 0x000fe20007f9e0ff */
[----:B------:R-:W-:-:S04]  /*1e8a0*/  IMAD.X R17, R17, 0x1, R183, P3 ;  /* 0x0000000111117824 */ /* 0x000fc800018e06b7 */
[----:B------:R-:W-:Y:S01]  /*1e8b0*/  IMAD.X R19, R19, 0x1, R183, P4 ;  /* 0x0000000113137824 */ /* 0x000fe200020e06b7 */
[----:B------:R-:W-:Y:S05]  /*1e8c0*/  LDGSTS.E [R189+0x8], desc[UR60][R16.64], P2 ;  /* 0x0000800010bd7fae */ /* 0x000fea000912187c */
[----:B------:R-:W-:Y:S01]  /*1e8d0*/  LDGSTS.E [R189+0xc], desc[UR60][R18.64], P1 ;  /* 0x0000c00012bd7fae */ /* 0x000fe2000892187c */
[----:B------:R-:W-:-:S04]  /*1e8e0*/  ISETP.GT.AND P1, PT, R177, 0x24, PT ;  /* 0x00000024b100780c */ /* 0x000fc80003f24270 */
[----:B------:R-:W-:Y:S02]  /*1e8f0*/  SEL R190, RZ, 0x4, !P1 ;  /* 0x00000004ffbe7807 */ /* 0x000fe40004800000 */
        /* <DEDUP_REMOVED lines=13> */
[----:B-1----:R-:W-:Y:S01]  /*1e9d0*/  MOV R190, R216 ;  /* 0x000000d800be7202 */ /* 0x002fe20000000f00 */
[----:B------:R-:W-:-:S05]  /*1e9e0*/  IMAD.MOV.U32 R191, RZ, RZ, R215 ;  /* 0x000000ffffbf7224 */ /* 0x000fca00078e00d7 */
        /* <DEDUP_REMOVED lines=10> */
[----:B------:R-:W-:Y:S01]  /*1ea90*/  IADD3 R220, P4, R220, R184, RZ ;  /* 0x000000b8dcdc7210 */ /* 0x000fe20007f9e0ff */
[----:B------:R-:W-:Y:S01]  /*1eaa0*/  STL [R1+0x150], R7 ;  /* 0x0001500701007387 */ /* 0x000fe20000100800 */
[----:B------:R-:W-:Y:S01]  /*1eab0*/  ISETP.NE.U32.AND P1, PT, R190, RZ, PT ;  /* 0x000000ffbe00720c */ /* 0x000fe20003f25070 */
[----:B------:R-:W-:Y:S02]  /*1eac0*/  IMAD.MOV.U32 R190, RZ, RZ, R218 ;  /* 0x000000ffffbe7224 */ /* 0x000fe400078e00da */
[----:B------:R1:W-:Y:S01]  /*1ead0*/  STL [R1+0x14c], R182 ;  /* 0x00014cb601007387 */ /* 0x0003e20000100800 */
[----:B------:R-:W-:Y:S02]  /*1eae0*/  IMAD.MOV.U32 R191, RZ, RZ, R217 ;  /* 0x000000ffffbf7224 */ /* 0x000fe400078e00d9 */
[----:B------:R-:W-:Y:S01]  /*1eaf0*/  IMAD.X R219, R219, 0x1, R183, P4 ;  /* 0x00000001dbdb7824 */ /* 0x000fe200020e06b7 */
[----:B------:R-:W-:Y:S04]  /*1eb00*/  STL [R1+0x158], R5 ;  /* 0x0001580501007387 */ /* 0x000fe80000100800 */
[----:B------:R2:W-:Y:S04]  /*1eb10*/  STL [R1+0x154], R6 ;  /* 0x0001540601007387 */ /* 0x0005e80000100800 */
[----:B------:R-:W-:Y:S04]  /*1eb20*/  STL [R1+0x160], R0 ;  /* 0x0001600001007387 */ /* 0x000fe80000100800 */
[----:B------:R3:W-:Y:S04]  /*1eb30*/  STL [R1+0x15c], R4 ;  /* 0x00015c0401007387 */ /* 0x0007e80000100800 */
[----:B------:R-:W4:Y:S04]  /*1eb40*/  LDL.LU R223, [R1+0x68] ;  /* 0x0000680001df7983 */ /* 0x000f280000300800 */
[----:B------:R2:W-:Y:S04]  /*1eb50*/  LDGSTS.E [R189+0x4008], desc[UR60][R190.64], P2 ;  /* 0x04008000bebd7fae */ /* 0x0005e8000912187c */
[----:B-1----:R-:W4:Y:S04]  /*1eb60*/  LDL.LU R182, [R1+0x6c] ;  /* 0x00006c0001b67983 */ /* 0x002f280000300800 */
[----:B------:R-:W4:Y:S01]  /*1eb70*/  LDL.LU R7, [R1+0x70] ;  /* 0x0000700001077983 */ /* 0x000f220000300800 */
[----:B--2---:R-:W-:-:S03]  /*1eb80*/  IMAD.MOV.U32 R190, RZ, RZ, R220 ;  /* 0x000000ffffbe7224 */ /* 0x004fc600078e00dc */
[----:B------:R-:W2:Y:S01]  /*1eb90*/  LDL.LU R6, [R1+0x74] ;  /* 0x0000740001067983 */ /* 0x000ea20000300800 */
[----:B------:R-:W-:-:S03]  /*1eba0*/  IMAD.MOV.U32 R191, RZ, RZ, R219 ;  /* 0x000000ffffbf7224 */ /* 0x000fc600078e00db */
[----:B------:R-:W2:Y:S04]  /*1ebb0*/  LDL.LU R5, [R1+0x78] ;  /* 0x0000780001057983 */ /* 0x000ea80000300800 */
[----:B---3--:R-:W3:Y:S04]  /*1ebc0*/  LDL.LU R4, [R1+0x7c] ;  /* 0x00007c0001047983 */ /* 0x008ee80000300800 */
[----:B------:R-:W3:Y:S04]  /*1ebd0*/  LDL.LU R0, [R1+0x80] ;  /* 0x0000800001007983 */ /* 0x000ee80000300800 */
[----:B------:R1:W-:Y:S04]  /*1ebe0*/  LDGSTS.E [R189+0x400c], desc[UR60][R190.64], P1 ;  /* 0x0400c000bebd7fae */ /* 0x0003e8000892187c */
[----:B------:R-:W2:Y:S01]  /*1ebf0*/  LDL.LU R191, [R1+0x64] ;  /* 0x0000640001bf7983 */ /* 0x000ea20000300800 */
        /* <DEDUP_REMOVED lines=8> */
[----:B----4-:R-:W-:-:S05]  /*1ec80*/  IADD3 R223, P3, R223, R184, RZ ;  /* 0x000000b8dfdf7210 */ /* 0x010fca0007f7e0ff */
[----:B------:R-:W-:Y:S01]  /*1ec90*/  IMAD.MOV.U32 R190, RZ, RZ, R223 ;  /* 0x000000ffffbe7224 */ /* 0x000fe200078e00df */
[----:B------:R-:W-:Y:S01]  /*1eca0*/  IADD3 R7, P4, R7, R184, RZ ;  /* 0x000000b807077210 */ /* 0x000fe20007f9e0ff */
[----:B------:R-:W-:Y:S04]  /*1ecb0*/  STL [R1+0x68], R223 ;  /* 0x000068df01007387 */ /* 0x000fe80000100800 */
[----:B------:R-:W-:Y:S01]  /*1ecc0*/  IMAD.X R182, R182, 0x1, R183, P4 ;  /* 0x00000001b6b67824 */ /* 0x000fe200020e06b7 */
[----:B--2---:R-:W-:-:S05]  /*1ecd0*/  IADD3.X R191, R191, R183, RZ, P3, !PT ;  /* 0x000000b7bfbf7210 */ /* 0x004fca0001ffe4ff */
[----:B------:R1:W-:Y:S04]  /*1ece0*/  STL [R1+0x64], R191 ;  /* 0x000064bf01007387 */ /* 0x0003e80000100800 */
[----:B------:R2:W-:Y:S02]  /*1ecf0*/  LDGSTS.E [R189+0x8000], desc[UR60][R190.64], P2 ;  /* 0x08000000bebd7fae */ /* 0x0005e4000912187c */
[----:B--2---:R-:W-:Y:S02]  /*1ed00*/  IMAD.MOV.U32 R190, RZ, RZ, R7 ;  /* 0x000000ffffbe7224 */ /* 0x004fe400078e0007 */
[----:B-1----:R-:W-:-:S05]  /*1ed10*/  IMAD.MOV.U32 R191, RZ, RZ, R182 ;  /* 0x000000ffffbf7224 */ /* 0x002fca00078e00b6 */
[----:B------:R1:W-:Y:S01]  /*1ed20*/  LDGSTS.E [R189+0x8004], desc[UR60][R190.64], P1 ;  /* 0x08004000bebd7fae */ /* 0x0003e2000892187c */
[----:B------:R-:W-:Y:S02]  /*1ed30*/  ISETP.GT.AND P1, PT, R177, 0x46, PT ;  /* 0x00000046b100780c */ /* 0x000fe40003f24270 */
[----:B------:R-:W-:Y:S02]  /*1ed40*/  IADD3 R5, P3, R5, R184, RZ ;  /* 0x000000b805057210 */ /* 0x000fe40007f7e0ff */
[----:B-1----:R-:W-:Y:S02]  /*1ed50*/  SEL R190, RZ, 0x4, !P1 ;  /* 0x00000004ffbe7807 */ /* 0x002fe40004800000 */
[----:B------:R-:W-:Y:S02]  /*1ed60*/  ISETP.GT.AND P1, PT, R177, 0x47, PT ;  /* 0x00000047b100780c */ /* 0x000fe40003f24270 */
[----:B------:R-:W-:-:S04]  /*1ed70*/  SEL R190, R190, RZ, !P0 ;  /* 0x000000ffbebe7207 */ /* 0x000fc80004000000 */
[----:B------:R-:W-:Y:S02]  /*1ed80*/  ISETP.NE.U32.AND P2, PT, R190, RZ, PT ;  /* 0x000000ffbe00720c */ /* 0x000fe40003f45070 */
[----:B------:R-:W-:Y:S01]  /*1ed90*/  SEL R190, RZ, 0x4, !P1 ;  /* 0x00000004ffbe7807 */ /* 0x000fe20004800000 */
[--C-:B------:R-:W-:Y:S01]  /*1eda0*/  IMAD.X R6, R6, 0x1, R183.reuse, P3 ;  /* 0x0000000106067824 */ /* 0x100fe200018e06b7 */
[----:B---3--:R-:W-:Y:S02]  /*1edb0*/  IADD3 R0, P4, R0, R184, RZ ;  /* 0x000000b800007210 */ /* 0x008fe40007f9e0ff */
[----:B------:R-:W-:Y:S01]  /*1edc0*/  SEL R190, R190, RZ, !P0 ;  /* 0x000000ffbebe7207 */ /* 0x000fe20004000000 */
[----:B------:R1:W-:Y:S01]  /*1edd0*/  STL [R1+0x70], R7 ;  /* 0x0000700701007387 */ /* 0x0003e20000100800 */
[----:B------:R-:W-:Y:S02]  /*1ede0*/  MOV R191, R6 ;  /* 0x0000000600bf7202 */ /* 0x000fe40000000f00 */
[----:B------:R-:W-:Y:S01]  /*1edf0*/  ISETP.NE.U32.AND P1, PT, R190, RZ, PT ;  /* 0x000000ffbe00720c */ /* 0x000fe20003f25070 */
[----:B------:R2:W-:Y:S01]  /*1ee00*/  STL [R1+0x6c], R182 ;  /* 0x00006cb601007387 */ /* 0x0005e20000100800 */
[----:B------:R-:W-:-:S02]  /*1ee10*/  IMAD.X R4, R4, 0x1, R183, P4 ;  /* 0x0000000104047824 */ /* 0x000fc400020e06b7 */
[----:B------:R-:W-:Y:S01]  /*1ee20*/  IMAD.MOV.U32 R190, RZ, RZ, R5 ;  /* 0x000000ffffbe7224 */ /* 0x000fe200078e0005 */
[----:B------:R-:W-:Y:S04]  /*1ee30*/  STL [R1+0x78], R5 ;  /* 0x0000780501007387 */ /* 0x000fe80000100800 */
[----:B------:R3:W-:Y:S04]  /*1ee40*/  STL [R1+0x74], R6 ;  /* 0x0000740601007387 */ /* 0x0007e80000100800 */
[----:B------:R-:W-:Y:S04]  /*1ee50*/  STL [R1+0x80], R0 ;  /* 0x0000800001007387 */ /* 0x000fe80000100800 */
[----:B------:R-:W4:Y:S04]  /*1ee60*/  LDL.LU R223, [R1+0x168] ;  /* 0x0001680001df7983 */ /* 0x000f280000300800 */
[----:B------:R3:W-:Y:S04]  /*1ee70*/  STL [R1+0x7c], R4 ;  /* 0x00007c0401007387 */ /* 0x0007e80000100800 */
[----:B------:R3:W-:Y:S04]  /*1ee80*/  LDGSTS.E [R189+0x8008], desc[UR60][R190.64], P2 ;  /* 0x08008000bebd7fae */ /* 0x0007e8000912187c */
[----:B-1----:R-:W4:Y:S04]  /*1ee90*/  LDL.LU R7, [R1+0x170] ;  /* 0x0001700001077983 */ /* 0x002f280000300800 */
[----:B--2---:R-:W2:Y:S01]  /*1eea0*/  LDL.LU R182, [R1+0x16c] ;  /* 0x00016c0001b67983 */ /* 0x004ea20000300800 */
[----:B---3--:R-:W-:-:S03]  /*1eeb0*/  IMAD.MOV.U32 R190, RZ, RZ, R0 ;  /* 0x000000ffffbe7224 */ /* 0x008fc600078e0000 */
[----:B------:R-:W3:Y:S01]  /*1eec0*/  LDL.LU R6, [R1+0x174] ;  /* 0x0001740001067983 */ /* 0x000ee20000300800 */
[----:B------:R-:W-:-:S03]  /*1eed0*/  IMAD.MOV.U32 R191, RZ, RZ, R4 ;  /* 0x000000ffffbf7224 */ /* 0x000fc600078e0004 */
        /* <DEDUP_REMOVED lines=17> */
[--C-:B--2---:R-:W-:Y:S02]  /*1eff0*/  IMAD.X R182, R182, 0x1, R183.reuse, P4 ;  /* 0x00000001b6b67824 */ /* 0x104fe400020e06b7 */
[----:B---3--:R-:W-:-:S05]  /*1f000*/  IMAD.X R191, R191, 0x1, R183, P3 ;  /* 0x00000001bfbf7824 */ /* 0x008fca00018e06b7 */
[----:B------:R1:W-:Y:S04]  /*1f010*/  STL [R1+0x164], R191 ;  /* 0x000164bf01007387 */ /* 0x0003e80000100800 */
[----:B------:R2:W-:Y:S02]  /*1f020*/  LDGSTS.E [R189+0xc000], desc[UR60][R190.64], P2 ;  /* 0x0c000000bebd7fae */ /* 0x0005e4000912187c */
[----:B--2---:R-:W-:Y:S02]  /*1f030*/  IMAD.MOV.U32 R190, RZ, RZ, R7 ;  /* 0x000000ffffbe7224 */ /* 0x004fe400078e0007 */
[----:B-1----:R-:W-:-:S05]  /*1f040*/  IMAD.MOV.U32 R191, RZ, RZ, R182 ;  /* 0x000000ffffbf7224 */ /* 0x002fca00078e00b6 */
[----:B------:R1:W-:Y:S01]  /*1f050*/  LDGSTS.E [R189+0xc004], desc[UR60][R190.64], P1 ;  /* 0x0c004000bebd7fae */ /* 0x0003e2000892187c */
[----:B------:R-:W-:-:S04]  /*1f060*/  ISETP.GT.AND P1, PT, R177, 0x66, PT ;  /* 0x00000066b100780c */ /* 0x000fc80003f24270 */
[----:B-1----:R-:W-:Y:S02]  /*1f070*/  SEL R190, RZ, 0x4, !P1 ;  /* 0x00000004ffbe7807 */ /* 0x002fe40004800000 */
[----:B------:R-:W-:Y:S02]  /*1f080*/  ISETP.GT.AND P1, PT, R177, 0x67, PT ;  /* 0x00000067b100780c */ /* 0x000fe40003f24270 */
[----:B------:R-:W-:Y:S02]  /*1f090*/  SEL R190, R190, RZ, !P0 ;  /* 0x000000ffbebe7207 */ /* 0x000fe40004000000 */
[----:B------:R-:W-:Y:S02]  /*1f0a0*/  IADD3 R5, P3, R5, R184, RZ ;  /* 0x000000b805057210 */ /* 0x000fe40007f7e0ff */
[----:B------:R-:W-:Y:S02]  /*1f0b0*/  ISETP.NE.U32.AND P2, PT, R190, RZ, PT ;  /* 0x000000ffbe00720c */ /* 0x000fe40003f45070 */
[----:B------:R-:W-:-:S02]  /*1f0c0*/  SEL R190, RZ, 0x4, !P1 ;  /* 0x00000004ffbe7807 */ /* 0x000fc40004800000 */
[----:B------:R-:W-:Y:S02]  /*1f0d0*/  IADD3.X R6, R6, R183, RZ, P3, !PT ;  /* 0x000000b706067210 */ /* 0x000fe40001ffe4ff */
        /* <DEDUP_REMOVED lines=16> */
[----:B------:R-:W-:Y:S02]  /*1f1e0*/  LOP3.LUT R223, R3, 0x20, RZ, 0x3c, !PT ;  /* 0x0000002003df7812 */ /* 0x000fe400078e3cff */
[----:B------:R-:W-:Y:S01]  /*1f1f0*/  SEL R190, RZ, 0x4, !P2 ;  /* 0x00000004ffbe7807 */ /* 0x000fe20005000000 */
[----:B------:R-:W-:Y:S02]  /*1f200*/  IMAD.X R21, R21, 0x1, R183, P3 ;  /* 0x0000000115157824 */ /* 0x000fe400018e06b7 */
[----:B------:R-:W-:Y:S01]  /*1f210*/  VIADD R223, R223, UR4 ;  /* 0x00000004dfdf7c36 */ /* 0x000fe20008000000 */
[----:B------:R-:W-:-:S04]  /*1f220*/  SEL R190, R190, RZ, !P0 ;  /* 0x000000ffbebe7207 */ /* 0x000fc80004000000 */
[----:B------:R-:W-:Y:S01]  /*1f230*/  ISETP.NE.U32.AND P2, PT, R190, RZ, PT ;  /* 0x000000ffbe00720c */ /* 0x000fe20003f45070 */
[----:B------:R-:W-:Y:S01]  /*1f240*/  LDGSTS.E [R223], desc[UR60][R20.64], P1 ;  /* 0x0000000014df7fae */ /* 0x000fe2000892187c */
[----:B------:R-:W-:Y:S02]  /*1f250*/  ISETP.GT.AND P1, PT, R177, 0xa, PT ;  /* 0x0000000ab100780c */ /* 0x000fe40003f24270 */
[----:B------:R-:W-:Y:S02]  /*1f260*/  IADD3 R22, P4, R22, R184, RZ ;  /* 0x000000b816167210 */ /* 0x000fe40007f9e0ff */
[----:B------:R-:W-:Y:S02]  /*1f270*/  SEL R189, RZ, 0x4, !P1 ;  /* 0x00000004ffbd7807 */ /* 0x000fe40004800000 */
[----:B------:R-:W-:Y:S02]  /*1f280*/  IADD3.X R23, R23, R183, RZ, P4, !PT ;  /* 0x000000b717177210 */ /* 0x000fe400027fe4ff */
[----:B------:R-:W-:-:S02]  /*1f290*/  SEL R189, R189, RZ, !P0 ;  /* 0x000000ffbdbd7207 */ /* 0x000fc40004000000 */
[----:B------:R-:W-:Y:S01]  /*1f2a0*/  ISETP.GT.AND P1, PT, R177, 0xb, PT ;  /* 0x0000000bb100780c */ /* 0x000fe20003f24270 */
[----:B------:R-:W-:Y:S01]  /*1f2b0*/  LDGSTS.E [R223+0x4], desc[UR60][R22.64], P2 ;  /* 0x0000400016df7fae */ /* 0x000fe2000912187c */
[----:B------:R-:W-:Y:S02]  /*1f2c0*/  ISETP.NE.U32.AND P2, PT, R189, RZ, PT ;  /* 0x000000ffbd00720c */ /* 0x000fe40003f45070 */
[----:B------:R-:W-:Y:S02]  /*1f2d0*/  SEL R189, RZ, 0x4, !P1 ;  /* 0x00000004ffbd7807 */ /* 0x000fe40004800000 */
[----:B------:R-:W-:Y:S02]  /*1f2e0*/  IADD3 R188, P3, R188, R184, RZ ;  /* 0x000000b8bcbc7210 */ /* 0x000fe40007f7e0ff */
[----:B------:R-:W-:-:S04]  /*1f2f0*/  SEL R189, R189, RZ, !P0 ;  /* 0x000000ffbdbd7207 */ /* 0x000fc80004000000 */
[----:B------:R-:W-:Y:S01]  /*1f300*/  ISETP.NE.U32.AND P1, PT, R189, RZ, PT ;  /* 0x000000ffbd00720c */ /* 0x000fe20003f25070 */
[----:B------:R-:W-:Y:S01]  /*1f310*/  IMAD.X R154, R154, 0x1, R183, P3 ;  /* 0x000000019a9a7824 */ /* 0x000fe200018e06b7 */
[----:B------:R-:W-:-:S03]  /*1f320*/  IADD3 R152, P4, R152, R184, RZ ;  /* 0x000000b898987210 */ /* 0x000fc60007f9e0ff */
[----:B------:R-:W-:Y:S02]  /*1f330*/  IMAD.MOV.U32 R189, RZ, RZ, R154 ;  /* 0x000000ffffbd7224 */ /* 0x000fe400078e009a */
[----:B------:R-:W-:-:S03]  /*1f340*/  IMAD.X R153, R153, 0x1, R183, P4 ;  /* 0x0000000199997824 */ /* 0x000fc600020e06b7 */
[----:B------:R1:W-:Y:S04]  /*1f350*/  LDGSTS.E [R223+0x8], desc[UR60][R188.64], P2 ;  /* 0x00008000bcdf7fae */ /* 0x0003e8000912187c */
[----:B------:R-:W-:Y:S01]  /*1f360*/  LDGSTS.E [R223+0xc], desc[UR60][R152.64], P1 ;  /* 0x0000c00098df7fae */ /* 0x000fe2000892187c */
        /* <DEDUP_REMOVED lines=29> */
[----:B------:R-:W-:Y:S01]  /*1f540*/  STL [R1+0x170], R7 ;  /* 0x0001700701007387 */ /* 0x000fe20000100800 */
[----:B-1----:R-:W-:Y:S02]  /*1f550*/  IMAD.MOV.U32 R190, RZ, RZ, R227 ;  /* 0x000000ffffbe7224 */ /* 0x002fe400078e00e3 */
[----:B------:R-:W-:Y:S01]  /*1f560*/  IMAD.MOV.U32 R191, RZ, RZ, R226 ;  /* 0x000000ffffbf7224 */ /* 0x000fe200078e00e2 */
[----:B------:R1:W-:Y:S01]  /*1f570*/  STL [R1+0x16c], R182 ;  /* 0x00016cb601007387 */ /* 0x0003e20000100800 */
[----:B------:R-:W-:-:S03]  /*1f580*/  IMAD.X R228, R228, 0x1, R183, P4 ;  /* 0x00000001e4e47824 */ /* 0x000fc600020e06b7 */
[----:B------:R-:W-:Y:S04]  /*1f590*/  STL [R1+0x178], R5 ;  /* 0x0001780501007387 */ /* 0x000fe80000100800 */
[----:B------:R2:W-:Y:S04]  /*1f5a0*/  STL [R1+0x174], R6 ;  /* 0x0001740601007387 */ /* 0x0005e80000100800 */
[----:B------:R-:W-:Y:S04]  /*1f5b0*/  STL [R1+0x180], R0 ;  /* 0x0001800001007387 */ /* 0x000fe80000100800 */
[----:B------:R3:W-:Y:S04]  /*1f5c0*/  STL [R1+0x17c], R4 ;  /* 0x00017c0401007387 */ /* 0x0007e80000100800 */
[----:B------:R4:W-:Y:S04]  /*1f5d0*/  LDGSTS.E [R223+0x4008], desc[UR60][R190.64], P2 ;  /* 0x04008000bedf7fae */ /* 0x0009e8000912187c */
[----:B-1----:R-:W3:Y:S04]  /*1f5e0*/  LDL.LU R182, [R1+0x8c] ;  /* 0x00008c0001b67983 */ /* 0x002ee80000300800 */
[----:B------:R-:W3:Y:S01]  /*1f5f0*/  LDL.LU R7, [R1+0x90] ;  /* 0x0000900001077983 */ /* 0x000ee20000300800 */
[----:B----4-:R-:W-:-:S03]  /*1f600*/  IMAD.MOV.U32 R190, RZ, RZ, R229 ;  /* 0x000000ffffbe7224 */ /* 0x010fc600078e00e5 */
[----:B--2---:R-:W2:Y:S01]  /*1f610*/  LDL.LU R6, [R1+0x94] ;  /* 0x0000940001067983 */ /* 0x004ea20000300800 */
[----:B------:R-:W-:-:S03]  /*1f620*/  IMAD.MOV.U32 R191, RZ, RZ, R228 ;  /* 0x000000ffffbf7224 */ /* 0x000fc600078e00e4 */
[----:B------:R-:W4:Y:S04]  /*1f630*/  LDL.LU R5, [R1+0x98] ;  /* 0x0000980001057983 */ /* 0x000f280000300800 */
[----:B---3--:R-:W3:Y:S04]  /*1f640*/  LDL.LU R4, [R1+0x9c] ;  /* 0x00009c0001047983 */ /* 0x008ee80000300800 */
[----:B------:R-:W3:Y:S04]  /*1f650*/  LDL.LU R0, [R1+0xa0] ;  /* 0x0000a00001007983 */ /* 0x000ee80000300800 */
[----:B------:R1:W-:Y:S04]  /*1f660*/  LDGSTS.E [R223+0x400c], desc[UR60][R190.64], P1 ;  /* 0x0400c000bedf7fae */ /* 0x0003e8000892187c */
[----:B------:R-:W2:Y:S04]  /*1f670*/  LDL.LU R190, [R1+0x84] ;  /* 0x0000840001be7983 */ /* 0x000ea80000300800 */
[----:B------:R-:W1:Y:S01]  /*1f680*/  LDL.LU R191, [R1+0x88] ;  /* 0x0000880001bf7983 */ /* 0x000e620000300800 */
        /* <DEDUP_REMOVED lines=8> */
[----:B------:R-:W-:-:S05]  /*1f710*/  IADD3 R7, P4, R7, R184, RZ ;  /* 0x000000b807077210 */ /* 0x000fca0007f9e0ff */
[----:B------:R-:W-:Y:S01]  /*1f720*/  IMAD.X R182, R182, 0x1, R183, P4 ;  /* 0x00000001b6b67824 */ /* 0x000fe200020e06b7 */
[----:B-1----:R-:W-:-:S04]  /*1f730*/  IADD3 R191, P3, R191, R184, RZ ;  /* 0x000000b8bfbf7210 */ /* 0x002fc80007f7e0ff */
[----:B--2---:R-:W-:Y:S01]  /*1f740*/  IADD3.X R190, R190, R183, RZ, P3, !PT ;  /* 0x000000b7bebe7210 */ /* 0x004fe20001ffe4ff */
[----:B------:R1:W-:Y:S04]  /*1f750*/  STL [R1+0x88], R191 ;  /* 0x000088bf01007387 */ /* 0x0003e80000100800 */
[----:B------:R2:W-:Y:S01]  /*1f760*/  STL [R1+0x84], R190 ;  /* 0x000084be01007387 */ /* 0x0005e20000100800 */
[----:B-1----:R-:W-:-:S04]  /*1f770*/  LOP3.LUT R191, R191, R190, RZ, 0x3c, !PT ;  /* 0x000000bebfbf7212 */ /* 0x002fc800078e3cff */
[----:B--2---:R-:W-:-:S04]  /*1f780*/  LOP3.LUT R190, R191, R190, RZ, 0x3c, !PT ;  /* 0x000000bebfbe7212 */ /* 0x004fc800078e3cff */
[----:B------:R-:W-:-:S05]  /*1f790*/  LOP3.LUT R191, R191, R190, RZ, 0x3c, !PT ;  /* 0x000000bebfbf7212 */ /* 0x000fca00078e3cff */
[----:B------:R1:W-:Y:S02]  /*1f7a0*/  LDGSTS.E [R223+0x8000], desc[UR60][R190.64], P2 ;  /* 0x08000000bedf7fae */ /* 0x0003e4000912187c */
[----:B-1----:R-:W-:Y:S02]  /*1f7b0*/  IMAD.MOV.U32 R190, RZ, RZ, R7 ;  /* 0x000000ffffbe7224 */ /* 0x002fe400078e0007 */
[----:B------:R-:W-:-:S05]  /*1f7c0*/  IMAD.MOV.U32 R191, RZ, RZ, R182 ;  /* 0x000000ffffbf7224 */ /* 0x000fca00078e00b6 */
[----:B------:R1:W-:Y:S01]  /*1f7d0*/  LDGSTS.E [R223+0x8004], desc[UR60][R190.64], P1 ;  /* 0x08004000bedf7fae */ /* 0x0003e2000892187c */
[----:B------:R-:W-:-:S04]  /*1f7e0*/  ISETP.GT.AND P1, PT, R177, 0x4a, PT ;  /* 0x0000004ab100780c */ /* 0x000fc80003f24270 */
[----:B------:R-:W-:Y:S02]  /*1f7f0*/  SEL R189, RZ, 0x4, !P1 ;  /* 0x00000004ffbd7807 */ /* 0x000fe40004800000 */
[----:B------:R-:W-:Y:S02]  /*1f800*/  ISETP.GT.AND P1, PT, R177, 0x4b, PT ;  /* 0x0000004bb100780c */ /* 0x000fe40003f24270 */
[----:B------:R-:W-:Y:S02]  /*1f810*/  SEL R189, R189, RZ, !P0 ;  /* 0x000000ffbdbd7207 */ /* 0x000fe40004000000 */
[-C--:B----4-:R-:W-:Y:S02]  /*1f820*/  IADD3 R5, P3, R5, R184.reuse, RZ ;  /* 0x000000b805057210 */ /* 0x090fe40007f7e0ff */
[----:B------:R-:W-:Y:S02]  /*1f830*/  ISETP.NE.U32.AND P2, PT, R189, RZ, PT ;  /* 0x000000ffbd00720c */ /* 0x000fe40003f45070 */
[----:B------:R-:W-:Y:S01]  /*1f840*/  SEL R189, RZ, 0x4, !P1 ;  /* 0x00000004ffbd7807 */ /* 0x000fe20004800000 */
[----:B------:R-:W-:Y:S01]  /*1f850*/  IMAD.X R6, R6, 0x1, R183, P3 ;  /* 0x0000000106067824 */ /* 0x000fe200018e06b7 */
[----:B---3--:R-:W-:-:S02]  /*1f860*/  IADD3 R0, P4, R0, R184, RZ ;  /* 0x000000b800007210 */ /* 0x008fc40007f9e0ff */
[----:B------:R-:W-:Y:S01]  /*1f870*/  SEL R189, R189, RZ, !P0 ;  /* 0x000000ffbdbd7207 */ /* 0x000fe20004000000 */
[----:B------:R2:W-:Y:S01]  /*1f880*/  STL [R1+0x90], R7 ;  /* 0x0000900701007387 */ /* 0x0005e20000100800 */
[----:B-1----:R-:W-:Y:S02]  /*1f890*/  IMAD.MOV.U32 R190, RZ, RZ, R5 ;  /* 0x000000ffffbe7224 */ /* 0x002fe400078e0005 */
[----:B------:R-:W-:Y:S01]  /*1f8a0*/  ISETP.NE.U32.AND P1, PT, R189, RZ, PT ;  /* 0x000000ffbd00720c */ /* 0x000fe20003f25070 */
[----:B------:R-:W-:Y:S01]  /*1f8b0*/  IMAD.MOV.U32 R191, RZ, RZ, R6 ;  /* 0x000000ffffbf7224 */ /* 0x000fe200078e0006 */
[----:B------:R1:W-:Y:S01]  /*1f8c0*/  STL [R1+0x8c], R182 ;  /* 0x00008cb601007387 */ /* 0x0003e20000100800 */
[----:B------:R-:W-:-:S03]  /*1f8d0*/  IMAD.X R4, R4, 0x1, R183, P4 ;  /* 0x0000000104047824 */ /* 0x000fc600020e06b7 */
[----:B------:R-:W-:Y:S04]  /*1f8e0*/  STL [R1+0x98], R5 ;  /* 0x0000980501007387 */ /* 0x000fe80000100800 */
[----:B------:R3:W-:Y:S04]  /*1f8f0*/  STL [R1+0x94], R6 ;  /* 0x0000940601007387 */ /* 0x0007e80000100800 */
[----:B------:R-:W-:Y:S04]  /*1f900*/  STL [R1+0xa0], R0 ;  /* 0x0000a00001007387 */ /* 0x000fe80000100800 */
[----:B--2---:R-:W2:Y:S04]  /*1f910*/  LDL.LU R7, [R1+0x190] ;  /* 0x0001900001077983 */ /* 0x004ea80000300800 */
[----:B------:R4:W-:Y:S04]  /*1f920*/  LDGSTS.E [R223+0x8008], desc[UR60][R190.64], P2 ;  /* 0x08008000bedf7fae */ /* 0x0009e8000912187c */
[----:B------:R3:W-:Y:S04]  /*1f930*/  STL [R1+0x9c], R4 ;  /* 0x00009c0401007387 */ /* 0x0007e80000100800 */
[----:B-1----:R-:W2:Y:S01]  /*1f940*/  LDL.LU R182, [R1+0x18c] ;  /* 0x00018c0001b67983 */ /* 0x002ea20000300800 */
[----:B----4-:R-:W-:Y:S01]  /*1f950*/  MOV R190, R0 ;  /* 0x0000000000be7202 */ /* 0x010fe20000000f00 */
[----:B------:R-:W-:-:S02]  /*1f960*/  IMAD.MOV.U32 R191, RZ, RZ, R4 ;  /* 0x000000ffffbf7224 */ /* 0x000fc400078e0004 */
[----:B---3--:R-:W3:Y:S04]  /*1f970*/  LDL.LU R6, [R1+0x194] ;  /* 0x0001940001067983 */ /* 0x008ee80000300800 */
[----:B------:R-:W4:Y:S04]  /*1f980*/  LDL.LU R5, [R1+0x198] ;  /* 0x0001980001057983 */ /* 0x000f280000300800 */
[----:B------:R-:W3:Y:S04]  /*1f990*/  LDL.LU R4, [R1+0x19c] ;  /* 0x00019c0001047983 */ /* 0x000ee80000300800 */
[----:B------:R-:W3:Y:S04]  /*1f9a0*/  LDL.LU R0, [R1+0x1a0] ;  /* 0x0001a00001007983 */ /* 0x000ee80000300800 */
[----:B------:R1:W-:Y:S04]  /*1f9b0*/  LDGSTS.E [R223+0x800c], desc[UR60][R190.64], P1 ;  /* 0x0800c000bedf7fae */ /* 0x0003e8000892187c */
[----:B------:R-:W4:Y:S04]  /*1f9c0*/  LDL.LU R190, [R1+0x184] ;  /* 0x0001840001be7983 */ /* 0x000f280000300800 */
        /* <DEDUP_REMOVED lines=10> */
[----:B------:R-:W-:Y:S01]  /*1fa70*/  IMAD.X R182, R182, 0x1, R183, P4 ;  /* 0x00000001b6b67824 */ /* 0x000fe200020e06b7 */
[----:B-1----:R-:W-:-:S05]  /*1fa80*/  IADD3 R191, P3, R191, R184, RZ ;  /* 0x000000b8bfbf7210 */ /* 0x002fca0007f7e0ff */
[----:B----4-:R-:W-:Y:S01]  /*1fa90*/  IMAD.X R190, R190, 0x1, R183, P3 ;  /* 0x00000001bebe7824 */ /* 0x010fe200018e06b7 */
        /* <DEDUP_REMOVED lines=16> */
[----:B---3--:R-:W-:-:S03]  /*1fba0*/  IMAD.X R6, R6, 0x1, R183, P3 ;  /* 0x0000000106067824 */ /* 0x008fc600018e06b7 */
[----:B------:R-:W-:Y:S02]  /*1fbb0*/  SEL R189, R189, RZ, !P0 ;  /* 0x000000ffbdbd7207 */ /* 0x000fe40004000000 */
[----:B------:R-:W-:Y:S02]  /*1fbc0*/  IADD3 R0, P4, R0, R184, RZ ;  /* 0x000000b800007210 */ /* 0x000fe40007f9e0ff */
[----:B------:R-:W-:Y:S01]  /*1fbd0*/  ISETP.NE.U32.AND P1, PT, R189, RZ, PT ;  /* 0x000000ffbd00720c */ /* 0x000fe20003f25070 */
[----:B-1----:R-:W-:Y:S01]  /*1fbe0*/  IMAD.MOV.U32 R191, RZ, RZ, R6 ;  /* 0x000000ffffbf7224 */ /* 0x002fe200078e0006 */
[----:B------:R-:W-:Y:S01]  /*1fbf0*/  MOV R190, R5 ;  /* 0x0000000500be7202 */ /* 0x000fe20000000f00 */
[----:B------:R-:W-:-:S04]  /*1fc00*/  IMAD.X R4, R4, 0x1, R183, P4 ;  /* 0x0000000104047824 */ /* 0x000fc800020e06b7 */
[----:B------:R1:W-:Y:S02]  /*1fc10*/  LDGSTS.E [R223+0xc008], desc[UR60][R190.64], P2 ;  /* 0x0c008000bedf7fae */ /* 0x0003e4000912187c */
[----:B-1----:R-:W-:Y:S02]  /*1fc20*/  IMAD.MOV.U32 R190, RZ, RZ, R0 ;  /* 0x000000ffffbe7224 */ /* 0x002fe400078e0000 */
[----:B------:R-:W-:-:S05]  /*1fc30*/  IMAD.MOV.U32 R191, RZ, RZ, R4 ;  /* 0x000000ffffbf7224 */ /* 0x000fca00078e0004 */
[----:B------:R1:W-:Y:S01]  /*1fc40*/  LDGSTS.E [R223+0xc00c], desc[UR60][R190.64], P1 ;  /* 0x0c00c000bedf7fae */ /* 0x0003e2000892187c */
[C---:B------:R-:W-:Y:S02]  /*1fc50*/  ISETP.GT.AND P1, PT, R177.reuse, 0xc, PT ;  /* 0x0000000cb100780c */ /* 0x040fe40003f24270 */
[----:B------:R-:W-:Y:S02]  /*1fc60*/  ISETP.GT.AND P2, PT, R177, 0xd, PT ;  /* 0x0000000db100780c */ /* 0x000fe40003f44270 */
[----:B------:R-:W-:Y:S02]  /*1fc70*/  SEL R189, RZ, 0x4, !P1 ;  /* 0x00000004ffbd7807 */ /* 0x000fe40004800000 */
[----:B------:R-:W-:Y:S02]  /*1fc80*/  IADD3 R187, P3, R187, R184, RZ ;  /* 0x000000b8bbbb7210 */ /* 0x000fe40007f7e0ff */
[----:B------:R-:W-:Y:S02]  /*1fc90*/  SEL R189, R189, RZ, !P0 ;  /* 0x000000ffbdbd7207 */ /* 0x000fe40004000000 */
[----:B-1----:R-:W-:-:S02]  /*1fca0*/  SEL R190, RZ, 0x4, !P2 ;  /* 0x00000004ffbe7807 */ /* 0x002fc40005000000 */
[----:B------:R-:W-:Y:S01]  /*1fcb0*/  ISETP.NE.U32.AND P1, PT, R189, RZ, PT ;  /* 0x000000ffbd00720c */ /* 0x000fe20003f25070 */
[----:B------:R-:W-:Y:S01]  /*1fcc0*/  IMAD.X R156, R156, 0x1, R183, P3 ;  /* 0x000000019c9c7824 */ /* 0x000fe200018e06b7 */
[----:B------:R-:W-:Y:S02]  /*1fcd0*/  SEL R190, R190, RZ, !P0 ;  /* 0x000000ffbebe7207 */ /* 0x000fe40004000000 */
[----:B------:R-:W-:Y:S02]  /*1fce0*/  LOP3.LUT R189, R3, 0x30, RZ, 0x3c, !PT ;  /* 0x0000003003bd7812 */ /* 0x000fe400078e3cff */
[----:B------:R-:W-:Y:S02]  /*1fcf0*/  IADD3 R155, P4, R155, R184, RZ ;  /* 0x000000b89b9b7210 */ /* 0x000fe40007f9e0ff */
[----:B------:R-:W-:Y:S01]  /*1fd00*/  ISETP.NE.U32.AND P2, PT, R190, RZ, PT ;  /* 0x000000ffbe00720c */ /* 0x000fe20003f45070 */
[----:B------:R-:W-:Y:S01]  /*1fd10*/  VIADD R189, R189, UR4 ;  /* 0x00000004bdbd7c36 */ /* 0x000fe20008000000 */
[----:B------:R-:W-:Y:S01]  /*1fd20*/  MOV R191, R156 ;  /* 0x0000009c00bf7202 */ /* 0x000fe20000000f00 */
[----:B------:R-:W-:-:S02]  /*1fd30*/  IMAD.MOV.U32 R190, RZ, RZ, R187 ;  /* 0x000000ffffbe7224 */ /* 0x000fc400078e00bb */
[----:B------:R-:W-:-:S03]  /*1fd40*/  IMAD.X R178, R178, 0x1, R183, P4 ;  /* 0x00000001b2b27824 */ /* 0x000fc600020e06b7 */
[----:B------:R1:W-:Y:S01]  /*1fd50*/  LDGSTS.E [R189], desc[UR60][R190.64], P1 ;  /* 0x00000000bebd7fae */ /* 0x0003e2000892187c */
[----:B------:R-:W-:Y:S01]  /*1fd60*/  ISETP.GT.AND P1, PT, R177, 0xe, PT ;  /* 0x0000000eb100780c */ /* 0x000fe20003f24270 */
[----:B-1----:R-:W-:Y:S02]  /*1fd70*/  IMAD.MOV.U32 R190, RZ, RZ, R155 ;  /* 0x000000ffffbe7224 */ /* 0x002fe400078e009b */
[----:B------:R-:W-:-:S05]  /*1fd80*/  IMAD.MOV.U32 R191, RZ, RZ, R178 ;  /* 0x000000ffffbf7224 */ /* 0x000fca00078e00b2 */
[----:B------:R1:W-:Y:S01]  /*1fd90*/  LDGSTS.E [R189+0x4], desc[UR60][R190.64], P2 ;  /* 0x00004000bebd7fae */ /* 0x0003e2000912187c */
[----:B------:R-:W-:Y:S02]  /*1fda0*/  IADD3 R158, P3, R158, R184, RZ ;  /* 0x000000b89e9e7210 */ /* 0x000fe40007f7e0ff */
[----:B-1----:R-:W-:Y:S02]  /*1fdb0*/  SEL R190, RZ, 0x4, !P1 ;  /* 0x00000004ffbe7807 */ /* 0x002fe40004800000 */
[----:B------:R-:W-:Y:S02]  /*1fdc0*/  ISETP.GT.AND P1, PT, R177, 0xf, PT ;  /* 0x0000000fb100780c */ /* 0x000fe40003f24270 */
[----:B------:R-:W-:-:S04]  /*1fdd0*/  SEL R190, R190, RZ, !P0 ;  /* 0x000000ffbebe7207 */ /* 0x000fc80004000000 */
[----:B------:R-:W-:Y:S02]  /*1fde0*/  ISETP.NE.U32.AND P2, PT, R190, RZ, PT ;  /* 0x000000ffbe00720c */ /* 0x000fe40003f45070 */
[----:B------:R-:W-:Y:S01]  /*1fdf0*/  SEL R190, RZ, 0x4, !P1 ;  /* 0x00000004ffbe7807 */ /* 0x000fe20004800000 */
[----:B------:R-:W-:Y:S01]  /*1fe00*/  IMAD.X R161, R161, 0x1, R183, P3 ;  /* 0x00000001a1a17824 */ /* 0x000fe200018e06b7 */
[----:B------:R-:W-:Y:S02]  /*1fe10*/  IADD3 R159, P4, R159, R184, RZ ;  /* 0x000000b89f9f7210 */ /* 0x000fe40007f9e0ff */
[----:B------:R-:W-:Y:S01]  /*1fe20*/  SEL R190, R190, RZ, !P0 ;  /* 0x000000ffbebe7207 */ /* 0x000fe20004000000 */
[----:B------:R-:W-:-:S03]  /*1fe30*/  IMAD.MOV.U32 R191, RZ, RZ, R161 ;  /* 0x000000ffffbf7224 */ /* 0x000fc600078e00a1 */
[----:B------:R-:W-:Y:S01]  /*1fe40*/  ISETP.NE.U32.AND P1, PT, R190, RZ, PT ;  /* 0x000000ffbe00720c */ /* 0x000fe20003f25070 */
[----:B------:R-:W-:Y:S02]  /*1fe50*/  IMAD.MOV.U32 R190, RZ, RZ, R158 ;  /* 0x000000ffffbe7224 */ /* 0x000fe400078e009e */
[----:B------:R-:W-:-:S03]  /*1fe60*/  IMAD.X R160, R160, 0x1, R183, P4 ;  /* 0x00000001a0a07824 */ /* 0x000fc600020e06b7 */
[----:B------:R1:W-:Y:S02]  /*1fe70*/  LDGSTS.E [R189+0x8], desc[UR60][R190.64], P2 ;  /* 0x00008000bebd7fae */ /* 0x0003e4000912187c */
[----:B-1----:R-:W-:Y:S01]  /*1fe80*/  IMAD.MOV.U32 R190, RZ, RZ, R159 ;  /* 0x000000ffffbe7224 */ /* 0x002fe200078e009f */
[----:B------:R-:W-:-:S05]  /*1fe90*/  MOV R191, R160 ;  /* 0x000000a000bf7202 */ /* 0x000fca0000000f00 */
        /* <DEDUP_REMOVED lines=26> */
[----:B------:R-:W-:Y:S01]  /*20040*/  STL [R1+0x190], R7 ;  /* 0x0001900701007387 */ /* 0x000fe20000100800 */
[----:B------:R-:W-:-:S02]  /*20050*/  IMAD.X R234, R234, 0x1, R183, P3 ;  /* 0x00000001eaea7824 */ /* 0x000fc400018e06b7 */
[----:B------:R-:W-:Y:S01]  /*20060*/  SEL R190, R190, RZ, !P0 ;  /* 0x000000ffbebe7207 */ /* 0x000fe20004000000 */
[----:B------:R1:W-:Y:S01]  /*20070*/  STL [R1+0x18c], R182 ;  /* 0x00018cb601007387 */ /* 0x0003e20000100800 */
[----:B------:R-:W-:Y:S02]  /*20080*/  IADD3 R237, P4, R237, R184, RZ ;  /* 0x000000b8eded7210 */ /* 0x000fe40007f9e0ff */
[----:B------:R-:W-:Y:S01]  /*20090*/  ISETP.NE.U32.AND P1, PT, R190, RZ, PT ;  /* 0x000000ffbe00720c */ /* 0x000fe20003f25070 */
[----:B------:R-:W-:Y:S01]  /*200a0*/  STL [R1+0x198], R5 ;  /* 0x0001980501007387 */ /* 0x000fe20000100800 */
[----:B------:R-:W-:-:S03]  /*200b0*/  IMAD.MOV.U32 R190, RZ, RZ, R235 ;  /* 0x000000ffffbe7224 */ /* 0x000fc600078e00eb */
[----:B------:R2:W-:Y:S01]  /*200c0*/  STL [R1+0x194], R6 ;  /* 0x0001940601007387 */ /* 0x0005e20000100800 */
[----:B------:R-:W-:Y:S01]  /*200d0*/  IMAD.MOV.U32 R191, RZ, RZ, R234 ;  /* 0x000000ffffbf7224 */ /* 0x000fe200078e00ea */
[----:B------:R-:W-:Y:S02]  /*200e0*/  IADD3.X R236, R236, R183, RZ, P4, !PT ;  /* 0x000000b7ecec7210 */ /* 0x000fe400027fe4ff */
[----:B------:R-:W-:Y:S04]  /*200f0*/  STL [R1+0x1a0], R0 ;  /* 0x0001a00001007387 */ /* 0x000fe80000100800 */
[----:B------:R3:W-:Y:S04]  /*20100*/  STL [R1+0x19c], R4 ;  /* 0x00019c0401007387 */ /* 0x0007e80000100800 */
[----:B-1----:R-:W4:Y:S04]  /*20110*/  LDL.LU R182, [R1+0xac] ;  /* 0x0000ac0001b67983 */ /* 0x002f280000300800 */
[----:B------:R-:W4:Y:S04]  /*20120*/  LDL.LU R7, [R1+0xb0] ;  /* 0x0000b00001077983 */ /* 0x000f280000300800 */
[----:B--2---:R-:W2:Y:S04]  /*20130*/  LDL.LU R6, [R1+0xb4] ;  /* 0x0000b40001067983 */ /* 0x004ea80000300800 */
[----:B------:R-:W2:Y:S04]  /*20140*/  LDL.LU R5, [R1+0xb8] ;  /* 0x0000b80001057983 */ /* 0x000ea80000300800 */
[----:B---3--:R-:W3:Y:S04]  /*20150*/  LDL.LU R4, [R1+0xbc] ;  /* 0x0000bc0001047983 */ /* 0x008ee80000300800 */
[----:B------:R1:W-:Y:S04]  /*20160*/  LDGSTS.E [R189+0x4008], desc[UR60][R190.64], P2 ;  /* 0x04008000bebd7fae */ /* 0x0003e8000912187c */
[----:B------:R-:W3:Y:S04]  /*20170*/  LDL.LU R0, [R1+0xc0] ;  /* 0x0000c00001007983 */ /* 0x000ee80000300800 */
[----:B------:R-:W2:Y:S01]  /*20180*/  LDL.LU R223, [R1+0xa8] ;  /* 0x0000a80001df7983 */ /* 0x000ea20000300800 */
[----:B-1----:R-:W-:-:S02]  /*20190*/  IMAD.MOV.U32 R190, RZ, RZ, R237 ;  /* 0x000000ffffbe7224 */ /* 0x002fc400078e00ed */
[----:B------:R-:W-:-:S05]  /*201a0*/  IMAD.MOV.U32 R191, RZ, RZ, R236 ;  /* 0x000000ffffbf7224 */ /* 0x000fca00078e00ec */
        /* <DEDUP_REMOVED lines=11> */
[----:B------:R-:W-:Y:S01]  /*20260*/  IMAD.X R182, R182, 0x1, R183, P4 ;  /* 0x00000001b6b67824 */ /* 0x000fe200020e06b7 */
[----:B--2---:R-:W-:-:S05]  /*20270*/  IADD3 R223, P3, R223, R184, RZ ;  /* 0x000000b8dfdf7210 */ /* 0x004fca0007f7e0ff */
[----:B------:R-:W-:Y:S01]  /*20280*/  IMAD.MOV.U32 R190, RZ, RZ, R223 ;  /* 0x000000ffffbe7224 */ /* 0x000fe200078e00df */
[----:B------:R-:W-:Y:S01]  /*20290*/  STL [R1+0xa8], R223 ;  /* 0x0000a8df01007387 */ /* 0x000fe20000100800 */
[----:B---3--:R-:W-:-:S05]  /*202a0*/  IMAD.X R191, R191, 0x1, R183, P3 ;  /* 0x00000001bfbf7824 */ /* 0x008fca00018e06b7 */
[----:B------:R1:W-:Y:S04]  /*202b0*/  STL [R1+0xa4], R191 ;  /* 0x0000a4bf01007387 */ /* 0x0003e80000100800 */
[----:B------:R2:W-:Y:S02]  /*202c0*/  LDGSTS.E [R189+0x8000], desc[UR60][R190.64], P2 ;  /* 0x08000000bebd7fae */ /* 0x0005e4000912187c */
[----:B--2---:R-:W-:Y:S01]  /*202d0*/  MOV R190, R7 ;  /* 0x0000000700be7202 */ /* 0x004fe20000000f00 */
        /* <DEDUP_REMOVED lines=12> */
[----:B------:R1:W-:Y:S01]  /*203a0*/  STL [R1+0xb0], R7 ;  /* 0x0000b00701007387 */ /* 0x0003e20000100800 */
[----:B------:R-:W-:Y:S02]  /*203b0*/  IMAD.MOV.U32 R191, RZ, RZ, R6 ;  /* 0x000000ffffbf7224 */ /* 0x000fe400078e0006 */
[----:B------:R-:W-:Y:S01]  /*203c0*/  ISETP.NE.U32.AND P1, PT, R190, RZ, PT ;  /* 0x000000ffbe00720c */ /* 0x000fe20003f25070 */
[----:B------:R2:W-:Y:S01]  /*203d0*/  STL [R1+0xac], R182 ;  /* 0x0000acb601007387 */ /* 0x0005e20000100800 */
[----:B------:R-:W-:Y:S02]  /*203e0*/  IMAD.X R4, R4, 0x1, R183, P4 ;  /* 0x0000000104047824 */ /* 0x000fe400020e06b7 */
        /* <DEDUP_REMOVED lines=29> */
[----:B--2---:R-:W-:Y:S01]  /*205c0*/  IMAD.X R182, R182, 0x1, R183, P4 ;  /* 0x00000001b6b67824 */ /* 0x004fe200020e06b7 */
[----:B---3--:R-:W-:-:S05]  /*205d0*/  IADD3.X R191, R191, R183, RZ, P3, !PT ;  /* 0x000000b7bfbf7210 */ /* 0x008fca0001ffe4ff */
        /* <DEDUP_REMOVED lines=12> */
[----:B------:R-:W-:-:S03]  /*206a0*/  IMAD.X R6, R6, 0x1, R183, P3 ;  /* 0x0000000106067824 */ /* 0x000fc600018e06b7 */
[----:B------:R-:W-:Y:S02]  /*206b0*/  SEL R190, R190, RZ, !P0 ;  /* 0x000000ffbebe7207 */ /* 0x000fe40004000000 */
[----:B------:R-:W-:Y:S02]  /*206c0*/  IADD3 R0, P4, R0, R184, RZ ;  /* 0x000000b800007210 */ /* 0x000fe40007f9e0ff */
[----:B------:R-:W-:Y:S01]  /*206d0*/  ISETP.NE.U32.AND P1, PT, R190, RZ, PT ;  /* 0x000000ffbe00720c */ /* 0x000fe20003f25070 */
[----:B------:R-:W-:Y:S01]  /*206e0*/  IMAD.MOV.U32 R190, RZ, RZ, R5 ;  /* 0x000000ffffbe7224 */ /* 0x000fe200078e0005 */
        /* <DEDUP_REMOVED lines=8> */
[----:B------:R-:W-:Y:S02]  /*20770*/  IADD3 R157, P3, R157, R184, RZ ;  /* 0x000000b89d9d7210 */ /* 0x000fe40007f7e0ff */
[----:B-1----:R-:W-:Y:S02]  /*20780*/  SEL R189, RZ, 0x4, !P1 ;  /* 0x00000004ffbd7807 */ /* 0x002fe40004800000 */
[----:B------:R-:W-:Y:S02]  /*20790*/  SEL R190, RZ, 0x4, !P2 ;  /* 0x00000004ffbe7807 */ /* 0x000fe40005000000 */
[----:B------:R-:W-:-:S02]  /*207a0*/  SEL R189, R189, RZ, !P0 ;  /* 0x000000ffbdbd7207 */ /* 0x000fc40004000000 */
[----:B------:R-:W-:Y:S02]  /*207b0*/  SEL R190, R190, RZ, !P0 ;  /* 0x000000ffbebe7207 */ /* 0x000fe40004000000 */
[----:B------:R-:W-:Y:S01]  /*207c0*/  ISETP.NE.U32.AND P1, PT, R189, RZ, PT ;  /* 0x000000ffbd00720c */ /* 0x000fe20003f25070 */
[----:B------:R-:W-:Y:S01]  /*207d0*/  IMAD.X R163, R163, 0x1, R183, P3 ;  /* 0x00000001a3a37824 */ /* 0x000fe200018e06b7 */
[----:B------:R-:W-:Y:S02]  /*207e0*/  LOP3.LUT R189, R3, 0x40, RZ, 0x3c, !PT ;  /* 0x0000004003bd7812 */ /* 0x000fe400078e3cff */
[----:B------:R-:W-:Y:S02]  /*207f0*/  IADD3 R162, P4, R162, R184, RZ ;  /* 0x000000b8a2a27210 */ /* 0x000fe40007f9e0ff */
[----:B------:R-:W-:Y:S01]  /*20800*/  ISETP.NE.U32.AND P2, PT, R190, RZ, PT ;  /* 0x000000ffbe00720c */ /* 0x000fe20003f45070 */
[----:B------:R-:W-:Y:S02]  /*20810*/  VIADD R189, R189, UR4 ;  /* 0x00000004bdbd7c36 */ /* 0x000fe40008000000 */
[----:B------:R-:W-:-:S02]  /*20820*/  IMAD.MOV.U32 R190, RZ, RZ, R157 ;  /* 0x000000ffffbe7224 */ /* 0x000fc400078e009d */
[----:B------:R-:W-:Y:S02]  /*20830*/  IMAD.MOV.U32 R191, RZ, RZ, R163 ;  /* 0x000000ffffbf7224 */ /* 0x000fe400078e00a3 */
[----:B------:R-:W-:-:S03]  /*20840*/  IMAD.X R179, R179, 0x1, R183, P4 ;  /* 0x00000001b3b37824 */ /* 0x000fc600020e06b7 */
[----:B------:R1:W-:Y:S01]  /*20850*/  LDGSTS.E [R189], desc[UR60][R190.64], P1 ;  /* 0x00000000bebd7fae */ /* 0x0003e2000892187c */
[----:B------:R-:W-:Y:S02]  /*20860*/  ISETP.GT.AND P1, PT, R177, 0x12, PT ;  /* 0x00000012b100780c */ /* 0x000fe40003f24270 */
[----:B-1----:R-:W-:Y:S01]  /*20870*/  MOV R190, R162 ;  /* 0x000000a200be7202 */ /* 0x002fe20000000f00 */
[----:B------:R-:W-:-:S05]  /*20880*/  IMAD.MOV.U32 R191, RZ, RZ, R179 ;  /* 0x000000ffffbf7224 */ /* 0x000fca00078e00b3 */
[----:B------:R1:W-:Y:S02]  /*20890*/  LDGSTS.E [R189+0x4], desc[UR60][R190.64], P2 ;  /* 0x00004000bebd7fae */ /* 0x0003e4000912187c */
[----:B-1----:R-:W-:Y:S02]  /*208a0*/  SEL R190, RZ, 0x4, !P1 ;  /* 0x00000004ffbe7807 */ /* 0x002fe40004800000 */
[----:B------:R-:W-:Y:S02]  /*208b0*/  ISETP.GT.AND P1, PT, R177, 0x13, PT ;  /* 0x00000013b100780c */ /* 0x000fe40003f24270 */
[----:B------:R-:W-:-:S04]  /*208c0*/  SEL R190, R190, RZ, !P0 ;  /* 0x000000ffbebe7207 */ /* 0x000fc80004000000 */
[----:B------:R-:W-:Y:S02]  /*208d0*/  ISETP.NE.U32.AND P2, PT, R190, RZ, PT ;  /* 0x000000ffbe00720c */ /* 0x000fe40003f45070 */
[----:B------:R-:W-:Y:S02]  /*208e0*/  SEL R190, RZ, 0x4, !P1 ;  /* 0x00000004ffbe7807 */ /* 0x000fe40004800000 */
[----:B------:R-:W-:Y:S02]  /*208f0*/  IADD3 R165, P3, R165, R184, RZ ;  /* 0x000000b8a5a57210 */ /* 0x000fe40007f7e0ff */
[----:B------:R-:W-:-:S04]  /*20900*/  SEL R190, R190, RZ, !P0 ;  /* 0x000000ffbebe7207 */ /* 0x000fc80004000000 */
[----:B------:R-:W-:Y:S01]  /*20910*/  ISETP.NE.U32.AND P1, PT, R190, RZ, PT ;  /* 0x000000ffbe00720c */ /* 0x000fe20003f25070 */
[----:B------:R-:W-:Y:S01]  /*20920*/  IMAD.X R168, R168, 0x1, R183, P3 ;  /* 0x00000001a8a87824 */ /* 0x000fe200018e06b7 */
[----:B------:R-:W-:Y:S01]  /*20930*/  IADD3 R166, P4, R166, R184, RZ ;  /* 0x000000b8a6a67210 */ /* 0x000fe20007f9e0ff */
[----:B------:R-:W-:Y:S02]  /*20940*/  IMAD.MOV.U32 R190, RZ, RZ, R165 ;  /* 0x000000ffffbe7224 */ /* 0x000fe400078e00a5 */
        /* <DEDUP_REMOVED lines=46> */
[----:B--2---:R-:W-:Y:S01]  /*20c30*/  MOV R190, R245 ;  /* 0x000000f500be7202 */ /* 0x004fe20000000f00 */
[----:B------:R-:W-:-:S02]  /*20c40*/  IMAD.MOV.U32 R191, RZ, RZ, R244 ;  /* 0x000000ffffbf7224 */ /* 0x000fc400078e00f4 */
[----:B------:R-:W2:Y:S04]  /*20c50*/  LDL.LU R6, [R1+0xd4] ;  /* 0x0000d40001067983 */ /* 0x000ea80000300800 */
        /* <DEDUP_REMOVED lines=17> */
[--C-:B------:R-:W-:Y:S02]  /*20d70*/  IMAD.X R182, R182, 0x1, R183.reuse, P4 ;  /* 0x00000001b6b67824 */ /* 0x100fe400020e06b7 */
[----:B--2---:R-:W-:-:S05]  /*20d80*/  IMAD.X R191, R191, 0x1, R183, P3 ;  /* 0x00000001bfbf7824 */ /* 0x004fca00018e06b7 */
        /* <DEDUP_REMOVED lines=13> */
[----:B---3--:R-:W-:-:S02]  /*20e60*/  IADD3 R0, P4, R0, R184, RZ ;  /* 0x000000b800007210 */ /* 0x008fc40007f9e0ff */
[----:B------:R-:W-:Y:S01]  /*20e70*/  SEL R190, R190, RZ, !P0 ;  /* 0x000000ffbebe7207 */ /* 0x000fe20004000000 */
[----:B------:R1:W-:Y:S01]  /*20e80*/  STL [R1+0xd0], R7 ;  /* 0x0000d00701007387 */ /* 0x0003e20000100800 */
[----:B------:R-:W-:Y:S02]  /*20e90*/  IADD3.X R4, R4, R183, RZ, P4, !PT ;  /* 0x000000b704047210 */ /* 0x000fe400027fe4ff */
[----:B------:R-:W-:Y:S01]  /*20ea0*/  ISETP.NE.U32.AND P1, PT, R190, RZ, PT ;  /* 0x000000ffbe00720c */ /* 0x000fe20003f25070 */
[----:B------:R2:W-:Y:S01]  /*20eb0*/  STL [R1+0xcc], R182 ;  /* 0x0000ccb601007387 */ /* 0x0005e20000100800 */
[----:B------:R-:W-:Y:S02]  /*20ec0*/  IMAD.MOV.U32 R190, RZ, RZ, R5 ;  /* 0x000000ffffbe7224 */ /* 0x000fe400078e0005 */
        /* <DEDUP_REMOVED lines=33> */
[----:B--2---:R-:W-:Y:S01]  /*210e0*/  MOV R190, R7 ;  /* 0x0000000700be7202 */ /* 0x004fe20000000f00 */
        /* <DEDUP_REMOVED lines=12> */
[----:B------:R-:W-:Y:S01]  /*211b0*/  IMAD.MOV.U32 R191, RZ, RZ, R6 ;  /* 0x000000ffffbf7224 */ /* 0x000fe200078e0006 */
[----:B------:R-:W-:Y:S02]  /*211c0*/  STL [R1+0x1d0], R7 ;  /* 0x0001d00701007387 */ /* 0x000fe40000100800 */
[----:B------:R-:W-:Y:S01]  /*211d0*/  ISETP.NE.U32.AND P1, PT, R190, RZ, PT ;  /* 0x000000ffbe00720c */ /* 0x000fe20003f25070 */
[----:B------:R-:W-:Y:S01]  /*211e0*/  IMAD.MOV.U32 R190, RZ, RZ, R5 ;  /* 0x000000ffffbe7224 */ /* 0x000fe200078e0005 */
[----:B------:R-:W-:Y:S01]  /*211f0*/  STL [R1+0x1cc], R182 ;  /* 0x0001ccb601007387 */ /* 0x000fe20000100800 */
[----:B------:R-:W-:-:S03]  /*21200*/  IMAD.X R4, R4, 0x1, R183, P4 ;  /* 0x0000000104047824 */ /* 0x000fc600020e06b7 */
[----:B------:R-:W-:Y:S04]  /*21210*/  STL [R1+0x1d8], R5 ;  /* 0x0001d80501007387 */ /* 0x000fe80000100800 */
[----:B------:R-:W-:Y:S04]  /*21220*/  STL [R1+0x1d4], R6 ;  /* 0x0001d40601007387 */ /* 0x000fe80000100800 */
[----:B------:R1:W-:Y:S04]  /*21230*/  STL [R1+0x1e0], R0 ;  /* 0x0001e00001007387 */ /* 0x0003e80000100800 */
[----:B------:R2:W-:Y:S04]  /*21240*/  LDGSTS.E [R189+0xc008], desc[UR60][R190.64], P2 ;  /* 0x0c008000bebd7fae */ /* 0x0005e8000912187c */
[----:B------:R3:W-:Y:S01]  /*21250*/  STL [R1+0x1dc], R4 ;  /* 0x0001dc0401007387 */ /* 0x0007e20000100800 */
[----:B--2---:R-:W-:-:S03]  /*21260*/  IMAD.MOV.U32 R190, RZ, RZ, R0 ;  /* 0x000000ffffbe7224 */ /* 0x004fc600078e0000 */
[----:B-1----:R-:W2:Y:S01]  /*21270*/  LDL.LU R0, [R1] ;  /* 0x0000000001007983 */ /* 0x002ea20000300800 */
[----:B------:R-:W-:Y:S01]  /*21280*/  IMAD.MOV.U32 R191, RZ, RZ, R4 ;  /* 0x000000ffffbf7224 */ /* 0x000fe200078e0004 */
[C---:B------:R-:W-:Y:S02]  /*21290*/  ISETP.GT.AND P2, PT, R177.reuse, 0x15, PT ;  /* 0x00000015b100780c */ /* 0x040fe40003f44270 */
[----:B------:R-:W-:Y:S01]  /*212a0*/  IADD3 R164, P3, R164, R184, RZ ;  /* 0x000000b8a4a47210 */ /* 0x000fe20007f7e0ff */
[----:B------:R-:W4:Y:S04]  /*212b0*/  LDL.LU R223, [R1+0xe8] ;  /* 0x0000e80001df7983 */ /* 0x000f280000300800 */
[----:B------:R1:W-:Y:S01]  /*212c0*/  LDGSTS.E [R189+0xc00c], desc[UR60][R190.64], P1 ;  /* 0x0c00c000bebd7fae */ /* 0x0003e2000892187c */
[----:B------:R-:W-:-:S02]  /*212d0*/  ISETP.GT.AND P1, PT, R177, 0x14, PT ;  /* 0x00000014b100780c */ /* 0x000fc40003f24270 */
[----:B------:R-:W-:Y:S01]  /*212e0*/  IADD3.X R170, R170, R183, RZ, P3, !PT ;  /* 0x000000b7aaaa7210 */ /* 0x000fe20001ffe4ff */
[----:B------:R-:W4:Y:S01]  /*212f0*/  LDL.LU R7, [R1+0xf0] ;  /* 0x0000f00001077983 */ /* 0x000f220000300800 */
[----:B-1----:R-:W-:Y:S02]  /*21300*/  SEL R189, RZ, 0x4, !P1 ;  /* 0x00000004ffbd7807 */ /* 0x002fe40004800000 */
[----:B------:R-:W-:Y:S02]  /*21310*/  SEL R190, RZ, 0x4, !P2 ;  /* 0x00000004ffbe7807 */ /* 0x000fe40005000000 */
[----:B------:R-:W-:Y:S02]  /*21320*/  SEL R189, R189, RZ, !P0 ;  /* 0x000000ffbdbd7207 */ /* 0x000fe40004000000 */
[----:B------:R-:W-:Y:S02]  /*21330*/  SEL R190, R190, RZ, !P0 ;  /* 0x000000ffbebe7207 */ /* 0x000fe40004000000 */
[----:B------:R-:W-:-:S02]  /*21340*/  ISETP.NE.U32.AND P1, PT, R189, RZ, PT ;  /* 0x000000ffbd00720c */ /* 0x000fc40003f25070 */
[----:B------:R-:W-:Y:S02]  /*21350*/  LOP3.LUT R189, R3, 0x50, RZ, 0x3c, !PT ;  /* 0x0000005003bd7812 */ /* 0x000fe400078e3cff */
[----:B------:R-:W-:Y:S02]  /*21360*/  IADD3 R169, P4, R169, R184, RZ ;  /* 0x000000b8a9a97210 */ /* 0x000fe40007f9e0ff */
[----:B------:R-:W-:Y:S01]  /*21370*/  ISETP.NE.U32.AND P2, PT, R190, RZ, PT ;  /* 0x000000ffbe00720c */ /* 0x000fe20003f45070 */
[----:B------:R-:W-:Y:S02]  /*21380*/  VIADD R189, R189, UR4 ;  /* 0x00000004bdbd7c36 */ /* 0x000fe40008000000 */
[----:B------:R-:W-:Y:S02]  /*21390*/  IMAD.MOV.U32 R190, RZ, RZ, R164 ;  /* 0x000000ffffbe7224 */ /* 0x000fe400078e00a4 */
[----:B------:R-:W-:Y:S02]  /*213a0*/  IMAD.MOV.U32 R191, RZ, RZ, R170 ;  /* 0x000000ffffbf7224 */ /* 0x000fe400078e00aa */
        /* <DEDUP_REMOVED lines=17> */
[----:B------:R-:W-:Y:S01]  /*214c0*/  IADD3.X R174, R174, R183, RZ, P4, !PT ;  /* 0x000000b7aeae7210 */ /* 0x000fe200027fe4ff */
[----:B------:R-:W-:-:S05]  /*214d0*/  IMAD.MOV.U32 R191, RZ, RZ, R175 ;  /* 0x000000ffffbf7224 */ /* 0x000fca00078e00af */
[----:B------:R1:W-:Y:S02]  /*214e0*/  LDGSTS.E [R189+0x8], desc[UR60][R190.64], P2 ;  /* 0x00008000bebd7fae */ /* 0x0003e4000912187c */
[----:B-1----:R-:W-:Y:S02]  /*214f0*/  IMAD.MOV.U32 R190, RZ, RZ, R173 ;  /* 0x000000ffffbe7224 */ /* 0x002fe400078e00ad */
[----:B------:R-:W-:-:S05]  /*21500*/  IMAD.MOV.U32 R191, RZ, RZ, R174 ;  /* 0x000000ffffbf7224 */ /* 0x000fca00078e00ae */
        /* <DEDUP_REMOVED lines=27> */
[----:B------:R-:W-:Y:S01]  /*216c0*/  SEL R190, R190, RZ, !P0 ;  /* 0x000000ffbebe7207 */ /* 0x000fe20004000000 */
[----:B------:R-:W-:-:S03]  /*216d0*/  IMAD.MOV.U32 R191, RZ, RZ, R250 ;  /* 0x000000ffffbf7224 */ /* 0x000fc600078e00fa */
[----:B------:R-:W-:Y:S01]  /*216e0*/  ISETP.NE.U32.AND P1, PT, R190, RZ, PT ;  /* 0x000000ffbe00720c */ /* 0x000fe20003f25070 */
[----:B------:R-:W-:-:S05]  /*216f0*/  IMAD.MOV.U32 R190, RZ, RZ, R251 ;  /* 0x000000ffffbe7224 */ /* 0x000fca00078e00fb */
[----:B------:R1:W-:Y:S01]  /*21700*/  LDGSTS.E [R189+0x4008], desc[UR60][R190.64], P2 ;  /* 0x04008000bebd7fae */ /* 0x0003e2000912187c */
[----:B--2---:R-:W-:-:S05]  /*21710*/  IADD3 R0, P4, R0, R184, RZ ;  /* 0x000000b800007210 */ /* 0x004fca0007f9e0ff */
[----:B------:R-:W-:Y:S01]  /*21720*/  IMAD.X R252, R252, 0x1, R183, P4 ;  /* 0x00000001fcfc7824 */ /* 0x000fe200020e06b7 */
[----:B------:R2:W-:Y:S01]  /*21730*/  STL [R1], R0 ;  /* 0x0000000001007387 */ /* 0x0005e20000100800 */
[----:B-1----:R-:W-:-:S03]  /*21740*/  IMAD.MOV.U32 R190, RZ, RZ, R0 ;  /* 0x000000ffffbe7224 */ /* 0x002fc600078e0000 */
[----:B------:R-:W-:Y:S01]  /*21750*/  MOV R191, R252 ;  /* 0x000000fc00bf7202 */ /* 0x000fe20000000f00 */
[----:B------:R-:W4:Y:S04]  /*21760*/  LDL.LU R182, [R1+0xec] ;  /* 0x0000ec0001b67983 */ /* 0x000f280000300800 */
[----:B------:R-:W4:Y:S04]  /*21770*/  LDL.LU R6, [R1+0xf4] ;  /* 0x0000f40001067983 */ /* 0x000f280000300800 */
[----:B------:R-:W4:Y:S04]  /*21780*/  LDL.LU R5, [R1+0xf8] ;  /* 0x0000f80001057983 */ /* 0x000f280000300800 */
[----:B---3--:R-:W3:Y:S04]  /*21790*/  LDL.LU R4, [R1+0xfc] ;  /* 0x0000fc0001047983 */ /* 0x008ee80000300800 */
[----:B--2---:R-:W2:Y:S04]  /*217a0*/  LDL.LU R0, [R1+0x100] ;  /* 0x0001000001007983 */ /* 0x004ea80000300800 */
[----:B------:R1:W-:Y:S04]  /*217b0*/  LDGSTS.E [R189+0x400c], desc[UR60][R190.64], P1 ;  /* 0x0400c000bebd7fae */ /* 0x0003e8000892187c */
[----:B------:R-:W3:Y:S01]  /*217c0*/  LDL.LU R191, [R1+0xe4] ;  /* 0x0000e40001bf7983 */ /* 0x000ee20000300800 */
[----:B------:R-:W-:-:S04]  /*217d0*/  ISETP.GT.AND P1, PT, R177, 0x54, PT ;  /* 0x00000054b100780c */ /* 0x000fc80003f24270 */
[----:B-1----:R-:W-:Y:S02]  /*217e0*/  SEL R190, RZ, 0x4, !P1 ;  /* 0x00000004ffbe7807 */ /* 0x002fe40004800000 */
[----:B------:R-:W-:Y:S02]  /*217f0*/  ISETP.GT.AND P1, PT, R177, 0x55, PT ;  /* 0x00000055b100780c */ /* 0x000fe40003f24270 */
[----:B------:R-:W-:-:S04]  /*21800*/  SEL R190, R190, RZ, !P0 ;  /* 0x000000ffbebe7207 */ /* 0x000fc80004000000 */
[----:B------:R-:W-:Y:S02]  /*21810*/  ISETP.NE.U32.AND P2, PT, R190, RZ, PT ;  /* 0x000000ffbe00720c */ /* 0x000fe40003f45070 */
[----:B------:R-:W-:Y:S02]  /*21820*/  SEL R190, RZ, 0x4, !P1 ;  /* 0x00000004ffbe7807 */ /* 0x000fe40004800000 */
[-C--:B----4-:R-:W-:Y:S02]  /*21830*/  IADD3 R223, P3, R223, R184.reuse, RZ ;  /* 0x000000b8dfdf7210 */ /* 0x090fe40007f7e0ff */
[----:B------:R-:W-:Y:S02]  /*21840*/  SEL R190, R190, RZ, !P0 ;  /* 0x000000ffbebe7207 */ /* 0x000fe40004000000 */
[----:B------:R-:W-:Y:S02]  /*21850*/  IADD3 R7, P4, R7, R184, RZ ;  /* 0x000000b807077210 */ /* 0x000fe40007f9e0ff */
[----:B------:R-:W-:Y:S01]  /*21860*/  ISETP.NE.U32.AND P1, PT, R190, RZ, PT ;  /* 0x000000ffbe00720c */ /* 0x000fe20003f25070 */
[----:B------:R-:W-:Y:S01]  /*21870*/  IMAD.MOV.U32 R190, RZ, RZ, R223 ;  /* 0x000000ffffbe7224 */ /* 0x000fe200078e00df */
[----:B------:R-:W-:Y:S01]  /*21880*/  STL [R1+0xe8], R223 ;  /* 0x0000e8df01007387 */ /* 0x000fe20000100800 */
[----:B------:R-:W-:-:S02]  /*21890*/  IMAD.X R182, R182, 0x1, R183, P4 ;  /* 0x00000001b6b67824 */ /* 0x000fc400020e06b7 */
[----:B---3--:R-:W-:-:S05]  /*218a0*/  IMAD.X R191, R191, 0x1, R183, P3 ;  /* 0x00000001bfbf7824 */ /* 0x008fca00018e06b7 */
[----:B------:R1:W-:Y:S04]  /*218b0*/  STL [R1+0xe4], R191 ;  /* 0x0000e4bf01007387 */ /* 0x0003e80000100800 */
[----:B------:R3:W-:Y:S02]  /*218c0*/  LDGSTS.E [R189+0x8000], desc[UR60][R190.64], P2 ;  /* 0x08000000bebd7fae */ /* 0x0007e4000912187c */
[----:B---3--:R-:W-:Y:S02]  /*218d0*/  IMAD.MOV.U32 R190, RZ, RZ, R7 ;  /* 0x000000ffffbe7224 */ /* 0x008fe400078e0007 */
        /* <DEDUP_REMOVED lines=10> */
[----:B--2---:R-:W-:-:S02]  /*21980*/  IADD3 R0, P4, R0, R184, RZ ;  /* 0x000000b800007210 */ /* 0x004fc40007f9e0ff */
[----:B------:R-:W-:Y:S01]  /*21990*/  SEL R190, R190, RZ, !P0 ;  /* 0x000000ffbebe7207 */ /* 0x000fe20004000000 */
[----:B------:R1:W-:Y:S01]  /*219a0*/  STL [R1+0xf0], R7 ;  /* 0x0000f00701007387 */ /* 0x0003e20000100800 */
[----:B------:R-:W-:Y:S02]  /*219b0*/  IMAD.MOV.U32 R191, RZ, RZ, R6 ;  /* 0x000000ffffbf7224 */ /* 0x000fe400078e0006 */
[----:B------:R-:W-:Y:S01]  /*219c0*/  ISETP.NE.U32.AND P1, PT, R190, RZ, PT ;  /* 0x000000ffbe00720c */ /* 0x000fe20003f25070 */
[----:B------:R2:W-:Y:S01]  /*219d0*/  STL [R1+0xec], R182 ;  /* 0x0000ecb601007387 */ /* 0x0005e20000100800 */
[----:B------:R-:W-:Y:S01]  /*219e0*/  IMAD.X R4, R4, 0x1, R183, P4 ;  /* 0x0000000104047824 */ /* 0x000fe200020e06b7 */
[----:B------:R-:W-:Y:S02]  /*219f0*/  MOV R190, R5 ;  /* 0x0000000500be7202 */ /* 0x000fe40000000f00 */
        /* <DEDUP_REMOVED lines=65> */
[----:B------:R-:W-:Y:S01]  /*21e10*/  IMAD.MOV.U32 R190, RZ, RZ, R171 ;  /* 0x000000ffffbe7224 */ /* 0x000fe200078e00ab */
[----:B------:R-:W-:Y:S01]  /*21e20*/  IADD3 R189, R189, UR4, RZ ;  /* 0x00000004bdbd7c10 */ /* 0x000fe2000fffe0ff */
        /* <DEDUP_REMOVED lines=15> */
[----:B------:R-:W-:Y:S01]  /*21f20*/  IADD3 R196, P4, R196, R184, RZ ;  /* 0x000000b8c4c47210 */ /* 0x000fe20007f9e0ff */
[----:B------:R-:W-:Y:S01]  /*21f30*/  STL [R1+0x1f0], R7 ;  /* 0x0001f00701007387 */ /* 0x000fe20000100800 */
[----:B------:R-:W-:Y:S01]  /*21f40*/  ISETP.NE.U32.AND P1, PT, R190, RZ, PT ;  /* 0x000000ffbe00720c */ /* 0x000fe20003f25070 */
[----:B------:R-:W-:Y:S01]  /*21f50*/  IMAD.MOV.U32 R191, RZ, RZ, R193 ;  /* 0x000000ffffbf7224 */ /* 0x000fe200078e00c1 */
[----:B------:R-:W-:Y:S01]  /*21f60*/  MOV R190, R194 ;  /* 0x000000c200be7202 */ /* 0x000fe20000000f00 */
[----:B------:R1:W-:Y:S01]  /*21f70*/  STL [R1+0x1ec], R182 ;  /* 0x0001ecb601007387 */ /* 0x0003e20000100800 */
[----:B------:R-:W-:-:S03]  /*21f80*/  IMAD.X R195, R195, 0x1, R183, P4 ;  /* 0x00000001c3c37824 */ /* 0x000fc600020e06b7 */
        /* <DEDUP_REMOVED lines=78> */
[----:B------:R-:W-:Y:S03]  /*22470*/  STL [R1+0x108], R223 ;  /* 0x000108df01007387 */ /* 0x000fe60000100800 */
[----:B--2---:R-:W-:Y:S01]  /*22480*/  IADD3.X R182, R182, R183, RZ, P4, !PT ;  /* 0x000000b7b6b67210 */ /* 0x004fe200027fe4ff */
        /* <DEDUP_REMOVED lines=30> */
[----:B---3--:R-:W-:Y:S01]  /*22670*/  MOV R190, R0 ;  /* 0x0000000000be7202 */ /* 0x008fe20000000f00 */
[----:B------:R-:W-:-:S02]  /*22680*/  IMAD.MOV.U32 R191, RZ, RZ, R4 ;  /* 0x000000ffffbf7224 */ /* 0x000fc400078e0004 */
        /* <DEDUP_REMOVED lines=31> */
[----:B------:R-:W-:Y:S02]  /*22880*/  SEL R190, RZ, 0x4, !P1 ;  /* 0x00000004ffbe7807 */ /* 0x000fe40004800000 */
[----:B------:R-:W-:Y:S01]  /*22890*/  IADD3 R0, P4, R0, R184, RZ ;  /* 0x000000b800007210 */ /* 0x000fe20007f9e0ff */
[----:B------:R-:W-:Y:S01]  /*228a0*/  IMAD.X R6, R6, 0x1, R183, P3 ;  /* 0x0000000106067824 */ /* 0x000fe200018e06b7 */
[----:B------:R-:W-:Y:S01]  /*228b0*/  SEL R190, R190, RZ, !P0 ;  /* 0x000000ffbebe7207 */ /* 0x000fe20004000000 */
[----:B------:R-:W-:Y:S01]  /*228c0*/  STL [R1+0x210], R7 ;  /* 0x0002100701007387 */ /* 0x000fe20000100800 */
[----:B------:R-:W-:Y:S01]  /*228d0*/  IADD3.X R4, R4, R183, RZ, P4, !PT ;  /* 0x000000b704047210 */ /* 0x000fe200027fe4ff */
[----:B------:R-:W-:Y:S01]  /*228e0*/  IMAD.MOV.U32 R191, RZ, RZ, R6 ;  /* 0x000000ffffbf7224 */ /* 0x000fe200078e0006 */
[----:B------:R-:W-:Y:S01]  /*228f0*/  ISETP.NE.U32.AND P1, PT, R190, RZ, PT ;  /* 0x000000ffbe00720c */ /* 0x000fe20003f25070 */
[----:B------:R-:W-:Y:S01]  /*22900*/  STL [R1+0x20c], R182 ;  /* 0x00020cb601007387 */ /* 0x000fe20000100800 */
[----:B------:R-:W-:-:S03]  /*22910*/  IMAD.MOV.U32 R190, RZ, RZ, R5 ;  /* 0x000000ffffbe7224 */ /* 0x000fc600078e0005 */
[----:B------:R-:W-:Y:S04]  /*22920*/  STL [R1+0x218], R5 ;  /* 0x0002180501007387 */ /* 0x000fe80000100800 */
[----:B------:R1:W-:Y:S04]  /*22930*/  STL [R1+0x214], R6 ;  /* 0x0002140601007387 */ /* 0x0003e80000100800 */
[----:B------:R-:W-:Y:S04]  /*22940*/  STL [R1+0x220], R0 ;  /* 0x0002200001007387 */ /* 0x000fe80000100800 */
[----:B------:R2:W-:Y:S04]  /*22950*/  STL [R1+0x21c], R4 ;  /* 0x00021c0401007387 */ /* 0x0005e80000100800 */
[----:B-1----:R-:W3:Y:S04]  /*22960*/  LDL.LU R6, [R1+0x24] ;  /* 0x0000240001067983 */ /* 0x002ee80000300800 */
[----:B------:R-:W4:Y:S04]  /*22970*/  LDL.LU R5, [R1+0x28] ;  /* 0x0000280001057983 */ /* 0x000f280000300800 */
[----:B------:R1:W-:Y:S02]  /*22980*/  LDGSTS.E [R189+0xc008], desc[UR60][R190.64], P2 ;  /* 0x0c008000bebd7fae */ /* 0x0003e4000912187c */
[----:B-1----:R-:W-:-:S02]  /*22990*/  IMAD.MOV.U32 R191, RZ, RZ, R4 ;  /* 0x000000ffffbf7224 */ /* 0x002fc400078e0004 */
[----:B------:R-:W-:Y:S01]  /*229a0*/  IMAD.MOV.U32 R190, RZ, RZ, R0 ;  /* 0x000000ffffbe7224 */ /* 0x000fe200078e0000 */
[----:B--2---:R-:W2:Y:S04]  /*229b0*/  LDL.LU R4, [R1+0x2c] ;  /* 0x00002c0001047983 */ /* 0x004ea80000300800 */
[----:B------:R-:W2:Y:S04]  /*229c0*/  LDL.LU R0, [R1+0x30] ;  /* 0x0000300001007983 */ /* 0x000ea80000300800 */
[----:B------:R1:W-:Y:S01]  /*229d0*/  LDGSTS.E [R189+0xc00c], desc[UR60][R190.64], P1 ;  /* 0x0c00c000bebd7fae */ /* 0x0003e2000892187c */
[----:B------:R-:W-:-:S02]  /*229e0*/  ISETP.GT.AND P1, PT, R177, 0x1c, PT ;  /* 0x0000001cb100780c */ /* 0x000fc40003f24270 */
[----:B------:R-:W-:Y:S02]  /*229f0*/  ISETP.GT.AND P2, PT, R177, 0x1d, PT ;  /* 0x0000001db100780c */ /* 0x000fe40003f44270 */
[----:B------:R-:W-:Y:S02]  /*22a00*/  IADD3 R198, P3, R198, R184, RZ ;  /* 0x000000b8c6c67210 */ /* 0x000fe40007f7e0ff */
[----:B-1----:R-:W-:Y:S02]  /*22a10*/  SEL R189, RZ, 0x4, !P1 ;  /* 0x00000004ffbd7807 */ /* 0x002fe40004800000 */
[----:B------:R-:W-:Y:S02]  /*22a20*/  SEL R190, RZ, 0x4, !P2 ;  /* 0x00000004ffbe7807 */ /* 0x000fe40005000000 */
[----:B------:R-:W-:Y:S02]  /*22a30*/  SEL R189, R189, RZ, !P0 ;  /* 0x000000ffbdbd7207 */ /* 0x000fe40004000000 */
[----:B------:R-:W-:-:S02]  /*22a40*/  SEL R190, R190, RZ, !P0 ;  /* 0x000000ffbebe7207 */ /* 0x000fc40004000000 */
[----:B------:R-:W-:Y:S01]  /*22a50*/  ISETP.NE.U32.AND P1, PT, R189, RZ, PT ;  /* 0x000000ffbd00720c */ /* 0x000fe20003f25070 */
[----:B------:R-:W-:Y:S01]  /*22a60*/  IMAD.X R197, R197, 0x1, R183, P3 ;  /* 0x00000001c5c57824 */ /* 0x000fe200018e06b7 */
[----:B------:R-:W-:Y:S02]  /*22a70*/  LOP3.LUT R189, R3, 0x70, RZ, 0x3c, !PT ;  /* 0x0000007003bd7812 */ /* 0x000fe400078e3cff */
[----:B------:R-:W-:Y:S02]  /*22a80*/  IADD3 R200, P4, R200, R184, RZ ;  /* 0x000000b8c8c87210 */ /* 0x000fe40007f9e0ff */
[----:B------:R-:W-:Y:S01]  /*22a90*/  ISETP.NE.U32.AND P2, PT, R190, RZ, PT ;  /* 0x000000ffbe00720c */ /* 0x000fe20003f45070 */
[----:B------:R-:W-:Y:S01]  /*22aa0*/  VIADD R189, R189, UR4 ;  /* 0x00000004bdbd7c36 */ /* 0x000fe20008000000 */
[----:B------:R-:W-:Y:S01]  /*22ab0*/  MOV R190, R198 ;  /* 0x000000c600be7202 */ /* 0x000fe20000000f00 */
        /* <DEDUP_REMOVED lines=33> */
[----:B---3--:R-:W-:Y:S01]  /*22cd0*/  IMAD.X R6, R6, 0x1, R183, P3 ;  /* 0x0000000106067824 */ /* 0x008fe200018e06b7 */
[----:B------:R-:W-:Y:S01]  /*22ce0*/  STL [R1+0x28], R5 ;  /* 0x0000280501007387 */ /* 0x000fe20000100800 */
[----:B------:R-:W-:Y:S02]  /*22cf0*/  IMAD.MOV.U32 R190, RZ, RZ, R5 ;  /* 0x000000ffffbe7224 */ /* 0x000fe400078e0005 */
[----:B------:R-:W-:Y:S01]  /*22d00*/  IMAD.MOV.U32 R191, RZ, RZ, R6 ;  /* 0x000000ffffbf7224 */ /* 0x000fe200078e0006 */
[----:B------:R1:W-:Y:S04]  /*22d10*/  STL [R1+0x24], R6 ;  /* 0x0000240601007387 */ /* 0x0003e80000100800 */
[----:B------:R3:W-:Y:S01]  /*22d20*/  LDGSTS.E [R189+0x4000], desc[UR60][R190.64], P2 ;  /* 0x04000000bebd7fae */ /* 0x0007e2000912187c */
[----:B--2---:R-:W-:-:S05]  /*22d30*/  IADD3 R0, P4, R0, R184, RZ ;  /* 0x000000b800007210 */ /* 0x004fca0007f9e0ff */
[----:B------:R-:W-:Y:S01]  /*22d40*/  IMAD.X R4, R4, 0x1, R183, P4 ;  /* 0x0000000104047824 */ /* 0x000fe200020e06b7 */
[----:B------:R-:W-:Y:S01]  /*22d50*/  STL [R1+0x30], R0 ;  /* 0x0000300001007387 */ /* 0x000fe20000100800 */
[----:B---3--:R-:W-:-:S03]  /*22d60*/  IMAD.MOV.U32 R190, RZ, RZ, R0 ;  /* 0x000000ffffbe7224 */ /* 0x008fc600078e0000 */
[----:B------:R-:W2:Y:S01]  /*22d70*/  LDL.LU R223, [R1+0x38] ;  /* 0x0000380001df7983 */ /* 0x000ea20000300800 */
[----:B------:R-:W-:-:S03]  /*22d80*/  IMAD.MOV.U32 R191, RZ, RZ, R4 ;  /* 0x000000ffffbf7224 */ /* 0x000fc600078e0004 */
[----:B------:R3:W-:Y:S04]  /*22d90*/  STL [R1+0x2c], R4 ;  /* 0x00002c0401007387 */ /* 0x0007e80000100800 */
[----:B------:R-:W4:Y:S04]  /*22da0*/  LDL.LU R7, [R1+0x40] ;  /* 0x0000400001077983 */ /* 0x000f280000300800 */
[----:B------:R-:W4:Y:S04]  /*22db0*/  LDL.LU R182, [R1+0x3c] ;  /* 0x00003c0001b67983 */ /* 0x000f280000300800 */
[----:B-1----:R-:W4:Y:S04]  /*22dc0*/  LDL.LU R6, [R1+0x124] ;  /* 0x0001240001067983 */ /* 0x002f280000300800 */
[----:B------:R-:W4:Y:S04]  /*22dd0*/  LDL.LU R5, [R1+0x128] ;  /* 0x0001280001057983 */ /* 0x000f280000300800 */
[----:B---3--:R-:W3:Y:S04]  /*22de0*/  LDL.LU R4, [R1+0x12c] ;  /* 0x00012c0001047983 */ /* 0x008ee80000300800 */
        /* <DEDUP_REMOVED lines=15> */
[----:B------:R-:W-:Y:S01]  /*22ee0*/  IMAD.X R182, R182, 0x1, R183, P4 ;  /* 0x00000001b6b67824 */ /* 0x000fe200020e06b7 */
        /* <DEDUP_REMOVED lines=14> */
[----:B------:R-:W-:Y:S02]  /*22fd0*/  IADD3 R0, P4, R0, R184, RZ ;  /* 0x000000b800007210 */ /* 0x000fe40007f9e0ff */
        /* <DEDUP_REMOVED lines=60> */
[----:B------:R-:W-:-:S03]  /*233a0*/  ISETP.GT.AND P1, PT, R177, 0x7e, PT ;  /* 0x0000007eb100780c */ /* 0x000fc60003f24270 */
[----:B------:R-:W-:Y:S04]  /*233b0*/  STL [R1+0x140], R7 ;  /* 0x0001400701007387 */ /* 0x000fe80000100800 */
[----:B------:R-:W-:Y:S01]  /*233c0*/  STL [R1+0x13c], R182 ;  /* 0x00013cb601007387 */ /* 0x000fe20000100800 */
[----:B-1----:R-:W-:-:S03]  /*233d0*/  SEL R190, RZ, 0x4, !P1 ;  /* 0x00000004ffbe7807 */ /* 0x002fc60004800000 */
[----:B------:R1:W-:Y:S01]  /*233e0*/  STL [R1+0x228], R4 ;  /* 0x0002280401007387 */ /* 0x0003e20000100800 */
[----:B------:R-:W-:Y:S02]  /*233f0*/  ISETP.GT.AND P1, PT, R177, 0x7f, PT ;  /* 0x0000007fb100780c */ /* 0x000fe40003f24270 */
[----:B------:R-:W-:Y:S01]  /*23400*/  SEL R190, R190, RZ, !P0 ;  /* 0x000000ffbebe7207 */ /* 0x000fe20004000000 */
[----:B------:R-:W-:Y:S04]  /*23410*/  STL [R1+0x224], R6 ;  /* 0x0002240601007387 */ /* 0x000fe80000100800 */
[----:B------:R-:W-:Y:S01]  /*23420*/  STL [R1+0x230], R0 ;  /* 0x0002300001007387 */ /* 0x000fe20000100800 */
[----:B------:R-:W-:-:S03]  /*23430*/  ISETP.NE.U32.AND P2, PT, R190, RZ, PT ;  /* 0x000000ffbe00720c */ /* 0x000fc60003f45070 */
[----:B-1----:R-:W2:Y:S01]  /*23440*/  LDL.LU R4, [R1+0x240] ;  /* 0x0002400001047983 */ /* 0x002ea20000300800 */
[----:B------:R-:W-:-:S03]  /*23450*/  SEL R190, RZ, 0x4, !P1 ;  /* 0x00000004ffbe7807 */ /* 0x000fc60004800000 */
[----:B------:R1:W-:Y:S04]  /*23460*/  STL [R1+0x22c], R5 ;  /* 0x00022c0501007387 */ /* 0x0003e80000100800 */
[----:B------:R-:W3:Y:S01]  /*23470*/  LDL.LU R7, [R1+0x23c] ;  /* 0x00023c0001077983 */ /* 0x000ee20000300800 */
[----:B------:R-:W-:-:S03]  /*23480*/  SEL R190, R190, RZ, !P0 ;  /* 0x000000ffbebe7207 */ /* 0x000fc60004000000 */
[----:B------:R-:W4:Y:S04]  /*23490*/  LDL.LU R182, [R1+0x244] ;  /* 0x0002440001b67983 */ /* 0x000f280000300800 */
[----:B-1----:R-:W4:Y:S04]  /*234a0*/  LDL.LU R5, [R1+0x248] ;  /* 0x0002480001057983 */ /* 0x002f280000300800 */
[----:B------:R-:W4:Y:S04]  /*234b0*/  LDL.LU R223, [R1+0x284] ;  /* 0x0002840001df7983 */ /* 0x000f280000300800 */
[----:B------:R-:W4:Y:S04]  /*234c0*/  LDL.LU R6, [R1+0x288] ;  /* 0x0002880001067983 */ /* 0x000f280000300800 */
[----:B------:R-:W4:Y:S01]  /*234d0*/  LDL.LU R191, [R1+0x238] ;  /* 0x0002380001bf7983 */ /* 0x000f220000300800 */
[----:B------:R-:W-:-:S03]  /*234e0*/  ISETP.NE.U32.AND P1, PT, R190, RZ, PT ;  /* 0x000000ffbe00720c */ /* 0x000fc60003f25070 */
[----:B------:R-:W4:Y:S01]  /*234f0*/  LDL.LU R190, [R1+0x234] ;  /* 0x0002340001be7983 */ /* 0x000f220000300800 */
[----:B------:R-:W1:Y:S02]  /*23500*/  S2R R0, SR_TID.X ;  /* 0x0000000000007919 */ /* 0x000e640000002100 */
[----:B-1----:R-:W-:Y:S02]  /*23510*/  LOP3.LUT R0, R0, 0x7f, RZ, 0xc0, !PT ;  /* 0x0000007f00007812 */ /* 0x002fe400078ec0ff */
[----:B--2---:R-:W-:-:S05]  /*23520*/  IADD3 R4, P4, R4, R184, RZ ;  /* 0x000000b804047210 */ /* 0x004fca0007f9e0ff */
[----:B---3--:R-:W-:Y:S01]  /*23530*/  IMAD.X R7, R7, 0x1, R183, P4 ;  /* 0x0000000107077824 */ /* 0x008fe200020e06b7 */
[----:B----4-:R-:W-:-:S05]  /*23540*/  IADD3 R191, P3, R191, R184, RZ ;  /* 0x000000b8bfbf7210 */ /* 0x010fca0007f7e0ff */
[----:B------:R-:W-:Y:S01]  /*23550*/  IMAD.X R190, R190, 0x1, R183, P3 ;  /* 0x00000001bebe7824 */ /* 0x000fe200018e06b7 */
[----:B------:R1:W-:Y:S04]  /*23560*/  STL [R1+0x238], R191 ;  /* 0x000238bf01007387 */ /* 0x0003e80000100800 */
[----:B------:R2:W-:Y:S01]  /*23570*/  STL [R1+0x234], R190 ;  /* 0x000234be01007387 */ /* 0x0005e20000100800 */
[----:B-1----:R-:W-:-:S04]  /*23580*/  LOP3.LUT R191, R191, R190, RZ, 0x3c, !PT ;  /* 0x000000bebfbf7212 */ /* 0x002fc800078e3cff */
[----:B--2---:R-:W-:-:S04]  /*23590*/  LOP3.LUT R190, R191, R190, RZ, 0x3c, !PT ;  /* 0x000000bebfbe7212 */ /* 0x004fc800078e3cff */
[----:B------:R-:W-:-:S05]  /*235a0*/  LOP3.LUT R191, R191, R190, RZ, 0x3c, !PT ;  /* 0x000000bebfbf7212 */ /* 0x000fca00078e3cff */
[----:B------:R1:W-:Y:S04]  /*235b0*/  LDGSTS.E [R189+0xc008], desc[UR60][R190.64], P2 ;  /* 0x0c008000bebd7fae */ /* 0x0003e8000912187c */
[----:B------:R-:W-:Y:S01]  /*235c0*/  STL [R1+0x240], R4 ;  /* 0x0002400401007387 */ /* 0x000fe20000100800 */
[----:B-1----:R-:W-:Y:S01]  /*235d0*/  MOV R190, R4 ;  /* 0x0000000400be7202 */ /* 0x002fe20000000f00 */
[----:B------:R-:W-:Y:S02]  /*235e0*/  IMAD.MOV.U32 R191, RZ, RZ, R7 ;  /* 0x000000ffffbf7224 */ /* 0x000fe400078e0007 */
[----:B------:R1:W-:Y:S04]  /*235f0*/  STL [R1+0x23c], R7 ;  /* 0x00023c0701007387 */ /* 0x0003e80000100800 */
[----:B------:R2:W-:Y:S01]  /*23600*/  LDGSTS.E [R189+0xc00c], desc[UR60][R190.64], P1 ;  /* 0x0c00c000bebd7fae */ /* 0x0005e2000892187c */
[----:B------:R-:W-:-:S02]  /*23610*/  ISETP.GE.AND P1, PT, R0, R177, PT ;  /* 0x000000b10000720c */ /* 0x000fc40003f26270 */
[----:B------:R-:W-:Y:S01]  /*23620*/  IADD3 R6, P2, R6, R186, RZ ;  /* 0x000000ba06067210 */ /* 0x000fe20007f5e0ff */
[----:B------:R-:W0:Y:S04]  /*23630*/  LDGDEPBAR ;  /* 0x00000000000079af */ /* 0x000e280000000000 */
[----:B-1----:R-:W3:Y:S04]  /*23640*/  LDL.LU R7, [R1+0x2c4] ;  /* 0x0002c40001077983 */ /* 0x002ee80000300800 */
[----:B------:R-:W4:Y:S04]  /*23650*/  LDL.LU R0, [R1+0x2c8] ;  /* 0x0002c80001007983 */ /* 0x000f280000300800 */
[----:B------:R-:W3:Y:S04]  /*23660*/  LDL.LU R189, [R1+0x304] ;  /* 0x0003040001bd7983 */ /* 0x000ee80000300800 */
[----:B------:R-:W3:Y:S01]  /*23670*/  LDL.LU R4, [R1+0x308] ;  /* 0x0003080001047983 */ /* 0x000ee20000300800 */
[----:B------:R-:W-:-:S02]  /*23680*/  SEL R177, RZ, 0x4, P1 ;  /* 0x00000004ffb17807 */ /* 0x000fc40000800000 */
[----:B------:R-:W-:Y:S02]  /*23690*/  IADD3 R5, P1, R5, R186, RZ ;  /* 0x000000ba05057210 */ /* 0x000fe40007f3e0ff */
[----:B------:R-:W-:-:S04]  /*236a0*/  SEL R177, R177, RZ, !P0 ;  /* 0x000000ffb1b17207 */ /* 0x000fc80004000000 */
[----:B------:R-:W-:Y:S01]  /*236b0*/  ISETP.NE.U32.AND P0, PT, R177, RZ, PT ;  /* 0x000000ffb100720c */ /* 0x000fe20003f05070 */
[--C-:B------:R-:W-:Y:S02]  /*236c0*/  IMAD.X R182, R182, 0x1, R185.reuse, P1 ;  /* 0x00000001b6b67824 */ /* 0x100fe400008e06b9 */
[----:B------:R-:W-:Y:S01]  /*236d0*/  IMAD.X R223, R223, 0x1, R185, P2 ;  /* 0x00000001dfdf7824 */ /* 0x000fe200010e06b9 */
[----:B------:R1:W-:Y:S01]  /*236e0*/  STL [R1+0x248], R5 ;  /* 0x0002480501007387 */ /* 0x0003e20000100800 */
[----:B------:R-:W-:Y:S02]  /*236f0*/  VIADD R177, R2, UR4 ;  /* 0x0000000402b17c36 */ /* 0x000fe40008000000 */
[----:B--2---:R-:W-:Y:S01]  /*23700*/  IMAD.MOV.U32 R190, RZ, RZ, R5 ;  /* 0x000000ffffbe7224 */ /* 0x004fe200078e0005 */
[----:B------:R2:W-:Y:S01]  /*23710*/  STL [R1+0x244], R182 ;  /* 0x000244b601007387 */ /* 0x0005e20000100800 */
[----:B------:R-:W-:-:S03]  /*23720*/  IMAD.MOV.U32 R191, RZ, RZ, R182 ;  /* 0x000000ffffbf7224 */ /* 0x000fc600078e00b6 */
[----:B------:R2:W-:Y:S04]  /*23730*/  STL [R1+0x288], R6 ;  /* 0x0002880601007387 */ /* 0x0005e80000100800 */
[----:B------:R2:W-:Y:S04]  /*23740*/  STL [R1+0x284], R223 ;  /* 0x000284df01007387 */ /* 0x0005e80000100800 */
[----:B-1----:R-:W3:Y:S04]  /*23750*/  LDL.LU R5, [R1+0x348] ;  /* 0x0003480001057983 */ /* 0x002ee80000300800 */
[----:B------:R1:W-:Y:S04]  /*23760*/  LDGSTS.E [R177+0x40000], desc[UR60][R190.64], P0 ;  /* 0x40000000beb17fae */ /* 0x0003e8000812187c */
[----:B--2---:R-:W2:Y:S01]  /*23770*/  LDL.LU R182, [R1+0x388] ;  /* 0x0003880001b67983 */ /* 0x004ea20000300800 */
[----:B-1----:R-:W-:Y:S01]  /*23780*/  IMAD.MOV.U32 R190, RZ, RZ, R6 ;  /* 0x000000ffffbe7224 */ /* 0x002fe200078e0006 */
[----:B------:R-:W-:-:S02]  /*23790*/  MOV R191, R223 ;  /* 0x000000df00bf7202 */ /* 0x000fc40000000f00 */
[----:B------:R-:W2:Y:S04]  /*237a0*/  LDL.LU R6, [R1+0x344] ;  /* 0x0003440001067983 */ /* 0x000ea80000300800 */
[----:B------:R-:W2:Y:S04]  /*237b0*/  LDL.LU R223, [R1+0x384] ;  /* 0x0003840001df7983 */ /* 0x000ea80000300800 */
[----:B------:R1:W-:Y:S01]  /*237c0*/  LDGSTS.E [R177+0x40400], desc[UR60][R190.64], P0 ;  /* 0x40400000beb17fae */ /* 0x0003e2000812187c */
[----:B----4-:R-:W-:-:S05]  /*237d0*/  IADD3 R0, P1, R0, R186, RZ ;  /* 0x000000ba00007210 */ /* 0x010fca0007f3e0ff */
[----:B---3--:R-:W-:Y:S01]  /*237e0*/  IMAD.X R7, R7, 0x1, R185, P1 ;  /* 0x0000000107077824 */ /* 0x008fe200008e06b9 */
[----:B------:R-:W-:Y:S01]  /*237f0*/  IADD3 R4, P2, R4, R186, RZ ;  /* 0x000000ba04047210 */ /* 0x000fe20007f5e0ff */
[----:B------:R3:W-:Y:S01]  /*23800*/  STL [R1+0x2c8], R0 ;  /* 0x0002c80001007387 */ /* 0x0007e20000100800 */
[----:B-1----:R-:W-:Y:S02]  /*23810*/  IMAD.MOV.U32 R190, RZ, RZ, R0 ;  /* 0x000000ffffbe7224 */ /* 0x002fe400078e0000 */
[----:B------:R-:W-:Y:S01]  /*23820*/  IMAD.MOV.U32 R191, RZ, RZ, R7 ;  /* 0x000000ffffbf7224 */ /* 0x000fe200078e0007 */
[----:B------:R1:W-:Y:S01]  /*23830*/  STL [R1+0x2c4], R7 ;  /* 0x0002c40701007387 */ /* 0x0003e20000100800 */
[----:B------:R-:W-:-:S03]  /*23840*/  IMAD.X R189, R189, 0x1, R185, P2 ;  /* 0x00000001bdbd7824 */ /* 0x000fc600010e06b9 */
[----:B------:R4:W-:Y:S04]  /*23850*/  STL [R1+0x308], R4 ;  /* 0x0003080401007387 */ /* 0x0009e80000100800 */
[----:B---3--:R-:W3:Y:S04]  /*23860*/  LDL.LU R0, [R1+0x3c8] ;  /* 0x0003c80001007983 */ /* 0x008ee80000300800 */
[----:B------:R4:W-:Y:S04]  /*23870*/  STL [R1+0x304], R189 ;  /* 0x000304bd01007387 */ /* 0x0009e80000100800 */
[----:B------:R4:W-:Y:S04]  /*23880*/  LDGSTS.E [R177+0x40800], desc[UR60][R190.64], P0 ;  /* 0x40800000beb17fae */ /* 0x0009e8000812187c */
[----:B-1----:R-:W3:Y:S01]  /*23890*/  LDL.LU R7, [R1+0x408] ;  /* 0x0004080001077983 */ /* 0x002ee20000300800 */
[----:B----4-:R-:W-:-:S03]  /*238a0*/  IMAD.MOV.U32 R190, RZ, RZ, R4 ;  /* 0x000000ffffbe7224 */ /* 0x010fc600078e0004 */
[----:B------:R-:W4:Y:S01]  /*238b0*/  LDL.LU R4, [R1+0x3c4] ;  /* 0x0003c40001047983 */ /* 0x000f220000300800 */
[----:B------:R-:W-:-:S03]  /*238c0*/  IMAD.MOV.U32 R191, RZ, RZ, R189 ;  /* 0x000000ffffbf7224 */ /* 0x000fc600078e00bd */
[----:B------:R-:W4:Y:S01]  /*238d0*/  LDL.LU R189, [R1+0x404] ;  /* 0x0004040001bd7983 */ /* 0x000f220000300800 */
[-C--:B------:R-:W-:Y:S02]  /*238e0*/  IADD3 R5, P1, R5, R186.reuse, RZ ;  /* 0x000000ba05057210 */ /* 0x080fe40007f3e0ff */
[----:B--2---:R-:W-:Y:S01]  /*238f0*/  IADD3 R182, P2, R182, R186, RZ ;  /* 0x000000bab6b67210 */ /* 0x004fe20007f5e0ff */
[----:B------:R1:W-:Y:S02]  /*23900*/  LDGSTS.E [R177+0x40c00], desc[UR60][R190.64], P0 ;  /* 0x40c00000beb17fae */ /* 0x0003e4000812187c */
[----:B------:R-:W-:Y:S02]  /*23910*/  IMAD.X R6, R6, 0x1, R185, P1 ;  /* 0x0000000106067824 */ /* 0x000fe400008e06b9 */
[----:B------:R2:W-:Y:S01]  /*23920*/  STL [R1+0x348], R5 ;  /* 0x0003480501007387 */ /* 0x0005e20000100800 */
[----:B------:R-:W-:-:S03]  /*23930*/  IADD3.X R223, R223, R185, RZ, P2, !PT ;  /* 0x000000b9dfdf7210 */ /* 0x000fc600017fe4ff */
[----:B------:R2:W-:Y:S01]  /*23940*/  STL [R1+0x344], R6 ;  /* 0x0003440601007387 */ /* 0x0005e20000100800 */
[----:B-1----:R-:W-:Y:S02]  /*23950*/  IMAD.MOV.U32 R190, RZ, RZ, R5 ;  /* 0x000000ffffbe7224 */ /* 0x002fe400078e0005 */
[----:B------:R-:W-:Y:S01]  /*23960*/  IMAD.MOV.U32 R191, RZ, RZ, R6 ;  /* 0x000000ffffbf7224 */ /* 0x000fe200078e0006 */
[----:B------:R1:W-:Y:S04]  /*23970*/  STL [R1+0x388], R182 ;  /* 0x000388b601007387 */ /* 0x0003e80000100800 */
[----:B--2---:R-:W2:Y:S04]  /*23980*/  LDL.LU R5, [R1+0x448] ;  /* 0x0004480001057983 */ /* 0x004ea80000300800 */
[----:B------:R1:W-:Y:S04]  /*23990*/  LDGSTS.E [R177+0x41000], desc[UR60][R190.64], P0 ;  /* 0x41000000beb17fae */ /* 0x0003e8000812187c */
[----:B------:R1:W-:Y:S04]  /*239a0*/  STL [R1+0x384], R223 ;  /* 0x000384df01007387 */ /* 0x0003e80000100800 */
[----:B------:R-:W2:Y:S01]  /*239b0*/  LDL.LU R6, [R1+0x488] ;  /* 0x0004880001067983 */ /* 0x000ea20000300800 */
[----:B-1----:R-:W-:-:S02]  /*239c0*/  IMAD.MOV.U32 R190, RZ, RZ, R182 ;  /* 0x000000ffffbe7224 */ /* 0x002fc400078e00b6 */
[----:B------:R-:W-:Y:S01]  /*239d0*/  IMAD.MOV.U32 R191, RZ, RZ, R223 ;  /* 0x000000ffffbf7224 */ /* 0x000fe200078e00df */
[----:B------:R-:W2:Y:S04]  /*239e0*/  LDL.LU R182, [R1+0x444] ;  /* 0x0004440001b67983 */ /* 0x000ea80000300800 */
[----:B------:R-:W2:Y:S04]  /*239f0*/  LDL.LU R223, [R1+0x484] ;  /* 0x0004840001df7983 */ /* 0x000ea80000300800 */
[----:B------:R1:W-:Y:S01]  /*23a00*/  LDGSTS.E [R177+0x41400], desc[UR60][R190.64], P0 ;  /* 0x41400000beb17fae */ /* 0x0003e2000812187c */
[----:B---3--:R-:W-:-:S05]  /*23a10*/  IADD3 R0, P1, R0, R186, RZ ;  /* 0x000000ba00007210 */ /* 0x008fca0007f3e0ff */
[----:B------:R3:W-:Y:S01]  /*23a20*/  STL [R1+0x3c8], R0 ;  /* 0x0003c80001007387 */ /* 0x0007e20000100800 */
[----:B-1----:R-:W-:Y:S01]  /*23a30*/  IMAD.MOV.U32 R190, RZ, RZ, R0 ;  /* 0x000000ffffbe7224 */ /* 0x002fe200078e0000 */
[----:B------:R-:W-:Y:S01]  /*23a40*/  IADD3 R7, P2, R7, R186, RZ ;  /* 0x000000ba07077210 */ /* 0x000fe20007f5e0ff */
[----:B----4-:R-:W-:-:S04]  /*23a50*/  IMAD.X R4, R4, 0x1, R185, P1 ;  /* 0x0000000104047824 */ /* 0x010fc800008e06b9 */
[----:B------:R-:W-:Y:S01]  /*23a60*/  IMAD.X R189, R189, 0x1, R185, P2 ;  /* 0x00000001bdbd7824 */ /* 0x000fe200010e06b9 */
[----:B------:R1:W-:Y:S01]  /*23a70*/  STL [R1+0x3c4], R4 ;  /* 0x0003c40401007387 */ /* 0x0003e20000100800 */
[----:B------:R-:W-:-:S03]  /*23a80*/  MOV R191, R4 ;  /* 0x0000000400bf7202 */ /* 0x000fc60000000f00 */
        /* <DEDUP_REMOVED lines=9> */
[-C--:B--2---:R-:W-:Y:S02]  /*23b20*/  IADD3 R5, P1, R5, R186.reuse, RZ ;  /* 0x000000ba05057210 */ /* 0x084fe40007f3e0ff */
[----:B------:R-:W-:Y:S01]  /*23b30*/  IADD3 R6, P2, R6, R186, RZ ;  /* 0x000000ba06067210 */ /* 0x000fe20007f5e0ff */
[----:B------:R1:W-:Y:S02]  /*23b40*/  LDGSTS.E [R177+0x41c00], desc[UR60][R190.64], P0 ;  /* 0x41c00000beb17fae */ /* 0x0003e4000812187c */
[--C-:B------:R-:W-:Y:S02]  /*23b50*/  IMAD.X R182, R182, 0x1, R185.reuse, P1 ;  /* 0x00000001b6b67824 */ /* 0x100fe400008e06b9 */
[----:B------:R2:W-:Y:S01]  /*23b60*/  STL [R1+0x448], R5 ;  /* 0x0004480501007387 */ /* 0x0005e20000100800 */
[----:B------:R-:W-:-:S03]  /*23b70*/  IMAD.X R223, R223, 0x1, R185, P2 ;  /* 0x00000001dfdf7824 */ /* 0x000fc600010e06b9 */
        /* <DEDUP_REMOVED lines=8> */
[----:B-1----:R-:W-:Y:S01]  /*23c00*/  IMAD.MOV.U32 R190, RZ, RZ, R6 ;  /* 0x000000ffffbe7224 */ /* 0x002fe200078e0006 */
[----:B------:R-:W-:-:S02]  /*23c10*/  MOV R191, R223 ;  /* 0x000000df00bf7202 */ /* 0x000fc40000000f00 */
[----:B------:R-:W2:Y:S04]  /*23c20*/  LDL.LU R6, [R1+0x544] ;  /* 0x0005440001067983 */ /* 0x000ea80000300800 */
[----:B------:R-:W2:Y:S04]  /*23c30*/  LDL.LU R223, [R1+0x584] ;  /* 0x0005840001df7983 */ /* 0x000ea80000300800 */
[----:B------:R1:W-:Y:S01]  /*23c40*/  LDGSTS.E [R177+0x42400], desc[UR60][R190.64], P0 ;  /* 0x42400000beb17fae */ /* 0x0003e2000812187c */
[----:B---3--:R-:W-:-:S05]  /*23c50*/  IADD3 R0, P1, R0, R186, RZ ;  /* 0x000000ba00007210 */ /* 0x008fca0007f3e0ff */
[----:B------:R-:W-:Y:S01]  /*23c60*/  STL [R1+0x4c8], R0 ;  /* 0x0004c80001007387 */ /* 0x000fe20000100800 */
[----:B-1----:R-:W-:Y:S01]  /*23c70*/  IMAD.MOV.U32 R190, RZ, RZ, R0 ;  /* 0x000000ffffbe7224 */ /* 0x002fe200078e0000 */
[----:B------:R-:W-:Y:S01]  /*23c80*/  IADD3 R4, P2, R4, R186, RZ ;  /* 0x000000ba04047210 */ /* 0x000fe20007f5e0ff */
[----:B----4-:R-:W-:-:S04]  /*23c90*/  IMAD.X R7, R7, 0x1, R185, P1 ;  /* 0x0000000107077824 */ /* 0x010fc800008e06b9 */
[----:B------:R-:W-:Y:S01]  /*23ca0*/  IMAD.X R189, R189, 0x1, R185, P2 ;  /* 0x00000001bdbd7824 */ /* 0x000fe200010e06b9 */
[----:B------:R1:W-:Y:S01]  /*23cb0*/  STL [R1+0x4c4], R7 ;  /* 0x0004c40701007387 */ /* 0x0003e20000100800 */
[----:B------:R-:W-:-:S03]  /*23cc0*/  IMAD.MOV.U32 R191, RZ, RZ, R7 ;  /* 0x000000ffffbf7224 */ /* 0x000fc600078e0007 */
[----:B------:R-:W-:Y:S04]  /*23cd0*/  STL [R1+0x508], R4 ;  /* 0x0005080401007387 */ /* 0x000fe80000100800 */
[----:B------:R3:W-:Y:S04]  /*23ce0*/  LDGSTS.E [R177+0x42800], desc[UR60][R190.64], P0 ;  /* 0x42800000beb17fae */ /* 0x0007e8000812187c */
[----:B-1----:R-:W4:Y:S04]  /*23cf0*/  LDL.LU R7, [R1+0x5c8] ;  /* 0x0005c80001077983 */ /* 0x002f280000300800 */
[----:B------:R1:W-:Y:S04]  /*23d00*/  STL [R1+0x504], R189 ;  /* 0x000504bd01007387 */ /* 0x0003e80000100800 */
[----:B------:R-:W4:Y:S01]  /*23d10*/  LDL.LU R0, [R1+0x608] ;  /* 0x0006080001007983 */ /* 0x000f220000300800 */
[----:B---3--:R-:W-:-:S03]  /*23d20*/  IMAD.MOV.U32 R191, RZ, RZ, R189 ;  /* 0x000000ffffbf7224 */ /* 0x008fc600078e00bd */
[----:B-1----:R-:W3:Y:S01]  /*23d30*/  LDL.LU R189, [R1+0x5c4] ;  /* 0x0005c40001bd7983 */ /* 0x002ee20000300800 */
[----:B------:R-:W-:-:S03]  /*23d40*/  IMAD.MOV.U32 R190, RZ, RZ, R4 ;  /* 0x000000ffffbe7224 */ /* 0x000fc600078e0004 */
[----:B------:R-:W3:Y:S01]  /*23d50*/  LDL.LU R4, [R1+0x604] ;  /* 0x0006040001047983 */ /* 0x000ee20000300800 */
[-C--:B--2---:R-:W-:Y:S02]  /*23d60*/  IADD3 R5, P1, R5, R186.reuse, RZ ;  /* 0x000000ba05057210 */ /* 0x084fe40007f3e0ff */
[----:B------:R-:W-:Y:S01]  /*23d70*/  IADD3 R182, P2, R182, R186, RZ ;  /* 0x000000bab6b67210 */ /* 0x000fe20007f5e0ff */
[----:B------:R1:W-:Y:S02]  /*23d80*/  LDGSTS.E [R177+0x42c00], desc[UR60][R190.64], P0 ;  /* 0x42c00000beb17fae */ /* 0x0003e4000812187c */
[----:B------:R-:W-:Y:S01]  /*23d90*/  IMAD.X R6, R6, 0x1, R185, P1 ;  /* 0x0000000106067824 */ /* 0x000fe200008e06b9 */
[----:B------:R-:W-:Y:S01]  /*23da0*/  IADD3.X R223, R223, R185, RZ, P2, !PT ;  /* 0x000000b9dfdf7210 */ /* 0x000fe200017fe4ff */
[----:B-1----:R-:W-:Y:S02]  /*23db0*/  IMAD.MOV.U32 R190, RZ, RZ, R5 ;  /* 0x000000ffffbe7224 */ /* 0x002fe400078e0005 */
[----:B------:R-:W-:Y:S01]  /*23dc0*/  IMAD.MOV.U32 R191, RZ, RZ, R6 ;  /* 0x000000ffffbf7224 */ /* 0x000fe200078e0006 */
[----:B------:R1:W-:Y:S04]  /*23dd0*/  STL [R1+0x548], R5 ;  /* 0x0005480501007387 */ /* 0x0003e80000100800 */
[----:B------:R2:W-:Y:S04]  /*23de0*/  LDGSTS.E [R177+0x43000], desc[UR60][R190.64], P0 ;  /* 0x43000000beb17fae */ /* 0x0005e8000812187c */
[----:B------:R1:W-:Y:S04]  /*23df0*/  STL [R1+0x544], R6 ;  /* 0x0005440601007387 */ /* 0x0003e80000100800 */
[----:B------:R1:W-:Y:S01]  /*23e00*/  STL [R1+0x588], R182 ;  /* 0x000588b601007387 */ /* 0x0003e20000100800 */
[----:B--2---:R-:W-:-:S03]  /*23e10*/  IMAD.MOV.U32 R190, RZ, RZ, R182 ;  /* 0x000000ffffbe7224 */ /* 0x004fc600078e00b6 */
[----:B-1----:R-:W2:Y:S01]  /*23e20*/  LDL.LU R5, [R1+0x250] ;  /* 0x0002500001057983 */ /* 0x002ea20000300800 */
[----:B------:R-:W-:-:S03]  /*23e30*/  IMAD.MOV.U32 R191, RZ, RZ, R223 ;  /* 0x000000ffffbf7224 */ /* 0x000fc600078e00df */
[----:B------:R1:W-:Y:S04]  /*23e40*/  STL [R1+0x584], R223 ;  /* 0x000584df01007387 */ /* 0x0003e80000100800 */
[----:B------:R-:W2:Y:S04]  /*23e50*/  LDL.LU R6, [R1+0x290] ;  /* 0x0002900001067983 */ /* 0x000ea80000300800 */
[----:B------:R4:W-:Y:S04]  /*23e60*/  LDGSTS.E [R177+0x43400], desc[UR60][R190.64], P0 ;  /* 0x43400000beb17fae */ /* 0x0009e8000812187c */
[----:B------:R-:W2:Y:S04]  /*23e70*/  LDL.LU R182, [R1+0x24c] ;  /* 0x00024c0001b67983 */ /* 0x000ea80000300800 */
[----:B-1----:R-:W2:Y:S01]  /*23e80*/  LDL.LU R223, [R1+0x28c] ;  /* 0x00028c0001df7983 */ /* 0x002ea20000300800 */
[----:B----4-:R-:W-:-:S02]  /*23e90*/  IADD3 R7, P1, R7, R186, RZ ;  /* 0x000000ba07077210 */ /* 0x010fc40007f3e0ff */
[----:B------:R-:W-:-:S03]  /*23ea0*/  IADD3 R0, P2, R0, R186, RZ ;  /* 0x000000ba00007210 */ /* 0x000fc60007f5e0ff */
[----:B------:R-:W-:Y:S02]  /*23eb0*/  IMAD.MOV.U32 R190, RZ, RZ, R7 ;  /* 0x000000ffffbe7224 */ /* 0x000fe400078e0007 */
[--C-:B---3--:R-:W-:Y:S01]  /*23ec0*/  IMAD.X R189, R189, 0x1, R185.reuse, P1 ;  /* 0x00000001bdbd7824 */ /* 0x108fe200008e06b9 */
[----:B------:R1:W-:Y:S01]  /*23ed0*/  STL [R1+0x5c8], R7 ;  /* 0x0005c80701007387 */ /* 0x0003e20000100800 */
[----:B------:R-:W-:-:S03]  /*23ee0*/  IMAD.X R4, R4, 0x1, R185, P2 ;  /* 0x0000000104047824 */ /* 0x000fc600010e06b9 */
[----:B------:R-:W-:Y:S01]  /*23ef0*/  MOV R191, R189 ;  /* 0x000000bd00bf7202 */ /* 0x000fe20000000f00 */
[----:B------:R-:W-:Y:S04]  /*23f00*/  STL [R1+0x5c4], R189 ;  /* 0x0005c4bd01007387 */ /* 0x000fe80000100800 */
[----:B------:R3:W-:Y:S04]  /*23f10*/  STL [R1+0x608], R0 ;  /* 0x0006080001007387 */ /* 0x0007e80000100800 */
[----:B------:R4:W-:Y:S04]  /*23f20*/  LDGSTS.E [R177+0x43800], desc[UR60][R190.64], P0 ;  /* 0x43800000beb17fae */ /* 0x0009e8000812187c */
[----:B------:R3:W-:Y:S04]  /*23f30*/  STL [R1+0x604], R4 ;  /* 0x0006040401007387 */ /* 0x0007e80000100800 */
[----:B-1----:R-:W2:Y:S01]  /*23f40*/  LDL.LU R7, [R1+0x2cc] ;  /* 0x0002cc0001077983 */ /* 0x002ea20000300800 */
[----:B----4-:R-:W-:-:S03]  /*23f50*/  IMAD.MOV.U32 R190, RZ, RZ, R0 ;  /* 0x000000ffffbe7224 */ /* 0x010fc600078e0000 */
[----:B---3--:R-:W3:Y:S01]  /*23f60*/  LDL.LU R0, [R1+0x2d0] ;  /* 0x0002d00001007983 */ /* 0x008ee20000300800 */
[----:B------:R-:W-:-:S03]  /*23f70*/  IMAD.MOV.U32 R191, RZ, RZ, R4 ;  /* 0x000000ffffbf7224 */ /* 0x000fc600078e0004 */
[----:B------:R-:W4:Y:S04]  /*23f80*/  LDL.LU R189, [R1+0x30c] ;  /* 0x00030c0001bd7983 */ /* 0x000f280000300800 */
[----:B------:R-:W4:Y:S04]  /*23f90*/  LDL.LU R4, [R1+0x310] ;  /* 0x0003100001047983 */ /* 0x000f280000300800 */
[----:B------:R1:W-:Y:S01]  /*23fa0*/  LDGSTS.E [R177+0x43c00], desc[UR60][R190.64], P0 ;  /* 0x43c00000beb17fae */ /* 0x0003e2000812187c */
[-C--:B--2---:R-:W-:Y:S02]  /*23fb0*/  IADD3 R5, P1, R5, R186.reuse, RZ ;  /* 0x000000ba05057210 */ /* 0x084fe40007f3e0ff */
[----:B------:R-:W-:-:S02]  /*23fc0*/  IADD3 R6, P2, R6, R186, RZ ;  /* 0x000000ba06067210 */ /* 0x000fc40007f5e0ff */
[----:B-1----:R-:W-:Y:S01]  /*23fd0*/  LOP3.LUT R177, R2, 0x10, RZ, 0x3c, !PT ;  /* 0x0000001002b17812 */ /* 0x002fe200078e3cff */
[----:B------:R1:W-:Y:S01]  /*23fe0*/  STL [R1+0x250], R5 ;  /* 0x0002500501007387 */ /* 0x0003e20000100800 */
[----:B------:R-:W-:-:S03]  /*23ff0*/  IMAD.X R182, R182, 0x1, R185, P1 ;  /* 0x00000001b6b67824 */ /* 0x000fc600008e06b9 */
[----:B------:R-:W-:Y:S01]  /*24000*/  STL [R1+0x290], R6 ;  /* 0x0002900601007387 */ /* 0x000fe20000100800 */
[----:B------:R-:W-:Y:S02]  /*24010*/  VIADD R177, R177, UR4 ;  /* 0x00000004b1b17c36 */ /* 0x000fe40008000000 */
[----:B------:R-:W-:Y:S02]  /*24020*/  IMAD.MOV.U32 R190, RZ, RZ, R5 ;  /* 0x000000ffffbe7224 */ /* 0x000fe400078e0005 */
[----:B------:R-:W-:Y:S01]  /*24030*/  IMAD.MOV.U32 R191, RZ, RZ, R182 ;  /* 0x000000ffffbf7224 */ /* 0x000fe200078e00b6 */
[----:B------:R2:W-:Y:S01]  /*24040*/  STL [R1+0x24c], R182 ;  /* 0x00024cb601007387 */ /* 0x0005e20000100800 */
[----:B------:R-:W-:-:S03]  /*24050*/  IMAD.X R223, R223, 0x1, R185, P2 ;  /* 0x00000001dfdf7824 */ /* 0x000fc600010e06b9 */
[----:B-1----:R-:W4:Y:S04]  /*24060*/  LDL.LU R5, [R1+0x350] ;  /* 0x0003500001057983 */ /* 0x002f280000300800 */
[----:B------:R1:W-:Y:S04]  /*24070*/  LDGSTS.E [R177+0x40080], desc[UR60][R190.64], P0 ;  /* 0x40080000beb17fae */ /* 0x0003e8000812187c */
[----:B--2---:R-:W2:Y:S04]  /*24080*/  LDL.LU R182, [R1+0x390] ;  /* 0x0003900001b67983 */ /* 0x004ea80000300800 */
[----:B------:R1:W-:Y:S02]  /*24090*/  STL [R1+0x28c], R223 ;  /* 0x00028cdf01007387 */ /* 0x0003e40000100800 */
[----:B-1----:R-:W-:Y:S01]  /*240a0*/  MOV R190, R6 ;  /* 0x0000000600be7202 */ /* 0x002fe20000000f00 */
[----:B------:R-:W-:Y:S01]  /*240b0*/  IMAD.MOV.U32 R191, RZ, RZ, R223 ;  /* 0x000000ffffbf7224 */ /* 0x000fe200078e00df */
[----:B------:R-:W2:Y:S04]  /*240c0*/  LDL.LU R6, [R1+0x34c] ;  /* 0x00034c0001067983 */ /* 0x000ea80000300800 */
[----:B------:R-:W2:Y:S04]  /*240d0*/  LDL.LU R223, [R1+0x38c] ;  /* 0x00038c0001df7983 */ /* 0x000ea80000300800 */
[----:B------:R1:W-:Y:S01]  /*240e0*/  LDGSTS.E [R177+0x40480], desc[UR60][R190.64], P0 ;  /* 0x40480000beb17fae */ /* 0x0003e2000812187c */
[----:B---3--:R-:W-:-:S05]  /*240f0*/  IADD3 R0, P1, R0, R186, RZ ;  /* 0x000000ba00007210 */ /* 0x008fca0007f3e0ff */
[----:B------:R-:W-:Y:S01]  /*24100*/  IMAD.X R7, R7, 0x1, R185, P1 ;  /* 0x0000000107077824 */ /* 0x000fe200008e06b9 */
[----:B----4-:R-:W-:Y:S01]  /*24110*/  IADD3 R4, P2, R4, R186, RZ ;  /* 0x000000ba04047210 */ /* 0x010fe20007f5e0ff */
        /* <DEDUP_REMOVED lines=16> */
[----:B------:R1:W-:Y:S01]  /*24220*/  LDGSTS.E [R177+0x40c80], desc[UR60][R190.64], P0 ;  /* 0x40c80000beb17fae */ /* 0x0003e2000812187c */
[----:B------:R-:W-:-:S03]  /*24230*/  IADD3.X R6, R6, R185, RZ, P1, !PT ;  /* 0x000000b906067210 */ /* 0x000fc60000ffe4ff */
[----:B------:R2:W-:Y:S01]  /*24240*/  STL [R1+0x350], R5 ;  /* 0x0003500501007387 */ /* 0x0005e20000100800 */
[----:B------:R-:W-:-:S03]  /*24250*/  IMAD.X R223, R223, 0x1, R185, P2 ;  /* 0x00000001dfdf7824 */ /* 0x000fc600010e06b9 */
[----:B------:R2:W-:Y:S01]  /*24260*/  STL [R1+0x34c], R6 ;  /* 0x00034c0601007387 */ /* 0x0005e20000100800 */
[----:B-1----:R-:W-:Y:S02]  /*24270*/  IMAD.MOV.U32 R190, RZ, RZ, R5 ;  /* 0x000000ffffbe7224 */ /* 0x002fe400078e0005 */
[----:B------:R-:W-:Y:S01]  /*24280*/  IMAD.MOV.U32 R191, RZ, RZ, R6 ;  /* 0x000000ffffbf7224 */ /* 0x000fe200078e0006 */
[----:B------:R1:W-:Y:S04]  /*24290*/  STL [R1+0x390], R182 ;  /* 0x000390b601007387 */ /* 0x0003e80000100800 */
[----:B--2---:R-:W2:Y:S04]  /*242a0*/  LDL.LU R5, [R1+0x450] ;  /* 0x0004500001057983 */ /* 0x004ea80000300800 */
[----:B------:R1:W-:Y:S04]  /*242b0*/  STL [R1+0x38c], R223 ;  /* 0x00038cdf01007387 */ /* 0x0003e80000100800 */
[----:B------:R1:W-:Y:S04]  /*242c0*/  LDGSTS.E [R177+0x41080], desc[UR60][R190.64], P0 ;  /* 0x41080000beb17fae */ /* 0x0003e8000812187c */
[----:B------:R-:W2:Y:S01]  /*242d0*/  LDL.LU R6, [R1+0x490] ;  /* 0x0004900001067983 */ /* 0x000ea20000300800 */
[----:B-1----:R-:W-:-:S02]  /*242e0*/  IMAD.MOV.U32 R190, RZ, RZ, R182 ;  /* 0x000000ffffbe7224 */ /* 0x002fc400078e00b6 */
[----:B------:R-:W-:Y:S01]  /*242f0*/  IMAD.MOV.U32 R191, RZ, RZ, R223 ;  /* 0x000000ffffbf7224 */ /* 0x000fe200078e00df */
[----:B------:R-:W2:Y:S04]  /*24300*/  LDL.LU R182, [R1+0x44c] ;  /* 0x00044c0001b67983 */ /* 0x000ea80000300800 */
[----:B------:R-:W2:Y:S04]  /*24310*/  LDL.LU R223, [R1+0x48c] ;  /* 0x00048c0001df7983 */ /* 0x000ea80000300800 */
[----:B------:R1:W-:Y:S01]  /*24320*/  LDGSTS.E [R177+0x41480], desc[UR60][R190.64], P0 ;  /* 0x41480000beb17fae */ /* 0x0003e2000812187c */
[----:B---3--:R-:W-:-:S04]  /*24330*/  IADD3 R0, P1, R0, R186, RZ ;  /* 0x000000ba00007210 */ /* 0x008fc80007f3e0ff */
[----:B-1----:R-:W-:Y:S01]  /*24340*/  MOV R190, R0 ;  /* 0x0000000000be7202 */ /* 0x002fe20000000f00 */
[----:B------:R1:W-:Y:S01]  /*24350*/  STL [R1+0x3d0], R0 ;  /* 0x0003d00001007387 */ /* 0x0003e20000100800 */
[----:B------:R-:W-:Y:S01]  /*24360*/  IADD3 R7, P2, R7, R186, RZ ;  /* 0x000000ba07077210 */ /* 0x000fe20007f5e0ff */
[----:B----4-:R-:W-:-:S04]  /*24370*/  IMAD.X R4, R4, 0x1, R185, P1 ;  /* 0x0000000104047824 */ /* 0x010fc800008e06b9 */
[----:B------:R-:W-:Y:S01]  /*24380*/  IMAD.X R189, R189, 0x1, R185, P2 ;  /* 0x00000001bdbd7824 */ /* 0x000fe200010e06b9 */
[----:B------:R3:W-:Y:S01]  /*24390*/  STL [R1+0x3cc], R4 ;  /* 0x0003cc0401007387 */ /* 0x0007e20000100800 */
[----:B------:R-:W-:-:S03]  /*243a0*/  IMAD.MOV.U32 R191, RZ, RZ, R4 ;  /* 0x000000ffffbf7224 */ /* 0x000fc600078e0004 */
[----:B------:R4:W-:Y:S04]  /*243b0*/  STL [R1+0x410], R7 ;  /* 0x0004100701007387 */ /* 0x0009e80000100800 */
[----:B-1----:R-:W2:Y:S04]  /*243c0*/  LDL.LU R0, [R1+0x4d0] ;  /* 0x0004d00001007983 */ /* 0x002ea80000300800 */
[----:B------:R1:W-:Y:S04]  /*243d0*/  STL [R1+0x40c], R189 ;  /* 0x00040cbd01007387 */ /* 0x0003e80000100800 */
[----:B------:R4:W-:Y:S04]  /*243e0*/  LDGSTS.E [R177+0x41880], desc[UR60][R190.64], P0 ;  /* 0x41880000beb17fae */ /* 0x0009e8000812187c */
[----:B---3--:R-:W3:Y:S01]  /*243f0*/  LDL.LU R4, [R1+0x510] ;  /* 0x0005100001047983 */ /* 0x008ee20000300800 */
[----:B----4-:R-:W-:-:S03]  /*24400*/  IMAD.MOV.U32 R190, RZ, RZ, R7 ;  /* 0x000000ffffbe7224 */ /* 0x010fc600078e0007 */
[----:B------:R-:W4:Y:S01]  /*24410*/  LDL.LU R7, [R1+0x4cc] ;  /* 0x0004cc0001077983 */ /* 0x000f220000300800 */
[----:B------:R-:W-:-:S03]  /*24420*/  IMAD.MOV.U32 R191, RZ, RZ, R189 ;  /* 0x000000ffffbf7224 */ /* 0x000fc600078e00bd */
[----:B-1----:R-:W4:Y:S01]  /*24430*/  LDL.LU R189, [R1+0x50c] ;  /* 0x00050c0001bd7983 */ /* 0x002f220000300800 */
[-C--:B--2---:R-:W-:Y:S02]  /*24440*/  IADD3 R5, P1, R5, R186.reuse, RZ ;  /* 0x000000ba05057210 */ /* 0x084fe40007f3e0ff */
[----:B------:R-:W-:Y:S01]  /*24450*/  IADD3 R6, P2, R6, R186, RZ ;  /* 0x000000ba06067210 */ /* 0x000fe20007f5e0ff */
[----:B------:R1:W-:Y:S04]  /*24460*/  LDGSTS.E [R177+0x41c80], desc[UR60][R190.64], P0 ;  /* 0x41c80000beb17fae */ /* 0x0003e8000812187c */
[----:B------:R2:W-:Y:S01]  /*24470*/  STL [R1+0x450], R5 ;  /* 0x0004500501007387 */ /* 0x0005e20000100800 */
[--C-:B------:R-:W-:Y:S02]  /*24480*/  IMAD.X R182, R182, 0x1, R185.reuse, P1 ;  /* 0x00000001b6b67824 */ /* 0x100fe400008e06b9 */
        /* <DEDUP_REMOVED lines=9> */
[----:B-1----:R-:W-:Y:S01]  /*24520*/  MOV R190, R6 ;  /* 0x0000000600be7202 */ /* 0x002fe20000000f00 */
[----:B------:R-:W-:-:S02]  /*24530*/  IMAD.MOV.U32 R191, RZ, RZ, R223 ;  /* 0x000000ffffbf7224 */ /* 0x000fc400078e00df */
[----:B------:R-:W2:Y:S04]  /*24540*/  LDL.LU R6, [R1+0x54c] ;  /* 0x00054c0001067983 */ /* 0x000ea80000300800 */
[----:B------:R-:W2:Y:S04]  /*24550*/  LDL.LU R223, [R1+0x58c] ;  /* 0x00058c0001df7983 */ /* 0x000ea80000300800 */
[----:B------:R1:W-:Y:S01]  /*24560*/  LDGSTS.E [R177+0x42480], desc[UR60][R190.64], P0 ;  /* 0x42480000beb17fae */ /* 0x0003e2000812187c */
[----:B------:R-:W-:-:S05]  /*24570*/  IADD3 R0, P1, R0, R186, RZ ;  /* 0x000000ba00007210 */ /* 0x000fca0007f3e0ff */
[----:B------:R-:W-:Y:S01]  /*24580*/  STL [R1+0x4d0], R0 ;  /* 0x0004d00001007387 */ /* 0x000fe20000100800 */
[----:B-1----:R-:W-:Y:S01]  /*24590*/  IMAD.MOV.U32 R190, RZ, RZ, R0 ;  /* 0x000000ffffbe7224 */ /* 0x002fe200078e0000 */
[----:B---3--:R-:W-:Y:S01]  /*245a0*/  IADD3 R4, P2, R4, R186, RZ ;  /* 0x000000ba04047210 */ /* 0x008fe20007f5e0ff */
        /* <DEDUP_REMOVED lines=9> */
[----:B---3--:R-:W-:-:S02]  /*24640*/  IMAD.MOV.U32 R191, RZ, RZ, R189 ;  /* 0x000000ffffbf7224 */ /* 0x008fc400078e00bd */
[----:B------:R-:W-:Y:S01]  /*24650*/  IMAD.MOV.U32 R190, RZ, RZ, R4 ;  /* 0x000000ffffbe7224 */ /* 0x000fe200078e0004 */
[----:B-1----:R-:W3:Y:S04]  /*24660*/  LDL.LU R189, [R1+0x5cc] ;  /* 0x0005cc0001bd7983 */ /* 0x002ee80000300800 */
[----:B------:R-:W3:Y:S01]  /*24670*/  LDL.LU R4, [R1+0x60c] ;  /* 0x00060c0001047983 */ /* 0x000ee20000300800 */
[----:B--2---:R-:W-:-:S03]  /*24680*/  IADD3 R5, P1, R5, R186, RZ ;  /* 0x000000ba05057210 */ /* 0x004fc60007f3e0ff */
[----:B------:R1:W-:Y:S01]  /*24690*/  LDGSTS.E [R177+0x42c80], desc[UR60][R190.64], P0 ;  /* 0x42c80000beb17fae */ /* 0x0003e2000812187c */
[----:B------:R-:W-:Y:S02]  /*246a0*/  IADD3 R182, P2, R182, R186, RZ ;  /* 0x000000bab6b67210 */ /* 0x000fe40007f5e0ff */
[----:B------:R-:W-:Y:S01]  /*246b0*/  IADD3.X R6, R6, R185, RZ, P1, !PT ;  /* 0x000000b906067210 */ /* 0x000fe20000ffe4ff */
[----:B-1----:R-:W-:-:S04]  /*246c0*/  IMAD.MOV.U32 R190, RZ, RZ, R5 ;  /* 0x000000ffffbe7224 */ /* 0x002fc800078e0005 */
[----:B------:R-:W-:Y:S02]  /*246d0*/  IMAD.MOV.U32 R191, RZ, RZ, R6 ;  /* 0x000000ffffbf7224 */ /* 0x000fe400078e0006 */
[----:B------:R-:W-:Y:S01]  /*246e0*/  IMAD.X R223, R223, 0x1, R185, P2 ;  /* 0x00000001dfdf7824 */ /* 0x000fe200010e06b9 */
[----:B------:R1:W-:Y:S04]  /*246f0*/  STL [R1+0x550], R5 ;  /* 0x0005500501007387 */ /* 0x0003e80000100800 */
[----:B------:R2:W-:Y:S04]  /*24700*/  STL [R1+0x54c], R6 ;  /* 0x00054c0601007387 */ /* 0x0005e80000100800 */
[----:B------:R2:W-:Y:S04]  /*24710*/  LDGSTS.E [R177+0x43080], desc[UR60][R190.64], P0 ;  /* 0x43080000beb17fae */ /* 0x0005e8000812187c */
[----:B------:R2:W-:Y:S04]  /*24720*/  STL [R1+0x590], R182 ;  /* 0x000590b601007387 */ /* 0x0005e80000100800 */
[----:B-1----:R-:W3:Y:S01]  /*24730*/  LDL.LU R5, [R1+0x258] ;  /* 0x0002580001057983 */ /* 0x002ee20000300800 */
[----:B--2---:R-:W-:-:S02]  /*24740*/  IMAD.MOV.U32 R190, RZ, RZ, R182 ;  /* 0x000000ffffbe7224 */ /* 0x004fc400078e00b6 */
[----:B------:R-:W-:Y:S01]  /*24750*/  IMAD.MOV.U32 R191, RZ, RZ, R223 ;  /* 0x000000ffffbf7224 */ /* 0x000fe200078e00df */
[----:B------:R1:W-:Y:S04]  /*24760*/  STL [R1+0x58c], R223 ;  /* 0x00058cdf01007387 */ /* 0x0003e80000100800 */
[----:B------:R-:W2:Y:S04]  /*24770*/  LDL.LU R6, [R1+0x298] ;  /* 0x0002980001067983 */ /* 0x000ea80000300800 */
[----:B------:R4:W-:Y:S04]  /*24780*/  LDGSTS.E [R177+0x43480], desc[UR60][R190.64], P0 ;  /* 0x43480000beb17fae */ /* 0x0009e8000812187c */
[----:B------:R-:W2:Y:S04]  /*24790*/  LDL.LU R182, [R1+0x254] ;  /* 0x0002540001b67983 */ /* 0x000ea80000300800 */
[----:B-1----:R-:W2:Y:S01]  /*247a0*/  LDL.LU R223, [R1+0x294] ;  /* 0x0002940001df7983 */ /* 0x002ea20000300800 */
[----:B----4-:R-:W-:-:S02]  /*247b0*/  IADD3 R7, P1, R7, R186, RZ ;  /* 0x000000ba07077210 */ /* 0x010fc40007f3e0ff */
[----:B------:R-:W-:Y:S02]  /*247c0*/  IADD3 R0, P2, R0, R186, RZ ;  /* 0x000000ba00007210 */ /* 0x000fe40007f5e0ff */
[----:B------:R-:W-:Y:S01]  /*247d0*/  MOV R190, R7 ;  /* 0x0000000700be7202 */ /* 0x000fe20000000f00 */
[--C-:B---3--:R-:W-:Y:S01]  /*247e0*/  IMAD.X R189, R189, 0x1, R185.reuse, P1 ;  /* 0x00000001bdbd7824 */ /* 0x108fe200008e06b9 */
[----:B------:R1:W-:Y:S01]  /*247f0*/  STL [R1+0x5d0], R7 ;  /* 0x0005d00701007387 */ /* 0x0003e20000100800 */
[----:B------:R-:W-:Y:S02]  /*24800*/  IMAD.X R4, R4, 0x1, R185, P2 ;  /* 0x0000000104047824 */ /* 0x000fe400010e06b9 */
[----:B------:R-:W-:Y:S01]  /*24810*/  IMAD.MOV.U32 R191, RZ, RZ, R189 ;  /* 0x000000ffffbf7224 */ /* 0x000fe200078e00bd */
        /* <DEDUP_REMOVED lines=11> */
[----:B------:R-:W-:-:S05]  /*248d0*/  IADD3 R5, P1, R5, R186, RZ ;  /* 0x000000ba05057210 */ /* 0x000fca0007f3e0ff */
[----:B------:R2:W-:Y:S01]  /*248e0*/  STL [R1+0x258], R5 ;  /* 0x0002580501007387 */ /* 0x0005e20000100800 */
[----:B-1----:R-:W-:Y:S02]  /*248f0*/  LOP3.LUT R177, R2, 0x20, RZ, 0x3c, !PT ;  /* 0x0000002002b17812 */ /* 0x002fe400078e3cff */
[----:B--2---:R-:W-:Y:S01]  /*24900*/  IADD3 R6, P2, R6, R186, RZ ;  /* 0x000000ba06067210 */ /* 0x004fe20007f5e0ff */
[----:B------:R-:W-:Y:S02]  /*24910*/  IMAD.MOV.U32 R190, RZ, RZ, R5 ;  /* 0x000000ffffbe7224 */ /* 0x000fe400078e0005 */
[----:B------:R-:W-:Y:S02]  /*24920*/  VIADD R177, R177, UR4 ;  /* 0x00000004b1b17c36 */ /* 0x000fe40008000000 */
[--C-:B------:R-:W-:Y:S01]  /*24930*/  IMAD.X R182, R182, 0x1, R185.reuse, P1 ;  /* 0x00000001b6b67824 */ /* 0x100fe200008e06b9 */
[----:B------:R-:W-:Y:S01]  /*24940*/  STL [R1+0x298], R6 ;  /* 0x0002980601007387 */ /* 0x000fe20000100800 */
[----:B------:R-:W-:-:S03]  /*24950*/  IMAD.X R223, R223, 0x1, R185, P2 ;  /* 0x00000001dfdf7824 */ /* 0x000fc600010e06b9 */
[----:B------:R-:W-:Y:S01]  /*24960*/  MOV R191, R182 ;  /* 0x000000b600bf7202 */ /* 0x000fe20000000f00 */
[----:B------:R1:W-:Y:S04]  /*24970*/  STL [R1+0x254], R182 ;  /* 0x000254b601007387 */ /* 0x0003e80000100800 */
[----:B------:R-:W2:Y:S04]  /*24980*/  LDL.LU R5, [R1+0x358] ;  /* 0x0003580001057983 */ /* 0x000ea80000300800 */
[----:B------:R1:W-:Y:S04]  /*24990*/  LDGSTS.E [R177+0x40100], desc[UR60][R190.64], P0 ;  /* 0x40100000beb17fae */ /* 0x0003e8000812187c */
[----:B-1----:R-:W2:Y:S04]  /*249a0*/  LDL.LU R182, [R1+0x398] ;  /* 0x0003980001b67983 */ /* 0x002ea80000300800 */
[----:B------:R1:W-:Y:S01]  /*249b0*/  STL [R1+0x294], R223 ;  /* 0x000294df01007387 */ /* 0x0003e20000100800 */
[----:B------:R-:W-:-:S02]  /*249c0*/  IMAD.MOV.U32 R190, RZ, RZ, R6 ;  /* 0x000000ffffbe7224 */ /* 0x000fc400078e0006 */
[----:B------:R-:W-:Y:S01]  /*249d0*/  IMAD.MOV.U32 R191, RZ, RZ, R223 ;  /* 0x000000ffffbf7224 */ /* 0x000fe200078e00df */
[----:B------:R-:W2:Y:S04]  /*249e0*/  LDL.LU R6, [R1+0x354] ;  /* 0x0003540001067983 */ /* 0x000ea80000300800 */
[----:B-1----:R-:W2:Y:S04]  /*249f0*/  LDL.LU R223, [R1+0x394] ;  /* 0x0003940001df7983 */ /* 0x002ea80000300800 */
        /* <DEDUP_REMOVED lines=16> */
[----:B------:R-:W-:-:S03]  /*24b00*/  MOV R191, R189 ;  /* 0x000000bd00bf7202 */ /* 0x000fc60000000f00 */
[----:B------:R-:W4:Y:S01]  /*24b10*/  LDL.LU R189, [R1+0x414] ;  /* 0x0004140001bd7983 */ /* 0x000f220000300800 */
[----:B--2---:R-:W-:-:S03]  /*24b20*/  IADD3 R5, P1, R5, R186, RZ ;  /* 0x000000ba05057210 */ /* 0x004fc60007f3e0ff */
[----:B------:R1:W-:Y:S01]  /*24b30*/  LDGSTS.E [R177+0x40d00], desc[UR60][R190.64], P0 ;  /* 0x40d00000beb17fae */ /* 0x0003e2000812187c */
[----:B------:R-:W-:-:S03]  /*24b40*/  IADD3 R182, P2, R182, R186, RZ ;  /* 0x000000bab6b67210 */ /* 0x000fc60007f5e0ff */
[----:B------:R2:W-:Y:S01]  /*24b50*/  STL [R1+0x358], R5 ;  /* 0x0003580501007387 */ /* 0x0005e20000100800 */
[----:B------:R-:W-:Y:S02]  /*24b60*/  IMAD.X R6, R6, 0x1, R185, P1 ;  /* 0x0000000106067824 */ /* 0x000fe400008e06b9 */
[----:B-1----:R-:W-:Y:S02]  /*24b70*/  IMAD.MOV.U32 R190, RZ, RZ, R5 ;  /* 0x000000ffffbe7224 */ /* 0x002fe400078e0005 */
[----:B------:R-:W-:Y:S01]  /*24b80*/  IMAD.X R223, R223, 0x1, R185, P2 ;  /* 0x00000001dfdf7824 */ /* 0x000fe200010e06b9 */
[----:B------:R1:W-:Y:S01]  /*24b90*/  STL [R1+0x354], R6 ;  /* 0x0003540601007387 */ /* 0x0003e20000100800 */
[----:B------:R-:W-:-:S03]  /*24ba0*/  IMAD.MOV.U32 R191, RZ, RZ, R6 ;  /* 0x000000ffffbf7224 */ /* 0x000fc600078e0006 */
[----:B------:R1:W-:Y:S04]  /*24bb0*/  STL [R1+0x398], R182 ;  /* 0x000398b601007387 */ /* 0x0003e80000100800 */
[----:B--2---:R-:W2:Y:S04]  /*24bc0*/  LDL.LU R5, [R1+0x458] ;  /* 0x0004580001057983 */ /* 0x004ea80000300800 */
[----:B------:R1:W-:Y:S04]  /*24bd0*/  STL [R1+0x394], R223 ;  /* 0x000394df01007387 */ /* 0x0003e80000100800 */
[----:B------:R1:W-:Y:S04]  /*24be0*/  LDGSTS.E [R177+0x41100], desc[UR60][R190.64], P0 ;  /* 0x41100000beb17fae */ /* 0x0003e8000812187c */
[----:B-1----:R-:W2:Y:S01]  /*24bf0*/  LDL.LU R6, [R1+0x498] ;  /* 0x0004980001067983 */ /* 0x002ea20000300800 */
[----:B------:R-:W-:-:S02]  /*24c00*/  IMAD.MOV.U32 R190, RZ, RZ, R182 ;  /* 0x000000ffffbe7224 */ /* 0x000fc400078e00b6 */
        /* <DEDUP_REMOVED lines=8> */
[----:B----4-:R-:W-:-:S03]  /*24c90*/  IMAD.X R4, R4, 0x1, R185, P1 ;  /* 0x0000000104047824 */ /* 0x010fc600008e06b9 */
[----:B------:R-:W-:Y:S02]  /*24ca0*/  IADD3.X R189, R189, R185, RZ, P2, !PT ;  /* 0x000000b9bdbd7210 */ /* 0x000fe400017fe4ff */
[----:B------:R1:W-:Y:S01]  /*24cb0*/  STL [R1+0x3d4], R4 ;  /* 0x0003d40401007387 */ /* 0x0003e20000100800 */
[----:B------:R-:W-:-:S03]  /*24cc0*/  IMAD.MOV.U32 R191, RZ, RZ, R4 ;  /* 0x000000ffffbf7224 */ /* 0x000fc600078e0004 */
        /* <DEDUP_REMOVED lines=17> */
[----:B------:R-:W-:-:S03]  /*24de0*/  MOV R191, R182 ;  /* 0x000000b600bf7202 */ /* 0x000fc60000000f00 */
        /* <DEDUP_REMOVED lines=23> */
[----:B---3--:R-:W-:Y:S01]  /*24f60*/  MOV R191, R189 ;  /* 0x000000bd00bf7202 */ /* 0x008fe20000000f00 */
[----:B------:R-:W-:-:S02]  /*24f70*/  IMAD.MOV.U32 R190, RZ, RZ, R4 ;  /* 0x000000ffffbe7224 */ /* 0x000fc400078e0004 */
[----:B-1----:R-:W3:Y:S04]  /*24f80*/  LDL.LU R189, [R1+0x5d4] ;  /* 0x0005d40001bd7983 */ /* 0x002ee80000300800 */
[----:B------:R-:W3:Y:S01]  /*24f90*/  LDL.LU R4, [R1+0x614] ;  /* 0x0006140001047983 */ /* 0x000ee20000300800 */
[----:B--2---:R-:W-:-:S03]  /*24fa0*/  IADD3 R5, P1, R5, R186, RZ ;  /* 0x000000ba05057210 */ /* 0x004fc60007f3e0ff */
[----:B------:R1:W-:Y:S01]  /*24fb0*/  LDGSTS.E [R177+0x42d00], desc[UR60][R190.64], P0 ;  /* 0x42d00000beb17fae */ /* 0x0003e2000812187c */
[----:B------:R-:W-:-:S03]  /*24fc0*/  IADD3 R182, P2, R182, R186, RZ ;  /* 0x000000bab6b67210 */ /* 0x000fc60007f5e0ff */
[----:B------:R2:W-:Y:S01]  /*24fd0*/  STL [R1+0x558], R5 ;  /* 0x0005580501007387 */ /* 0x0005e20000100800 */
[----:B-1----:R-:W-:Y:S02]  /*24fe0*/  IMAD.MOV.U32 R190, RZ, RZ, R5 ;  /* 0x000000ffffbe7224 */ /* 0x002fe400078e0005 */
[----:B------:R-:W-:-:S04]  /*24ff0*/  IMAD.X R6, R6, 0x1, R185, P1 ;  /* 0x0000000106067824 */ /* 0x000fc800008e06b9 */
[----:B------:R-:W-:Y:S02]  /*25000*/  IMAD.MOV.U32 R191, RZ, RZ, R6 ;  /* 0x000000ffffbf7224 */ /* 0x000fe400078e0006 */
[----:B------:R-:W-:Y:S01]  /*25010*/  IMAD.X R223, R223, 0x1, R185, P2 ;  /* 0x00000001dfdf7824 */ /* 0x000fe200010e06b9 */
[----:B------:R1:W-:Y:S04]  /*25020*/  STL [R1+0x554], R6 ;  /* 0x0005540601007387 */ /* 0x0003e80000100800 */
[----:B------:R1:W-:Y:S04]  /*25030*/  STL [R1+0x598], R182 ;  /* 0x000598b601007387 */ /* 0x0003e80000100800 */
[----:B--2---:R-:W2:Y:S04]  /*25040*/  LDL.LU R5, [R1+0x260] ;  /* 0x0002600001057983 */ /* 0x004ea80000300800 */
[----:B------:R1:W-:Y:S04]  /*25050*/  LDGSTS.E [R177+0x43100], desc[UR60][R190.64], P0 ;  /* 0x43100000beb17fae */ /* 0x0003e8000812187c */
[----:B------:R1:W-:Y:S04]  /*25060*/  STL [R1+0x594], R223 ;  /* 0x000594df01007387 */ /* 0x0003e80000100800 */
[----:B-1----:R-:W2:Y:S01]  /*25070*/  LDL.LU R6, [R1+0x2a0] ;  /* 0x0002a00001067983 */ /* 0x002ea20000300800 */
[----:B------:R-:W-:-:S02]  /*25080*/  IMAD.MOV.U32 R190, RZ, RZ, R182 ;  /* 0x000000ffffbe7224 */ /* 0x000fc400078e00b6 */
[----:B------:R-:W-:Y:S01]  /*25090*/  IMAD.MOV.U32 R191, RZ, RZ, R223 ;  /* 0x000000ffffbf7224 */ /* 0x000fe200078e00df */
[----:B------:R-:W2:Y:S04]  /*250a0*/  LDL.LU R182, [R1+0x25c] ;  /* 0x00025c0001b67983 */ /* 0x000ea80000300800 */
[----:B------:R1:W-:Y:S04]  /*250b0*/  LDGSTS.E [R177+0x43500], desc[UR60][R190.64], P0 ;  /* 0x43500000beb17fae */ /* 0x0003e8000812187c */
[----:B------:R-:W2:Y:S01]  /*250c0*/  LDL.LU R223, [R1+0x29c] ;  /* 0x00029c0001df7983 */ /* 0x000ea20000300800 */
[----:B----4-:R-:W-:-:S02]  /*250d0*/  IADD3 R7, P1, R7, R186, RZ ;  /* 0x000000ba07077210 */ /* 0x010fc40007f3e0ff */
[----:B------:R-:W-:-:S03]  /*250e0*/  IADD3 R0, P2, R0, R186, RZ ;  /* 0x000000ba00007210 */ /* 0x000fc60007f5e0ff */
[----:B-1----:R-:W-:Y:S02]  /*250f0*/  IMAD.MOV.U32 R190, RZ, RZ, R7 ;  /* 0x000000ffffbe7224 */ /* 0x002fe400078e0007 */
[----:B---3--:R-:W-:Y:S01]  /*25100*/  IMAD.X R189, R189, 0x1, R185, P1 ;  /* 0x00000001bdbd7824 */ /* 0x008fe200008e06b9 */
[----:B------:R1:W-:Y:S01]  /*25110*/  STL [R1+0x5d8], R7 ;  /* 0x0005d80701007387 */ /* 0x0003e20000100800 */
[----:B------:R-:W-:Y:S02]  /*25120*/  IADD3.X R4, R4, R185, RZ, P2, !PT ;  /* 0x000000b904047210 */ /* 0x000fe400017fe4ff */
        /* <DEDUP_REMOVED lines=12> */
[----:B--2---:R-:W-:-:S05]  /*251f0*/  IADD3 R5, P1, R5, R186, RZ ;  /* 0x000000ba05057210 */ /* 0x004fca0007f3e0ff */
[----:B------:R2:W-:Y:S01]  /*25200*/  STL [R1+0x260], R5 ;  /* 0x0002600501007387 */ /* 0x0005e20000100800 */
[----:B------:R-:W-:Y:S02]  /*25210*/  IADD3 R6, P2, R6, R186, RZ ;  /* 0x000000ba06067210 */ /* 0x000fe40007f5e0ff */
[----:B-1----:R-:W-:Y:S01]  /*25220*/  LOP3.LUT R191, R2, 0x30, RZ, 0x3c, !PT ;  /* 0x0000003002bf7812 */ /* 0x002fe200078e3cff */
[----:B------:R-:W-:Y:S01]  /*25230*/  IMAD.X R182, R182, 0x1, R185, P1 ;  /* 0x00000001b6b67824 */ /* 0x000fe200008e06b9 */
[----:B------:R-:W-:-:S03]  /*25240*/  MOV R190, R5 ;  /* 0x0000000500be7202 */ /* 0x000fc60000000f00 */
[----:B------:R-:W-:Y:S02]  /*25250*/  VIADD R177, R191, UR4 ;  /* 0x00000004bfb17c36 */ /* 0x000fe40008000000 */
[----:B------:R-:W-:Y:S01]  /*25260*/  IMAD.MOV.U32 R191, RZ, RZ, R182 ;  /* 0x000000ffffbf7224 */ /* 0x000fe200078e00b6 */
[----:B------:R1:W-:Y:S01]  /*25270*/  STL [R1+0x25c], R182 ;  /* 0x00025cb601007387 */ /* 0x0003e20000100800 */
[----:B------:R-:W-:-:S03]  /*25280*/  IMAD.X R223, R223, 0x1, R185, P2 ;  /* 0x00000001dfdf7824 */ /* 0x000fc600010e06b9 */
[----:B------:R1:W-:Y:S04]  /*25290*/  STL [R1+0x2a0], R6 ;  /* 0x0002a00601007387 */ /* 0x0003e80000100800 */
[----:B------:R1:W-:Y:S04]  /*252a0*/  STL [R1+0x29c], R223 ;  /* 0x00029cdf01007387 */ /* 0x0003e80000100800 */
[----:B--2---:R-:W2:Y:S04]  /*252b0*/  LDL.LU R5, [R1+0x360] ;  /* 0x0003600001057983 */ /* 0x004ea80000300800 */
        /* <DEDUP_REMOVED lines=20> */
[----:B----4-:R-:W-:-:S03]  /*25400*/  MOV R190, R4 ;  /* 0x0000000400be7202 */ /* 0x010fc60000000f00 */
[----:B------:R-:W4:Y:S01]  /*25410*/  LDL.LU R4, [R1+0x3dc] ;  /* 0x0003dc0001047983 */ /* 0x000f220000300800 */
[----:B------:R-:W-:-:S03]  /*25420*/  IMAD.MOV.U32 R191, RZ, RZ, R189 ;  /* 0x000000ffffbf7224 */ /* 0x000fc600078e00bd */
[----:B------:R-:W4:Y:S01]  /*25430*/  LDL.LU R189, [R1+0x41c] ;  /* 0x00041c0001bd7983 */ /* 0x000f220000300800 */
[----:B--2---:R-:W-:-:S03]  /*25440*/  IADD3 R5, P1, R5, R186, RZ ;  /* 0x000000ba05057210 */ /* 0x004fc60007f3e0ff */
[----:B------:R1:W-:Y:S01]  /*25450*/  LDGSTS.E [R177+0x40d80], desc[UR60][R190.64], P0 ;  /* 0x40d80000beb17fae */ /* 0x0003e2000812187c */
[----:B------:R-:W-:-:S03]  /*25460*/  IADD3 R182, P2, R182, R186, RZ ;  /* 0x000000bab6b67210 */ /* 0x000fc60007f5e0ff */
[----:B------:R2:W-:Y:S01]  /*25470*/  STL [R1+0x360], R5 ;  /* 0x0003600501007387 */ /* 0x0005e20000100800 */
[----:B-1----:R-:W-:Y:S02]  /*25480*/  IMAD.MOV.U32 R190, RZ, RZ, R5 ;  /* 0x000000ffffbe7224 */ /* 0x002fe400078e0005 */
[--C-:B------:R-:W-:Y:S02]  /*25490*/  IMAD.X R6, R6, 0x1, R185.reuse, P1 ;  /* 0x0000000106067824 */ /* 0x100fe400008e06b9 */
[----:B------:R-:W-:-:S03]  /*254a0*/  IMAD.X R223, R223, 0x1, R185, P2 ;  /* 0x00000001dfdf7824 */ /* 0x000fc600010e06b9 */
        /* <DEDUP_REMOVED lines=15> */
[----:B------:R-:W-:Y:S02]  /*255a0*/  IADD3 R7, P2, R7, R186, RZ ;  /* 0x000000ba07077210 */ /* 0x000fe40007f5e0ff */
[----:B----4-:R-:W-:-:S03]  /*255b0*/  IADD3.X R4, R4, R185, RZ, P1, !PT ;  /* 0x000000b904047210 */ /* 0x010fc60000ffe4ff */
[----:B------:R-:W-:Y:S02]  /*255c0*/  IMAD.X R189, R189, 0x1, R185, P2 ;  /* 0x00000001bdbd7824 */ /* 0x000fe400010e06b9 */
        /* <DEDUP_REMOVED lines=15> */
[----:B-1----:R-:W-:Y:S01]  /*256c0*/  MOV R190, R5 ;  /* 0x0000000500be7202 */ /* 0x002fe20000000f00 */
[----:B------:R-:W-:-:S04]  /*256d0*/  IMAD.X R182, R182, 0x1, R185, P1 ;  /* 0x00000001b6b67824 */ /* 0x000fc800008e06b9 */
[----:B------:R-:W-:Y:S01]  /*256e0*/  IMAD.MOV.U32 R191, RZ, RZ, R182 ;  /* 0x000000ffffbf7224 */ /* 0x000fe200078e00b6 */
[----:B------:R1:W-:Y:S01]  /*256f0*/  STL [R1+0x45c], R182 ;  /* 0x00045cb601007387 */ /* 0x0003e20000100800 */
[----:B------:R-:W-:-:S03]  /*25700*/  IMAD.X R223, R223, 0x1, R185, P2 ;  /* 0x00000001dfdf7824 */ /* 0x000fc600010e06b9 */
        /* <DEDUP_REMOVED lines=23> */
[----:B---3--:R-:W-:Y:S01]  /*25880*/  IMAD.MOV.U32 R191, RZ, RZ, R189 ;  /* 0x000000ffffbf7224 */ /* 0x008fe200078e00bd */
[----:B------:R-:W-:-:S02]  /*25890*/  MOV R190, R4 ;  /* 0x0000000400be7202 */ /* 0x000fc40000000f00 */
[----:B-1----:R-:W3:Y:S04]  /*258a0*/  LDL.LU R189, [R1+0x5dc] ;  /* 0x0005dc0001bd7983 */ /* 0x002ee80000300800 */
[----:B------:R-:W3:Y:S01]  /*258b0*/  LDL.LU R4, [R1+0x61c] ;  /* 0x00061c0001047983 */ /* 0x000ee20000300800 */
[----:B--2---:R-:W-:-:S03]  /*258c0*/  IADD3 R5, P1, R5, R186, RZ ;  /* 0x000000ba05057210 */ /* 0x004fc60007f3e0ff */
[----:B------:R1:W-:Y:S04]  /*258d0*/  LDGSTS.E [R177+0x42d80], desc[UR60][R190.64], P0 ;  /* 0x42d80000beb17fae */ /* 0x0003e8000812187c */
[----:B------:R2:W-:Y:S01]  /*258e0*/  STL [R1+0x560], R5 ;  /* 0x0005600501007387 */ /* 0x0005e20000100800 */
[----:B------:R-:W-:Y:S01]  /*258f0*/  IADD3 R182, P2, R182, R186, RZ ;  /* 0x000000bab6b67210 */ /* 0x000fe20007f5e0ff */
[----:B-1----:R-:W-:Y:S02]  /*25900*/  IMAD.MOV.U32 R190, RZ, RZ, R5 ;  /* 0x000000ffffbe7224 */ /* 0x002fe400078e0005 */
[----:B------:R-:W-:-:S04]  /*25910*/  IMAD.X R6, R6, 0x1, R185, P1 ;  /* 0x0000000106067824 */ /* 0x000fc800008e06b9 */
[----:B------:R-:W-:Y:S02]  /*25920*/  IMAD.MOV.U32 R191, RZ, RZ, R6 ;  /* 0x000000ffffbf7224 */ /* 0x000fe400078e0006 */
[----:B------:R-:W-:Y:S01]  /*25930*/  IMAD.X R223, R223, 0x1, R185, P2 ;  /* 0x00000001dfdf7824 */ /* 0x000fe200010e06b9 */
[----:B------:R1:W-:Y:S04]  /*25940*/  STL [R1+0x55c], R6 ;  /* 0x00055c0601007387 */ /* 0x0003e80000100800 */
[----:B------:R1:W-:Y:S04]  /*25950*/  STL [R1+0x5a0], R182 ;  /* 0x0005a0b601007387 */ /* 0x0003e80000100800 */
[----:B------:R1:W-:Y:S04]  /*25960*/  LDGSTS.E [R177+0x43180], desc[UR60][R190.64], P0 ;  /* 0x43180000beb17fae */ /* 0x0003e8000812187c */
[----:B--2---:R-:W2:Y:S04]  /*25970*/  LDL.LU R5, [R1+0x268] ;  /* 0x0002680001057983 */ /* 0x004ea80000300800 */
[----:B------:R1:W-:Y:S02]  /*25980*/  STL [R1+0x59c], R223 ;  /* 0x00059cdf01007387 */ /* 0x0003e40000100800 */
[----:B-1----:R-:W-:-:S02]  /*25990*/  IMAD.MOV.U32 R190, RZ, RZ, R182 ;  /* 0x000000ffffbe7224 */ /* 0x002fc400078e00b6 */
[----:B------:R-:W2:Y:S01]  /*259a0*/  LDL.LU R6, [R1+0x2a8] ;  /* 0x0002a80001067983 */ /* 0x000ea20000300800 */
[----:B------:R-:W-:-:S03]  /*259b0*/  IMAD.MOV.U32 R191, RZ, RZ, R223 ;  /* 0x000000ffffbf7224 */ /* 0x000fc600078e00df */
[----:B------:R-:W2:Y:S04]  /*259c0*/  LDL.LU R182, [R1+0x264] ;  /* 0x0002640001b67983 */ /* 0x000ea80000300800 */
[----:B------:R1:W-:Y:S04]  /*259d0*/  LDGSTS.E [R177+0x43580], desc[UR60][R190.64], P0 ;  /* 0x43580000beb17fae */ /* 0x0003e8000812187c */
[----:B------:R-:W2:Y:S01]  /*259e0*/  LDL.LU R223, [R1+0x2a4] ;  /* 0x0002a40001df7983 */ /* 0x000ea20000300800 */
[-C--:B----4-:R-:W-:Y:S02]  /*259f0*/  IADD3 R7, P1, R7, R186.reuse, RZ ;  /* 0x000000ba07077210 */ /* 0x090fe40007f3e0ff */
[----:B------:R-:W-:-:S03]  /*25a00*/  IADD3 R0, P2, R0, R186, RZ ;  /* 0x000000ba00007210 */ /* 0x000fc60007f5e0ff */
[----:B-1----:R-:W-:Y:S01]  /*25a10*/  IMAD.MOV.U32 R190, RZ, RZ, R7 ;  /* 0x000000ffffbe7224 */ /* 0x002fe200078e0007 */
[----:B---3--:R-:W-:Y:S01]  /*25a20*/  IADD3.X R189, R189, R185, RZ, P1, !PT ;  /* 0x000000b9bdbd7210 */ /* 0x008fe20000ffe4ff */
[----:B------:R1:W-:Y:S01]  /*25a30*/  STL [R1+0x5e0], R7 ;  /* 0x0005e00701007387 */ /* 0x0003e20000100800 */
[----:B------:R-:W-:-:S03]  /*25a40*/  IMAD.X R4, R4, 0x1, R185, P2 ;  /* 0x0000000104047824 */ /* 0x000fc600010e06b9 */
        /* <DEDUP_REMOVED lines=15> */
[----:B------:R-:W-:Y:S01]  /*25b40*/  IMAD.X R182, R182, 0x1, R185, P1 ;  /* 0x00000001b6b67824 */ /* 0x000fe200008e06b9 */
[----:B------:R1:W-:Y:S02]  /*25b50*/  STL [R1+0x268], R5 ;  /* 0x0002680501007387 */ /* 0x0003e40000100800 */
[----:B------:R-:W-:Y:S01]  /*25b60*/  IADD3 R177, R191, UR4, RZ ;  /* 0x00000004bfb17c10 */ /* 0x000fe2000fffe0ff */
[----:B------:R-:W-:Y:S01]  /*25b70*/  IMAD.MOV.U32 R190, RZ, RZ, R5 ;  /* 0x000000ffffbe7224 */ /* 0x000fe200078e0005 */
[----:B------:R2:W-:Y:S01]  /*25b80*/  STL [R1+0x264], R182 ;  /* 0x000264b601007387 */ /* 0x0005e20000100800 */
[----:B------:R-:W-:-:S03]  /*25b90*/  IMAD.X R223, R223, 0x1, R185, P2 ;  /* 0x00000001dfdf7824 */ /* 0x000fc600010e06b9 */
[----:B------:R2:W-:Y:S01]  /*25ba0*/  STL [R1+0x2a8], R6 ;  /* 0x0002a80601007387 */ /* 0x0005e20000100800 */
[----:B------:R-:W-:-:S03]  /*25bb0*/  IMAD.MOV.U32 R191, RZ, RZ, R182 ;  /* 0x000000ffffbf7224 */ /* 0x000fc600078e00b6 */
[----:B------:R2:W-:Y:S04]  /*25bc0*/  STL [R1+0x2a4], R223 ;  /* 0x0002a4df01007387 */ /* 0x0005e80000100800 */
[----:B-1----:R-:W4:Y:S04]  /*25bd0*/  LDL.LU R5, [R1+0x368] ;  /* 0x0003680001057983 */ /* 0x002f280000300800 */
[----:B------:R1:W-:Y:S04]  /*25be0*/  LDGSTS.E [R177+0x40200], desc[UR60][R190.64], P0 ;  /* 0x40200000beb17fae */ /* 0x0003e8000812187c */
[----:B--2---:R-:W2:Y:S01]  /*25bf0*/  LDL.LU R182, [R1+0x3a8] ;  /* 0x0003a80001b67983 */ /* 0x004ea20000300800 */
[----:B-1----:R-:W-:-:S02]  /*25c00*/  IMAD.MOV.U32 R190, RZ, RZ, R6 ;  /* 0x000000ffffbe7224 */ /* 0x002fc400078e0006 */
[----:B------:R-:W-:Y:S01]  /*25c10*/  IMAD.MOV.U32 R191, RZ, RZ, R223 ;  /* 0x000000ffffbf7224 */ /* 0x000fe200078e00df */
[----:B------:R-:W2:Y:S04]  /*25c20*/  LDL.LU R6, [R1+0x364] ;  /* 0x0003640001067983 */ /* 0x000ea80000300800 */
[----:B------:R-:W2:Y:S04]  /*25c30*/  LDL.LU R223, [R1+0x3a4] ;  /* 0x0003a40001df7983 */ /* 0x000ea80000300800 */
[----:B------:R1:W-:Y:S01]  /*25c40*/  LDGSTS.E [R177+0x40600], desc[UR60][R190.64], P0 ;  /* 0x40600000beb17fae */ /* 0x0003e2000812187c */
[----:B---3--:R-:W-:-:S05]  /*25c50*/  IADD3 R0, P1, R0, R186, RZ ;  /* 0x000000ba00007210 */ /* 0x008fca0007f3e0ff */
[--C-:B------:R-:W-:Y:S01]  /*25c60*/  IMAD.X R7, R7, 0x1, R185.reuse, P1 ;  /* 0x0000000107077824 */ /* 0x100fe200008e06b9 */
[----:B----4-:R-:W-:Y:S01]  /*25c70*/  IADD3 R4, P2, R4, R186, RZ ;  /* 0x000000ba04047210 */ /* 0x010fe20007f5e0ff */
[----:B------:R3:W-:Y:S01]  /*25c80*/  STL [R1+0x2e8], R0 ;  /* 0x0002e80001007387 */ /* 0x0007e20000100800 */
[----:B-1----:R-:W-:Y:S02]  /*25c90*/  IMAD.MOV.U32 R190, RZ, RZ, R0 ;  /* 0x000000ffffbe7224 */ /* 0x002fe400078e0000 */
[----:B------:R-:W-:Y:S01]  /*25ca0*/  MOV R191, R7 ;  /* 0x0000000700bf7202 */ /* 0x000fe20000000f00 */
[----:B------:R-:W-:Y:S01]  /*25cb0*/  IMAD.X R189, R189, 0x1, R185, P2 ;  /* 0x00000001bdbd7824 */ /* 0x000fe200010e06b9 */
[----:B------:R1:W-:Y:S04]  /*25cc0*/  STL [R1+0x2e4], R7 ;  /* 0x0002e40701007387 */ /* 0x0003e80000100800 */
        /* <DEDUP_REMOVED lines=9> */
[----:B------:R-:W-:-:S03]  /*25d60*/  IADD3 R5, P1, R5, R186, RZ ;  /* 0x000000ba05057210 */ /* 0x000fc60007f3e0ff */
[----:B------:R1:W-:Y:S01]  /*25d70*/  LDGSTS.E [R177+0x40e00], desc[UR60][R190.64], P0 ;  /* 0x40e00000beb17fae */ /* 0x0003e2000812187c */
[----:B--2---:R-:W-:-:S03]  /*25d80*/  IADD3 R182, P2, R182, R186, RZ ;  /* 0x000000bab6b67210 */ /* 0x004fc60007f5e0ff */
        /* <DEDUP_REMOVED lines=11> */
[----:B------:R-:W-:Y:S01]  /*25e40*/  IMAD.MOV.U32 R190, RZ, RZ, R182 ;  /* 0x000000ffffbe7224 */ /* 0x000fe200078e00b6 */
[----:B------:R-:W-:-:S02]  /*25e50*/  MOV R191, R223 ;  /* 0x000000df00bf7202 */ /* 0x000fc40000000f00 */
        /* <DEDUP_REMOVED lines=25> */
[----:B-1----:R-:W-:Y:S01]  /*25ff0*/  IMAD.MOV.U32 R190, RZ, RZ, R5 ;  /* 0x000000ffffbe7224 */ /* 0x002fe200078e0005 */
[----:B------:R-:W-:Y:S02]  /*26000*/  IADD3.X R223, R223, R185, RZ, P2, !PT ;  /* 0x000000b9dfdf7210 */ /* 0x000fe400017fe4ff */
        /* <DEDUP_REMOVED lines=19> */
[----:B------:R-:W-:-:S03]  /*26140*/  MOV R191, R7 ;  /* 0x0000000700bf7202 */ /* 0x000fc60000000f00 */
        /* <DEDUP_REMOVED lines=19> */
[----:B------:R2:W-:Y:S04]  /*26280*/  STL [R1+0x5a8], R182 ;  /* 0x0005a8b601007387 */ /* 0x0005e80000100800 */
[----:B-1----:R-:W3:Y:S01]  /*26290*/  LDL.LU R5, [R1+0x270] ;  /* 0x0002700001057983 */ /* 0x002ee20000300800 */
[----:B--2---:R-:W-:Y:S01]  /*262a0*/  IMAD.MOV.U32 R190, RZ, RZ, R182 ;  /* 0x000000ffffbe7224 */ /* 0x004fe200078e00b6 */
[----:B------:R-:W-:-:S02]  /*262b0*/  MOV R191, R223 ;  /* 0x000000df00bf7202 */ /* 0x000fc40000000f00 */
        /* <DEDUP_REMOVED lines=23> */
[----:B------:R-:W-:Y:S02]  /*26430*/  IADD3 R5, P1, R5, R186, RZ ;  /* 0x000000ba05057210 */ /* 0x000fe40007f3e0ff */
[----:B-1----:R-:W-:-:S02]  /*26440*/  LOP3.LUT R191, R2, 0x50, RZ, 0x3c, !PT ;  /* 0x0000005002bf7812 */ /* 0x002fc400078e3cff */
[----:B--2---:R-:W-:Y:S01]  /*26450*/  IADD3 R6, P2, R6, R186, RZ ;  /* 0x000000ba06067210 */ /* 0x004fe20007f5e0ff */
[----:B------:R1:W-:Y:S02]  /*26460*/  STL [R1+0x270], R5 ;  /* 0x0002700501007387 */ /* 0x0003e40000100800 */
[----:B------:R-:W-:Y:S02]  /*26470*/  VIADD R177, R191, UR4 ;  /* 0x00000004bfb17c36 */ /* 0x000fe40008000000 */
[----:B------:R-:W-:Y:S01]  /*26480*/  IMAD.X R182, R182, 0x1, R185, P1 ;  /* 0x00000001b6b67824 */ /* 0x000fe200008e06b9 */
[----:B------:R-:W-:-:S04]  /*26490*/  IADD3.X R223, R223, R185, RZ, P2, !PT ;  /* 0x000000b9dfdf7210 */ /* 0x000fc800017fe4ff */
[----:B------:R2:W-:Y:S01]  /*264a0*/  STL [R1+0x26c], R182 ;  /* 0x00026cb601007387 */ /* 0x0005e20000100800 */
[----:B------:R-:W-:Y:S02]  /*264b0*/  IMAD.MOV.U32 R190, RZ, RZ, R5 ;  /* 0x000000ffffbe7224 */ /* 0x000fe400078e0005 */
[----:B------:R-:W-:Y:S01]  /*264c0*/  IMAD.MOV.U32 R191, RZ, RZ, R182 ;  /* 0x000000ffffbf7224 */ /* 0x000fe200078e00b6 */
[----:B------:R2:W-:Y:S04]  /*264d0*/  STL [R1+0x2b0], R6 ;  /* 0x0002b00601007387 */ /* 0x0005e80000100800 */
        /* <DEDUP_REMOVED lines=13> */
[----:B-1----:R-:W-:Y:S01]  /*265b0*/  MOV R190, R0 ;  /* 0x0000000000be7202 */ /* 0x002fe20000000f00 */
[----:B------:R-:W-:Y:S02]  /*265c0*/  IMAD.MOV.U32 R191, RZ, RZ, R7 ;  /* 0x000000ffffbf7224 */ /* 0x000fe400078e0007 */
        /* <DEDUP_REMOVED lines=10> */
[----:B------:R-:W4:Y:S04]  /*26670*/  LDL.LU R189, [R1+0x42c] ;  /* 0x00042c0001bd7983 */ /* 0x000f280000300800 */
[----:B------:R1:W-:Y:S01]  /*26680*/  LDGSTS.E [R177+0x40e80], desc[UR60][R190.64], P0 ;  /* 0x40e80000beb17fae */ /* 0x0003e2000812187c */
[-C--:B------:R-:W-:Y:S02]  /*26690*/  IADD3 R5, P1, R5, R186.reuse, RZ ;  /* 0x000000ba05057210 */ /* 0x080fe40007f3e0ff */
[----:B--2---:R-:W-:-:S03]  /*266a0*/  IADD3 R182, P2, R182, R186, RZ ;  /* 0x000000bab6b67210 */ /* 0x004fc60007f5e0ff */
        /* <DEDUP_REMOVED lines=11> */
[----:B------:R-:W-:Y:S01]  /*26760*/  MOV R190, R182 ;  /* 0x000000b600be7202 */ /* 0x000fe20000000f00 */
[----:B------:R-:W-:-:S02]  /*26770*/  IMAD.MOV.U32 R191, RZ, RZ, R223 ;  /* 0x000000ffffbf7224 */ /* 0x000fc400078e00df */
        /* <DEDUP_REMOVED lines=21> */
[----:B--2---:R-:W-:-:S05]  /*268d0*/  IADD3 R5, P1, R5, R186, RZ ;  /* 0x000000ba05057210 */ /* 0x004fca0007f3e0ff */
[----:B------:R2:W-:Y:S01]  /*268e0*/  STL [R1+0x470], R5 ;  /* 0x0004700501007387 */ /* 0x0005e20000100800 */
[----:B------:R-:W-:Y:S01]  /*268f0*/  IADD3 R6, P2, R6, R186, RZ ;  /* 0x000000ba06067210 */ /* 0x000fe20007f5e0ff */
[----:B-1----:R-:W-:Y:S01]  /*26900*/  IMAD.MOV.U32 R190, RZ, RZ, R5 ;  /* 0x000000ffffbe7224 */ /* 0x002fe200078e0005 */
[----:B------:R-:W-:-:S03]  /*26910*/  IADD3.X R182, R182, R185, RZ, P1, !PT ;  /* 0x000000b9b6b67210 */ /* 0x000fc60000ffe4ff */
[----:B------:R-:W-:Y:S02]  /*26920*/  IMAD.X R223, R223, 0x1, R185, P2 ;  /* 0x00000001dfdf7824 */ /* 0x000fe400010e06b9 */
        /* <DEDUP_REMOVED lines=12> */
[----:B---3--:R-:W-:-:S04]  /*269f0*/  IADD3 R0, P1, R0, R186, RZ ;  /* 0x000000ba00007210 */ /* 0x008fc80007f3e0ff */
[----:B-1----:R-:W-:Y:S01]  /*26a00*/  MOV R190, R0 ;  /* 0x0000000000be7202 */ /* 0x002fe20000000f00 */
[----:B------:R-:W-:Y:S01]  /*26a10*/  STL [R1+0x4f0], R0 ;  /* 0x0004f00001007387 */ /* 0x000fe20000100800 */
        /* <DEDUP_REMOVED lines=13> */
[----:B------:R-:W3:Y:S04]  /*26af0*/  LDL.LU R4, [R1+0x62c] ;  /* 0x00062c0001047983 */ /* 0x000ee80000300800 */
[----:B------:R1:W-:Y:S01]  /*26b00*/  LDGSTS.E [R177+0x42e80], desc[UR60][R190.64], P0 ;  /* 0x42e80000beb17fae */ /* 0x0003e2000812187c */
[----:B--2---:R-:W-:-:S05]  /*26b10*/  IADD3 R5, P1, R5, R186, RZ ;  /* 0x000000ba05057210 */ /* 0x004fca0007f3e0ff */
[----:B------:R2:W-:Y:S01]  /*26b20*/  STL [R1+0x570], R5 ;  /* 0x0005700501007387 */ /* 0x0005e20000100800 */
[----:B-1----:R-:W-:Y:S01]  /*26b30*/  IMAD.MOV.U32 R190, RZ, RZ, R5 ;  /* 0x000000ffffbe7224 */ /* 0x002fe200078e0005 */
[----:B------:R-:W-:Y:S01]  /*26b40*/  IADD3 R182, P2, R182, R186, RZ ;  /* 0x000000bab6b67210 */ /* 0x000fe20007f5e0ff */
        /* <DEDUP_REMOVED lines=9> */
[----:B------:R-:W-:Y:S01]  /*26be0*/  MOV R190, R182 ;  /* 0x000000b600be7202 */ /* 0x000fe20000000f00 */
[----:B------:R-:W-:-:S02]  /*26bf0*/  IMAD.MOV.U32 R191, RZ, RZ, R223 ;  /* 0x000000ffffbf7224 */ /* 0x000fc400078e00df */
[----:B------:R-:W2:Y:S04]  /*26c00*/  LDL.LU R182, [R1+0x274] ;  /* 0x0002740001b67983 */ /* 0x000ea80000300800 */
[----:B------:R1:W-:Y:S04]  /*26c10*/  LDGSTS.E [R177+0x43680], desc[UR60][R190.64], P0 ;  /* 0x43680000beb17fae */ /* 0x0003e8000812187c */
[----:B------:R-:W2:Y:S01]  /*26c20*/  LDL.LU R223, [R1+0x2b4] ;  /* 0x0002b40001df7983 */ /* 0x000ea20000300800 */
[-C--:B----4-:R-:W-:Y:S02]  /*26c30*/  IADD3 R7, P1, R7, R186.reuse, RZ ;  /* 0x000000ba07077210 */ /* 0x090fe40007f3e0ff */
[----:B------:R-:W-:-:S03]  /*26c40*/  IADD3 R0, P2, R0, R186, RZ ;  /* 0x000000ba00007210 */ /* 0x000fc60007f5e0ff */
[----:B-1----:R-:W-:Y:S02]  /*26c50*/  IMAD.MOV.U32 R190, RZ, RZ, R7 ;  /* 0x000000ffffbe7224 */ /* 0x002fe400078e0007 */
        /* <DEDUP_REMOVED lines=15> */
[----:B--2---:R-:W-:Y:S02]  /*26d50*/  IADD3 R5, P1, R5, R186, RZ ;  /* 0x000000ba05057210 */ /* 0x004fe40007f3e0ff */
[----:B-1----:R-:W-:-:S03]  /*26d60*/  LOP3.LUT R191, R2, 0x60, RZ, 0x3c, !PT ;  /* 0x0000006002bf7812 */ /* 0x002fc600078e3cff */
[----:B------:R1:W-:Y:S01]  /*26d70*/  STL [R1+0x278], R5 ;  /* 0x0002780501007387 */ /* 0x0003e20000100800 */
[----:B------:R-:W-:Y:S01]  /*26d80*/  IADD3 R6, P2, R6, R186, RZ ;  /* 0x000000ba06067210 */ /* 0x000fe20007f5e0ff */
[----:B------:R-:W-:Y:S01]  /*26d90*/  VIADD R177, R191, UR4 ;  /* 0x00000004bfb17c36 */ /* 0x000fe20008000000 */
[----:B------:R-:W-:Y:S01]  /*26da0*/  IADD3.X R182, R182, R185, RZ, P1, !PT ;  /* 0x000000b9b6b67210 */ /* 0x000fe20000ffe4ff */
[----:B------:R-:W-:-:S04]  /*26db0*/  IMAD.MOV.U32 R190, RZ, RZ, R5 ;  /* 0x000000ffffbe7224 */ /* 0x000fc800078e0005 */
        /* <DEDUP_REMOVED lines=18> */
[----:B------:R-:W-:Y:S01]  /*26ee0*/  IADD3.X R189, R189, R185, RZ, P2, !PT ;  /* 0x000000b9bdbd7210 */ /* 0x000fe200017fe4ff */
        /* <DEDUP_REMOVED lines=46> */
[----:B------:R-:W4:Y:S04]  /*271d0*/  LDL.LU R189, [R1+0x534] ;  /* 0x0005340001bd7983 */ /* 0x000f280000300800 */
[----:B------:R1:W-:Y:S01]  /*271e0*/  LDGSTS.E [R177+0x41f00], desc[UR60][R190.64], P0 ;  /* 0x41f00000beb17fae */ /* 0x0003e2000812187c */
[----:B--2---:R-:W-:-:S05]  /*271f0*/  IADD3 R5, P1, R5, R186, RZ ;  /* 0x000000ba05057210 */ /* 0x004fca0007f3e0ff */
[----:B------:R2:W-:Y:S01]  /*27200*/  STL [R1+0x478], R5 ;  /* 0x0004780501007387 */ /* 0x0005e20000100800 */
[----:B------:R-:W-:Y:S01]  /*27210*/  IADD3 R6, P2, R6, R186, RZ ;  /* 0x000000ba06067210 */ /* 0x000fe20007f5e0ff */
        /* <DEDUP_REMOVED lines=19> */
[----:B----4-:R-:W-:-:S03]  /*27350*/  IMAD.X R7, R7, 0x1, R185, P1 ;  /* 0x0000000107077824 */ /* 0x010fc600008e06b9 */
[----:B------:R-:W-:Y:S02]  /*27360*/  IADD3.X R189, R189, R185, RZ, P2, !PT ;  /* 0x000000b9bdbd7210 */ /* 0x000fe400017fe4ff */
        /* <DEDUP_REMOVED lines=10> */
[----:B------:R-:W3:Y:S04]  /*27410*/  LDL.LU R4, [R1+0x634] ;  /* 0x0006340001047983 */ /* 0x000ee80000300800 */
[----:B------:R1:W-:Y:S01]  /*27420*/  LDGSTS.E [R177+0x42f00], desc[UR60][R190.64], P0 ;  /* 0x42f00000beb17fae */ /* 0x0003e2000812187c */
[----:B--2---:R-:W-:-:S05]  /*27430*/  IADD3 R5, P1, R5, R186, RZ ;  /* 0x000000ba05057210 */ /* 0x004fca0007f3e0ff */
[----:B-1----:R-:W-:Y:S01]  /*27440*/  IMAD.MOV.U32 R190, RZ, RZ, R5 ;  /* 0x000000ffffbe7224 */ /* 0x002fe200078e0005 */
[----:B------:R1:W-:Y:S01]  /*27450*/  STL [R1+0x578], R5 ;  /* 0x0005780501007387 */ /* 0x0003e20000100800 */
[----:B------:R-:W-:Y:S01]  /*27460*/  IADD3 R182, P2, R182, R186, RZ ;  /* 0x000000bab6b67210 */ /* 0x000fe20007f5e0ff */
[----:B------:R-:W-:-:S05]  /*27470*/  IMAD.X R6, R6, 0x1, R185, P1 ;  /* 0x0000000106067824 */ /* 0x000fca00008e06b9 */
[----:B------:R-:W-:Y:S01]  /*27480*/  MOV R191, R6 ;  /* 0x0000000600bf7202 */ /* 0x000fe20000000f00 */
[----:B------:R-:W-:Y:S01]  /*27490*/  IMAD.X R223, R223, 0x1, R185, P2 ;  /* 0x00000001dfdf7824 */ /* 0x000fe200010e06b9 */
[----:B------:R2:W-:Y:S04]  /*274a0*/  STL [R1+0x574], R6 ;  /* 0x0005740601007387 */ /* 0x0005e80000100800 */
[----:B------:R-:W-:Y:S04]  /*274b0*/  STL [R1+0x5b8], R182 ;  /* 0x0005b8b601007387 */ /* 0x000fe80000100800 */
[----:B------:R2:W-:Y:S04]  /*274c0*/  LDGSTS.E [R177+0x43300], desc[UR60][R190.64], P0 ;  /* 0x43300000beb17fae */ /* 0x0005e8000812187c */
[----:B-1----:R-:W3:Y:S04]  /*274d0*/  LDL.LU R5, [R1+0x280] ;  /* 0x0002800001057983 */ /* 0x002ee80000300800 */
[----:B------:R1:W-:Y:S01]  /*274e0*/  STL [R1+0x5b4], R223 ;  /* 0x0005b4df01007387 */ /* 0x0003e20000100800 */
[----:B--2---:R-:W-:-:S03]  /*274f0*/  IMAD.MOV.U32 R190, RZ, RZ, R182 ;  /* 0x000000ffffbe7224 */ /* 0x004fc600078e00b6 */
[----:B------:R-:W2:Y:S01]  /*27500*/  LDL.LU R6, [R1+0x2c0] ;  /* 0x0002c00001067983 */ /* 0x000ea20000300800 */
[----:B------:R-:W-:-:S03]  /*27510*/  IMAD.MOV.U32 R191, RZ, RZ, R223 ;  /* 0x000000ffffbf7224 */ /* 0x000fc600078e00df */
[----:B-1----:R-:W2:Y:S04]  /*27520*/  LDL.LU R223, [R1+0x27c] ;  /* 0x00027c0001df7983 */ /* 0x002ea80000300800 */
[----:B------:R1:W-:Y:S04]  /*27530*/  LDGSTS.E [R177+0x43700], desc[UR60][R190.64], P0 ;  /* 0x43700000beb17fae */ /* 0x0003e8000812187c */
[----:B------:R-:W2:Y:S01]  /*27540*/  LDL.LU R182, [R1+0x2bc] ;  /* 0x0002bc0001b67983 */ /* 0x000ea20000300800 */
[-C--:B----4-:R-:W-:Y:S02]  /*27550*/  IADD3 R7, P1, R7, R186.reuse, RZ ;  /* 0x000000ba07077210 */ /* 0x090fe40007f3e0ff */
[----:B------:R-:W-:-:S03]  /*27560*/  IADD3 R0, P2, R0, R186, RZ ;  /* 0x000000ba00007210 */ /* 0x000fc60007f5e0ff */
[----:B-1----:R-:W-:Y:S02]  /*27570*/  IMAD.MOV.U32 R190, RZ, RZ, R7 ;  /* 0x000000ffffbe7224 */ /* 0x002fe400078e0007 */
[----:B---3--:R-:W-:Y:S01]  /*27580*/  IMAD.X R189, R189, 0x1, R185, P1 ;  /* 0x00000001bdbd7824 */ /* 0x008fe200008e06b9 */
[----:B------:R-:W-:Y:S03]  /*27590*/  STL [R1+0x5f8], R7 ;  /* 0x0005f80701007387 */ /* 0x000fe60000100800 */
[----:B------:R-:W-:Y:S02]  /*275a0*/  IMAD.MOV.U32 R191, RZ, RZ, R189 ;  /* 0x000000ffffbf7224 */ /* 0x000fe400078e00bd */
[----:B------:R-:W-:Y:S01]  /*275b0*/  IMAD.X R4, R4, 0x1, R185, P2 ;  /* 0x0000000104047824 */ /* 0x000fe200010e06b9 */
[----:B------:R-:W-:Y:S04]  /*275c0*/  STL [R1+0x5f4], R189 ;  /* 0x0005f4bd01007387 */ /* 0x000fe80000100800 */
[----:B------:R-:W-:Y:S04]  /*275d0*/  STL [R1+0x638], R0 ;  /* 0x0006380001007387 */ /* 0x000fe80000100800 */
[----:B------:R1:W-:Y:S04]  /*275e0*/  LDGSTS.E [R177+0x43b00], desc[UR60][R190.64], P0 ;  /* 0x43b00000beb17fae */ /* 0x0003e8000812187c */
[----:B------:R3:W-:Y:S01]  /*275f0*/  STL [R1+0x634], R4 ;  /* 0x0006340401007387 */ /* 0x0007e20000100800 */
[----:B-1----:R-:W-:Y:S01]  /*27600*/  MOV R191, R4 ;  /* 0x0000000400bf7202 */ /* 0x002fe20000000f00 */
[----:B------:R-:W-:-:S02]  /*27610*/  IMAD.MOV.U32 R190, RZ, RZ, R0 ;  /* 0x000000ffffbe7224 */ /* 0x000fc400078e0000 */
[----:B---3--:R-:W3:Y:S04]  /*27620*/  LDL.LU R4, [R1+0x2fc] ;  /* 0x0002fc0001047983 */ /* 0x008ee80000300800 */
[----:B------:R-:W4:Y:S04]  /*27630*/  LDL.LU R0, [R1+0x300] ;  /* 0x0003000001007983 */ /* 0x000f280000300800 */
[----:B------:R-:W3:Y:S04]  /*27640*/  LDL.LU R189, [R1+0x33c] ;  /* 0x00033c0001bd7983 */ /* 0x000ee80000300800 */
[----:B------:R-:W3:Y:S04]  /*27650*/  LDL.LU R7, [R1+0x340] ;  /* 0x0003400001077983 */ /* 0x000ee80000300800 */
[----:B------:R1:W-:Y:S01]  /*27660*/  LDGSTS.E [R177+0x43f00], desc[UR60][R190.64], P0 ;  /* 0x43f00000beb17fae */ /* 0x0003e2000812187c */
[----:B------:R-:W-:-:S02]  /*27670*/  IADD3 R5, P1, R5, R186, RZ ;  /* 0x000000ba05057210 */ /* 0x000fc40007f3e0ff */
[----:B-1----:R-:W-:Y:S02]  /*27680*/  LOP3.LUT R191, R2, 0x70, RZ, 0x3c, !PT ;  /* 0x0000007002bf7812 */ /* 0x002fe400078e3cff */
[----:B--2---:R-:W-:Y:S01]  /*27690*/  IADD3 R6, P2, R6, R186, RZ ;  /* 0x000000ba06067210 */ /* 0x004fe20007f5e0ff */
[----:B------:R1:W-:Y:S01]  /*276a0*/  STL [R1+0x280], R5 ;  /* 0x0002800501007387 */ /* 0x0003e20000100800 */
[----:B------:R-:W-:Y:S02]  /*276b0*/  IMAD.X R223, R223, 0x1, R185, P1 ;  /* 0x00000001dfdf7824 */ /* 0x000fe400008e06b9 */
[----:B------:R-:W-:Y:S02]  /*276c0*/  VIADD R177, R191, UR4 ;  /* 0x00000004bfb17c36 */ /* 0x000fe40008000000 */
[----:B------:R-:W-:Y:S01]  /*276d0*/  IMAD.MOV.U32 R190, RZ, RZ, R5 ;  /* 0x000000ffffbe7224 */ /* 0x000fe200078e0005 */
[----:B------:R2:W-:Y:S01]  /*276e0*/  STL [R1+0x27c], R223 ;  /* 0x00027cdf01007387 */ /* 0x0005e20000100800 */
[----:B------:R-:W-:-:S03]  /*276f0*/  IMAD.X R182, R182, 0x1, R185, P2 ;  /* 0x00000001b6b67824 */ /* 0x000fc600010e06b9 */
[----:B------:R-:W-:Y:S01]  /*27700*/  STL [R1+0x2c0], R6 ;  /* 0x0002c00601007387 */ /* 0x000fe20000100800 */
[----:B------:R-:W-:-:S03]  /*27710*/  IMAD.MOV.U32 R191, RZ, RZ, R223 ;  /* 0x000000ffffbf7224 */ /* 0x000fc600078e00df */
[----:B------:R2:W-:Y:S04]  /*27720*/  STL [R1+0x2bc], R182 ;  /* 0x0002bcb601007387 */ /* 0x0005e80000100800 */
[----:B-1----:R-:W3:Y:S04]  /*27730*/  LDL.LU R5, [R1+0x380] ;  /* 0x0003800001057983 */ /* 0x002ee80000300800 */
[----:B------:R1:W-:Y:S04]  /*27740*/  LDGSTS.E [R177+0x40380], desc[UR60][R190.64], P0 ;  /* 0x40380000beb17fae */ /* 0x0003e8000812187c */
[----:B--2---:R-:W2:Y:S01]  /*27750*/  LDL.LU R223, [R1+0x3c0] ;  /* 0x0003c00001df7983 */ /* 0x004ea20000300800 */
[----:B-1----:R-:W-:-:S02]  /*27760*/  IMAD.MOV.U32 R190, RZ, RZ, R6 ;  /* 0x000000ffffbe7224 */ /* 0x002fc400078e0006 */
[----:B------:R-:W-:Y:S02]  /*27770*/  IMAD.MOV.U32 R191, RZ, RZ, R182 ;  /* 0x000000ffffbf7224 */ /* 0x000fe400078e00b6 */
[----:B------:R-:W2:Y:S04]  /*27780*/  LDL.LU R182, [R1+0x37c] ;  /* 0x00037c0001b67983 */ /* 0x000ea80000300800 */
[----:B------:R-:W2:Y:S04]  /*27790*/  LDL.LU R6, [R1+0x3bc] ;  /* 0x0003bc0001067983 */ /* 0x000ea80000300800 */
[----:B------:R1:W-:Y:S01]  /*277a0*/  LDGSTS.E [R177+0x40780], desc[UR60][R190.64], P0 ;  /* 0x40780000beb17fae */ /* 0x0003e2000812187c */
[----:B----4-:R-:W-:-:S04]  /*277b0*/  IADD3 R0, P1, R0, R186, RZ ;  /* 0x000000ba00007210 */ /* 0x010fc80007f3e0ff */
[----:B---3--:R-:W-:Y:S02]  /*277c0*/  IADD3.X R4, R4, R185, RZ, P1, !PT ;  /* 0x000000b904047210 */ /* 0x008fe40000ffe4ff */
[----:B------:R-:W-:Y:S01]  /*277d0*/  IADD3 R7, P2, R7, R186, RZ ;  /* 0x000000ba07077210 */ /* 0x000fe20007f5e0ff */
[----:B------:R3:W-:Y:S01]  /*277e0*/  STL [R1+0x300], R0 ;  /* 0x0003000001007387 */ /* 0x0007e20000100800 */
[----:B-1----:R-:W-:Y:S02]  /*277f0*/  IMAD.MOV.U32 R190, RZ, RZ, R0 ;  /* 0x000000ffffbe7224 */ /* 0x002fe400078e0000 */
[----:B------:R-:W-:Y:S01]  /*27800*/  IMAD.MOV.U32 R191, RZ, RZ, R4 ;  /* 0x000000ffffbf7224 */ /* 0x000fe200078e0004 */
[----:B------:R1:W-:Y:S01]  /*27810*/  STL [R1+0x2fc], R4 ;  /* 0x0002fc0401007387 */ /* 0x0003e20000100800 */
[----:B------:R-:W-:-:S03]  /*27820*/  IMAD.X R189, R189, 0x1, R185, P2 ;  /* 0x00000001bdbd7824 */ /* 0x000fc600010e06b9 */
[----:B------:R-:W-:Y:S04]  /*27830*/  STL [R1+0x340], R7 ;  /* 0x0003400701007387 */ /* 0x000fe80000100800 */
        /* <DEDUP_REMOVED lines=10> */
[----:B--2---:R-:W-:Y:S02]  /*278e0*/  IADD3 R223, P2, R223, R186, RZ ;  /* 0x000000badfdf7210 */ /* 0x004fe40007f5e0ff */
[----:B-1----:R-:W-:Y:S01]  /*278f0*/  MOV R190, R5 ;  /* 0x0000000500be7202 */ /* 0x002fe20000000f00 */
[----:B------:R-:W-:-:S04]  /*27900*/  IMAD.X R182, R182, 0x1, R185, P1 ;  /* 0x00000001b6b67824 */ /* 0x000fc800008e06b9 */
[----:B------:R-:W-:Y:S02]  /*27910*/  IMAD.MOV.U32 R191, RZ, RZ, R182 ;  /* 0x000000ffffbf7224 */ /* 0x000fe400078e00b6 */
[----:B------:R-:W-:-:S03]  /*27920*/  IMAD.X R6, R6, 0x1, R185, P2 ;  /* 0x0000000106067824 */ /* 0x000fc600010e06b9 */
[----:B------:R1:W-:Y:S04]  /*27930*/  LDGSTS.E [R177+0x41380], desc[UR60][R190.64], P0 ;  /* 0x41380000beb17fae */ /* 0x0003e8000812187c */
[----:B------:R-:W-:Y:S04]  /*27940*/  STL [R1+0x380], R5 ;  /* 0x0003800501007387 */ /* 0x000fe80000100800 */
[----:B------:R2:W-:Y:S01]  /*27950*/  STL [R1+0x37c], R182 ;  /* 0x00037cb601007387 */ /* 0x0005e20000100800 */
[----:B-1----:R-:W-:Y:S02]  /*27960*/  IMAD.MOV.U32 R190, RZ, RZ, R223 ;  /* 0x000000ffffbe7224 */ /* 0x002fe400078e00df */
[----:B------:R-:W-:Y:S01]  /*27970*/  IMAD.MOV.U32 R191, RZ, RZ, R6 ;  /* 0x000000ffffbf7224 */ /* 0x000fe200078e0006 */
[----:B------:R-:W-:Y:S04]  /*27980*/  STL [R1+0x3c0], R223 ;  /* 0x0003c0df01007387 */ /* 0x000fe80000100800 */
[----:B--2---:R-:W2:Y:S04]  /*27990*/  LDL.LU R182, [R1+0x480] ;  /* 0x0004800001b67983 */ /* 0x004ea80000300800 */
[----:B------:R1:W-:Y:S04]  /*279a0*/  LDGSTS.E [R177+0x41780], desc[UR60][R190.64], P0 ;  /* 0x41780000beb17fae */ /* 0x0003e8000812187c */
[----:B------:R1:W-:Y:S04]  /*279b0*/  STL [R1+0x3bc], R6 ;  /* 0x0003bc0601007387 */ /* 0x0003e80000100800 */
[----:B------:R-:W2:Y:S04]  /*279c0*/  LDL.LU R5, [R1+0x4c0] ;  /* 0x0004c00001057983 */ /* 0x000ea80000300800 */
[----:B-1----:R-:W5:Y:S04]  /*279d0*/  LDL.LU R6, [R1+0xa84] ;  /* 0x000a840001067983 */ /* 0x002f680000300800 */
[----:B------:R-:W2:Y:S01]  /*279e0*/  LDL.LU R223, [R1+0x4bc] ;  /* 0x0004bc0001df7983 */ /* 0x000ea20000300800 */
[----:B---3--:R-:W-:-:S05]  /*279f0*/  IADD3 R0, P1, R0, R186, RZ ;  /* 0x000000ba00007210 */ /* 0x008fca0007f3e0ff */
[----:B------:R-:W-:Y:S01]  /*27a00*/  IMAD.MOV.U32 R190, RZ, RZ, R0 ;  /* 0x000000ffffbe7224 */ /* 0x000fe200078e0000 */
[----:B------:R-:W-:Y:S01]  /*27a10*/  IADD3 R4, P2, R4, R186, RZ ;  /* 0x000000ba04047210 */ /* 0x000fe20007f5e0ff */
[----:B------:R1:W-:Y:S01]  /*27a20*/  STL [R1+0x400], R0 ;  /* 0x0004000001007387 */ /* 0x0003e20000100800 */
[----:B----4-:R-:W-:-:S04]  /*27a30*/  IMAD.X R189, R189, 0x1, R185, P1 ;  /* 0x00000001bdbd7824 */ /* 0x010fc800008e06b9 */
[----:B------:R-:W-:Y:S02]  /*27a40*/  IMAD.MOV.U32 R191, RZ, RZ, R189 ;  /* 0x000000ffffbf7224 */ /* 0x000fe400078e00bd */
[----:B------:R-:W-:Y:S01]  /*27a50*/  IMAD.X R7, R7, 0x1, R185, P2 ;  /* 0x0000000107077824 */ /* 0x000fe200010e06b9 */
[----:B------:R3:W-:Y:S04]  /*27a60*/  STL [R1+0x3fc], R189 ;  /* 0x0003fcbd01007387 */ /* 0x0007e80000100800 */
[----:B------:R4:W-:Y:S04]  /*27a70*/  LDGSTS.E [R177+0x41b80], desc[UR60][R190.64], P0 ;  /* 0x41b80000beb17fae */ /* 0x0009e8000812187c */
[----:B------:R-:W-:Y:S04]  /*27a80*/  STL [R1+0x440], R4 ;  /* 0x0004400401007387 */ /* 0x000fe80000100800 */
[----:B-1----:R-:W2:Y:S01]  /*27a90*/  LDL.LU R0, [R1+0x500] ;  /* 0x0005000001007983 */ /* 0x002ea20000300800 */
[----:B----4-:R-:W-:Y:S01]  /*27aa0*/  MOV R190, R4 ;  /* 0x0000000400be7202 */ /* 0x010fe20000000f00 */
[----:B------:R-:W-:-:S02]  /*27ab0*/  IMAD.MOV.U32 R191, RZ, RZ, R7 ;  /* 0x000000ffffbf7224 */ /* 0x000fc400078e0007 */
[----:B------:R1:W-:Y:S04]  /*27ac0*/  STL [R1+0x43c], R7 ;  /* 0x00043c0701007387 */ /* 0x0003e80000100800 */
[----:B---3--:R-:W3:Y:S04]  /*27ad0*/  LDL.LU R189, [R1+0x540] ;  /* 0x0005400001bd7983 */ /* 0x008ee80000300800 */
[----:B------:R4:W-:Y:S04]  /*27ae0*/  LDGSTS.E [R177+0x41f80], desc[UR60][R190.64], P0 ;  /* 0x41f80000beb17fae */ /* 0x0009e8000812187c */
[----:B-1----:R-:W5:Y:S04]  /*27af0*/  LDL.LU R7, [R1+0xa80] ;  /* 0x000a800001077983 */ /* 0x002f680000300800 */
[----:B------:R-:W3:Y:S04]  /*27b00*/  LDL.LU R4, [R1+0x53c] ;  /* 0x00053c0001047983 */ /* 0x000ee80000300800 */
[----:B------:R-:W3:Y:S01]  /*27b10*/  LDL.LU R191, [R1+0x47c] ;  /* 0x00047c0001bf7983 */ /* 0x000ee20000300800 */
[----:B--2---:R-:W-:-:S05]  /*27b20*/  IADD3 R182, P1, R182, R186, RZ ;  /* 0x000000bab6b67210 */ /* 0x004fca0007f3e0ff */
[----:B----4-:R-:W-:Y:S01]  /*27b30*/  IMAD.MOV.U32 R190, RZ, RZ, R182 ;  /* 0x000000ffffbe7224 */ /* 0x010fe200078e00b6 */
[----:B------:R-:W-:Y:S01]  /*27b40*/  IADD3 R5, P2, R5, R186, RZ ;  /* 0x000000ba05057210 */ /* 0x000fe20007f5e0ff */
[----:B------:R1:W-:Y:S04]  /*27b50*/  STL [R1+0x480], R182 ;  /* 0x000480b601007387 */ /* 0x0003e80000100800 */
[--C-:B------:R-:W-:Y:S02]  /*27b60*/  IMAD.X R223, R223, 0x1, R185.reuse, P2 ;  /* 0x00000001dfdf7824 */ /* 0x100fe400010e06b9 */
[----:B---3--:R-:W-:-:S05]  /*27b70*/  IMAD.X R191, R191, 0x1, R185, P1 ;  /* 0x00000001bfbf7824 */ /* 0x008fca00008e06b9 */
[----:B------:R2:W-:Y:S04]  /*27b80*/  STL [R1+0x47c], R191 ;  /* 0x00047cbf01007387 */ /* 0x0005e80000100800 */
[----:B------:R3:W-:Y:S04]  /*27b90*/  LDGSTS.E [R177+0x42380], desc[UR60][R190.64], P0 ;  /* 0x42380000beb17fae */ /* 0x0007e8000812187c */
[----:B------:R4:W-:Y:S04]  /*27ba0*/  STL [R1+0x4c0], R5 ;  /* 0x0004c00501007387 */ /* 0x0009e80000100800 */
[----:B-1----:R-:W4:Y:S01]  /*27bb0*/  LDL.LU R182, [R1+0x5c0] ;  /* 0x0005c00001b67983 */ /* 0x002f220000300800 */
[----:B---3--:R-:W-:-:S02]  /*27bc0*/  IMAD.MOV.U32 R190, RZ, RZ, R5 ;  /* 0x000000ffffbe7224 */ /* 0x008fc400078e0005 */
[----:B--2---:R-:W-:Y:S01]  /*27bd0*/  IMAD.MOV.U32 R191, RZ, RZ, R223 ;  /* 0x000000ffffbf7224 */ /* 0x004fe200078e00df */
[----:B------:R1:W-:Y:S04]  /*27be0*/  STL [R1+0x4bc], R223 ;  /* 0x0004bcdf01007387 */ /* 0x0003e80000100800 */
[----:B----4-:R-:W2:Y:S04]  /*27bf0*/  LDL.LU R5, [R1+0x5bc] ;  /* 0x0005bc0001057983 */ /* 0x010ea80000300800 */
[----:B------:R3:W-:Y:S04]  /*27c00*/  LDGSTS.E [R177+0x42780], desc[UR60][R190.64], P0 ;  /* 0x42780000beb17fae */ /* 0x0007e8000812187c */
[----:B-1----:R-:W4:Y:S04]  /*27c10*/  LDL.LU R223, [R1+0x640] ;  /* 0x0006400001df7983 */ /* 0x002f280000300800 */
[----:B------:R-:W2:Y:S01]  /*27c20*/  LDL.LU R191, [R1+0x4fc] ;  /* 0x0004fc0001bf7983 */ /* 0x000ea20000300800 */
[----:B------:R-:W-:-:S02]  /*27c30*/  IADD3 R0, P1, R0, R186, RZ ;  /* 0x000000ba00007210 */ /* 0x000fc40007f3e0ff */
[----:B------:R-:W-:-:S03]  /*27c40*/  IADD3 R189, P2, R189, R186, RZ ;  /* 0x000000babdbd7210 */ /* 0x000fc60007f5e0ff */
[----:B---3--:R-:W-:Y:S01]  /*27c50*/  IMAD.MOV.U32 R190, RZ, RZ, R0 ;  /* 0x000000ffffbe7224 */ /* 0x008fe200078e0000 */
[----:B------:R-:W-:Y:S01]  /*27c60*/  IADD3.X R4, R4, R185, RZ, P2, !PT ;  /* 0x000000b904047210 */ /* 0x000fe200017fe4ff */
[----:B------:R1:W-:Y:S01]  /*27c70*/  STL [R1+0x500], R0 ;  /* 0x0005000001007387 */ /* 0x0003e20000100800 */
[----:B--2---:R-:W-:-:S05]  /*27c80*/  IMAD.X R191, R191, 0x1, R185, P1 ;  /* 0x00000001bfbf7824 */ /* 0x004fca00008e06b9 */
[----:B------:R2:W-:Y:S04]  /*27c90*/  STL [R1+0x4fc], R191 ;  /* 0x0004fcbf01007387 */ /* 0x0005e80000100800 */
[----:B------:R3:W-:Y:S04]  /*27ca0*/  LDGSTS.E [R177+0x42b80], desc[UR60][R190.64], P0 ;  /* 0x42b80000beb17fae */ /* 0x0007e8000812187c */
[----:B------:R-:W-:Y:S04]  /*27cb0*/  STL [R1+0x540], R189 ;  /* 0x000540bd01007387 */ /* 0x000fe80000100800 */
[----:B-1----:R-:W4:Y:S01]  /*27cc0*/  LDL.LU R0, [R1+0x63c] ;  /* 0x00063c0001007983 */ /* 0x002f220000300800 */
[----:B---3--:R-:W-:-:S02]  /*27cd0*/  IMAD.MOV.U32 R190, RZ, RZ, R189 ;  /* 0x000000ffffbe7224 */ /* 0x008fc400078e00bd */
[----:B--2---:R-:W-:Y:S01]  /*27ce0*/  IMAD.MOV.U32 R191, RZ, RZ, R4 ;  /* 0x000000ffffbf7224 */ /* 0x004fe200078e0004 */
[----:B------:R1:W-:Y:S04]  /*27cf0*/  STL [R1+0x53c], R4 ;  /* 0x00053c0401007387 */ /* 0x0003e80000100800 */
[----:B------:R2:W-:Y:S04]  /*27d00*/  LDGSTS.E [R177+0x42f80], desc[UR60][R190.64], P0 ;  /* 0x42f80000beb17fae */ /* 0x0005e8000812187c */
[----:B-1----:R-:W5:Y:S04]  /*27d10*/  LDL.LU R4, [R1+0xa7c] ;  /* 0x000a7c0001047983 */ /* 0x002f680000300800 */
[----:B------:R-:W3:Y:S04]  /*27d20*/  LDL R189, [R1+0x64c] ;  /* 0x00064c0001bd7983 */ /* 0x000ee80000100800 */
[----:B------:R-:W4:Y:S04]  /*27d30*/  LDL.LU R190, [R1+0x57c] ;  /* 0x00057c0001be7983 */ /* 0x000f280000300800 */
[----:B------:R-:W2:Y:S01]  /*27d40*/  LDL.LU R191, [R1+0x580] ;  /* 0x0005800001bf7983 */ /* 0x000ea20000300800 */
[----:B------:R-:W-:-:S05]  /*27d50*/  IADD3 R182, P2, R182, R186, RZ ;  /* 0x000000bab6b67210 */ /* 0x000fca0007f5e0ff */
[----:B------:R-:W-:Y:S01]  /*27d60*/  IMAD.X R5, R5, 0x1, R185, P2 ;  /* 0x0000000105057824 */ /* 0x000fe200010e06b9 */
[----:B--2---:R-:W-:-:S05]  /*27d70*/  IADD3 R191, P1, R191, R186, RZ ;  /* 0x000000babfbf7210 */ /* 0x004fca0007f3e0ff */
[----:B----4-:R-:W-:Y:S01]  /*27d80*/  IMAD.X R190, R190, 0x1, R185, P1 ;  /* 0x00000001bebe7824 */ /* 0x010fe200008e06b9 */
[----:B------:R1:W-:Y:S04]  /*27d90*/  STL [R1+0x580], R191 ;  /* 0x000580bf01007387 */ /* 0x0003e80000100800 */
[----:B------:R2:W-:Y:S01]  /*27da0*/  STL [R1+0x57c], R190 ;  /* 0x00057cbe01007387 */ /* 0x0005e20000100800 */
[----:B-1----:R-:W-:-:S04]  /*27db0*/  LOP3.LUT R191, R191, R190, RZ, 0x3c, !PT ;  /* 0x000000bebfbf7212 */ /* 0x002fc800078e3cff */
[----:B--2---:R-:W-:-:S04]  /*27dc0*/  LOP3.LUT R190, R191, R190, RZ, 0x3c, !PT ;  /* 0x000000bebfbe7212 */ /* 0x004fc800078e3cff */
[----:B------:R-:W-:Y:S01]  /*27dd0*/  LOP3.LUT R191, R191, R190, RZ, 0x3c, !PT ;  /* 0x000000bebfbf7212 */ /* 0x000fe200078e3cff */
[----:B------:R-:W-:Y:S04]  /*27de0*/  STL [R1+0x5c0], R182 ;  /* 0x0005c0b601007387 */ /* 0x000fe80000100800 */
[----:B------:R1:W-:Y:S04]  /*27df0*/  LDGSTS.E [R177+0x43380], desc[UR60][R190.64], P0 ;  /* 0x43380000beb17fae */ /* 0x0003e8000812187c */
[----:B------:R2:W-:Y:S01]  /*27e00*/  STL [R1+0x5bc], R5 ;  /* 0x0005bc0501007387 */ /* 0x0005e20000100800 */
[----:B-1----:R-:W-:-:S02]  /*27e10*/  IMAD.MOV.U32 R190, RZ, RZ, R182 ;  /* 0x000000ffffbe7224 */ /* 0x002fc400078e00b6 */
[----:B------:R-:W-:Y:S02]  /*27e20*/  IMAD.MOV.U32 R191, RZ, RZ, R5 ;  /* 0x000000ffffbf7224 */ /* 0x000fe400078e0005 */
[----:B--2---:R-:W5:Y:S04]  /*27e30*/  LDL.LU R5, [R1+0xa78] ;  /* 0x000a780001057983 */ /* 0x004f680000300800 */
[----:B------:R-:W2:Y:S04]  /*27e40*/  LDL.LU R182, [R1+0xa74] ;  /* 0x000a740001b67983 */ /* 0x000ea80000300800 */
[----:B------:R1:W-:Y:S04]  /*27e50*/  LDGSTS.E [R177+0x43780], desc[UR60][R190.64], P0 ;  /* 0x43780000beb17fae */ /* 0x0003e8000812187c */
[----:B------:R-:W4:Y:S04]  /*27e60*/  LDL.LU R190, [R1+0x5fc] ;  /* 0x0005fc0001be7983 */ /* 0x000f280000300800 */
[----:B------:R-:W1:Y:S01]  /*27e70*/  LDL.LU R191, [R1+0x600] ;  /* 0x0006000001bf7983 */ /* 0x000e620000300800 */
[----:B------:R-:W-:-:S05]  /*27e80*/  IADD3 R223, P2, R223, R186, RZ ;  /* 0x000000badfdf7210 */ /* 0x000fca0007f5e0ff */
[----:B------:R-:W-:Y:S01]  /*27e90*/  IMAD.X R0, R0, 0x1, R185, P2 ;  /* 0x0000000100007824 */ /* 0x000fe200010e06b9 */
[----:B-1----:R-:W-:-:S04]  /*27ea0*/  IADD3 R191, P1, R191, R186, RZ ;  /* 0x000000babfbf7210 */ /* 0x002fc80007f3e0ff */
[----:B----4-:R-:W-:Y:S01]  /*27eb0*/  IADD3.X R190, R190, R185, RZ, P1, !PT ;  /* 0x000000b9bebe7210 */ /* 0x010fe20000ffe4ff */
[----:B------:R1:W-:Y:S04]  /*27ec0*/  STL [R1+0x600], R191 ;  /* 0x000600bf01007387 */ /* 0x0003e80000100800 */
[----:B------:R4:W-:Y:S01]  /*27ed0*/  STL [R1+0x5fc], R190 ;  /* 0x0005fcbe01007387 */ /* 0x0009e20000100800 */
[----:B-1----:R-:W-:-:S04]  /*27ee0*/  LOP3.LUT R191, R191, R190, RZ, 0x3c, !PT ;  /* 0x000000bebfbf7212 */ /* 0x002fc800078e3cff */
[----:B----4-:R-:W-:-:S04]  /*27ef0*/  LOP3.LUT R190, R191, R190, RZ, 0x3c, !PT ;  /* 0x000000bebfbe7212 */ /* 0x010fc800078e3cff */
[----:B------:R-:W-:Y:S01]  /*27f00*/  LOP3.LUT R191, R191, R190, RZ, 0x3c, !PT ;  /* 0x000000bebfbf7212 */ /* 0x000fe200078e3cff */
[----:B------:R-:W-:Y:S04]  /*27f10*/  STL [R1+0x640], R223 ;  /* 0x000640df01007387 */ /* 0x000fe80000100800 */
[----:B------:R1:W-:Y:S04]  /*27f20*/  LDGSTS.E [R177+0x43b80], desc[UR60][R190.64], P0 ;  /* 0x43b80000beb17fae */ /* 0x0003e8000812187c */
[----:B------:R4:W-:Y:S01]  /*27f30*/  STL [R1+0x63c], R0 ;  /* 0x00063c0001007387 */ /* 0x0009e20000100800 */
[----:B-1----:R-:W-:-:S03]  /*27f40*/  IMAD.MOV.U32 R191, RZ, RZ, R0 ;  /* 0x000000ffffbf7224 */ /* 0x002fc600078e0000 */
[----:B----4-:R4:W5:Y:S01]  /*27f50*/  LDL.LU R0, [R1+0xa70] ;  /* 0x000a700001007983 */ /* 0x0109620000300800 */
[----:B------:R-:W-:Y:S02]  /*27f60*/  IMAD.MOV.U32 R190, RZ, RZ, R223 ;  /* 0x000000ffffbe7224 */ /* 0x000fe400078e00df */
[----:B--2---:R-:W-:-:S03]  /*27f70*/  VIADD R182, R182, 0x1 ;  /* 0x00000001b6b67836 */ /* 0x004fc60000000000 */
[----:B------:R4:W-:Y:S02]  /*27f80*/  LDGSTS.E [R177+0x43f80], desc[UR60][R190.64], P0 ;  /* 0x43f80000beb17fae */ /* 0x0009e4000812187c */
[----:B---3--:R-:W-:Y:S02]  /*27f90*/  ISETP.NE.U32.AND P0, PT, R182, R189, PT ;  /* 0x000000bdb600720c */ /* 0x008fe40003f05070 */
[----:B------:R-:W0:Y:S11]  /*27fa0*/  LDGDEPBAR ;  /* 0x00000000000079af */ /* 0x000e360000000000 */
[----:B----4-:R-:W-:Y:S05]  /*27fb0*/  @P0 BRA `(.L_x_1) ;  /* 0xffffff5400200947 */ /* 0x010fea000383ffff */
.L_x_0:
[----:B------:R-:W2:Y:S01]  /*27fc0*/  LDL.LU R185, [R1+0x658] ;  /* 0x0006580001b97983 */ /* 0x000ea20000300800 */
[----:B-1---5:R-:W1:Y:S01]  /*27fd0*/  S2R R4, SR_TID.X ;  /* 0x0000000000047919 */ /* 0x022e620000002100 */
[----:B------:R-:W-:Y:S02]  /*27fe0*/  WARPGROUP.DEPBAR.LE gsb0, 0x0 ;  /* 0x00008000000079c5 */ /* 0x000fe40000010000 */
[----:B------:R-:W-:-:S04]  /*27ff0*/  DEPBAR.LE SB0, 0x0 ;  /* 0x000080000000791a */ /* 0x000fc80000000000 */
[----:B------:R-:W3:Y:S01]  /*28000*/  LDL.LU R186, [R1+0x650] ;  /* 0x0006500001ba7983 */ /* 0x000ee20000300800 */
[----:B------:R-:W-:Y:S01]  /*28010*/  ULDC UR5, c[0x0][0x244] ;  /* 0x0000910000057ab9 */ /* 0x000fe20000000800 */
[----:B------:R-:W-:Y:S02]  /*28020*/  ULDC.64 UR6, c[0x0][0x220] ;  /* 0x0000880000067ab9 */ /* 0x000fe40000000a00 */
[----:B------:R-:W4:Y:S04]  /*28030*/  LDL.LU R190, [R1+0x8d0] ;  /* 0x0008d00001be7983 */ /* 0x000f280000300800 */
[----:B------:R-:W4:Y:S04]  /*28040*/  LDL.LU R182, [R1+0x8cc] ;  /* 0x0008cc0001b67983 */ /* 0x000f280000300800 */
[----:B------:R-:W4:Y:S04]  /*28050*/  LDL.LU R223, [R1+0x8c8] ;  /* 0x0008c80001df7983 */ /* 0x000f280000300800 */
[----:B------:R-:W4:Y:S04]  /*28060*/  LDL.LU R191, [R1+0x8c4] ;  /* 0x0008c40001bf7983 */ /* 0x000f280000300800 */
[----:B------:R-:W3:Y:S04]  /*28070*/  LDL.LU R189, [R1+0x65c] ;  /* 0x00065c0001bd7983 */ /* 0x000ee80000300800 */
[----:B------:R-:W4:Y:S01]  /*28080*/  LDL.LU R177, [R1+0x654] ;  /* 0x0006540001b17983 */ /* 0x000f220000300800 */
[C---:B-1----:R-:W-:Y:S01]  /*28090*/  IMAD.SHL.U32 R2, R4.reuse, 0x10, RZ ;  /* 0x0000001004027824 */ /* 0x042fe200078e00ff */
[----:B------:R-:W-:Y:S01]  /*280a0*/  MOV R12, R92 ;  /* 0x0000005c000c7202 */ /* 0x000fe20000000f00 */
[C---:B------:R-:W-:Y:S01]  /*280b0*/  IMAD.SHL.U32 R3, R4.reuse, 0x40, RZ ;  /* 0x0000004004037824 */ /* 0x040fe200078e00ff */
[----:B------:R-:W-:Y:S01]  /*280c0*/  LOP3.LUT R4, R4, 0x60, RZ, 0xc0, !PT ;  /* 0x0000006004047812 */ /* 0x000fe200078ec0ff */
[----:B------:R-:W-:Y:S01]  /*280d0*/  IMAD.MOV.U32 R5, RZ, RZ, R90 ;  /* 0x000000ffff057224 */ /* 0x000fe200078e005a */
[----:B------:R-:W-:Y:S01]  /*280e0*/  LOP3.LUT R2, R2, 0xf0, RZ, 0xc0, !PT ;  /* 0x000000f002027812 */ /* 0x000fe200078ec0ff */
[----:B------:R-:W-:Y:S01]  /*280f0*/  IMAD.MOV.U32 R6, RZ, RZ, R24 ;  /* 0x000000ffff067224 */ /* 0x000fe200078e0018 */
[----:B------:R-:W-:Y:S01]  /*28100*/  LOP3.LUT R3, R3, 0x400, RZ, 0xc0, !PT ;  /* 0x0000040003037812 */ /* 0x000fe200078ec0ff */
[----:B------:R-:W-:Y:S01]  /*28110*/  IMAD.MOV.U32 R7, RZ, RZ, R26 ;  /* 0x000000ffff077224 */ /* 0x000fe200078e001a */
[----:B------:R-:W-:Y:S01]  /*28120*/  MOV R20, R96 ;  /* 0x0000006000147202 */ /* 0x000fe20000000f00 */
[----:B------:R-:W-:Y:S01]  /*28130*/  IMAD.MOV.U32 R8, RZ, RZ, R89 ;  /* 0x000000ffff087224 */ /* 0x000fe200078e0059 */
[----:B------:R-:W4:Y:S01]  /*28140*/  LDL.LU R157, [R1+0x95c] ;  /* 0x00095c00019d7983 */ /* 0x000f220000300800 */
[----:B------:R-:W-:-:S02]  /*28150*/  IMAD.MOV.U32 R9, RZ, RZ, R91 ;  /* 0x000000ffff097224 */ /* 0x000fc400078e005b */
[----:B------:R-:W-:Y:S01]  /*28160*/  IMAD.MOV.U32 R10, RZ, RZ, R25 ;  /* 0x000000ffff0a7224 */ /* 0x000fe200078e0019 */
[----:B------:R-:W4:Y:S01]  /*28170*/  LDL.LU R156, [R1+0x964] ;  /* 0x00096400019c7983 */ /* 0x000f220000300800 */
[----:B------:R-:W-:Y:S02]  /*28180*/  IMAD.MOV.U32 R11, RZ, RZ, R27 ;  /* 0x000000ffff0b7224 */ /* 0x000fe400078e001b */
[----:B------:R-:W-:Y:S01]  /*28190*/  IMAD.MOV.U32 R13, RZ, RZ, R94 ;  /* 0x000000ffff0d7224 */ /* 0x000fe200078e005e */
[----:B------:R-:W4:Y:S01]  /*281a0*/  LDL.LU R152, [R1+0x96c] ;  /* 0x00096c0001987983 */ /* 0x000f220000300800 */
        /* <DEDUP_REMOVED lines=10> */
[----:B------:R-:W-:Y:S02]  /*28250*/  IMAD.MOV.U32 R21, RZ, RZ, R98 ;  /* 0x000000ffff157224 */ /* 0x000fe400078e0062 */
[----:B------:R-:W-:Y:S02]  /*28260*/  IMAD.MOV.U32 R22, RZ, RZ, R32 ;  /* 0x000000ffff167224 */ /* 0x000fe400078e0020 */
[----:B------:R-:W-:-:S02]  /*28270*/  IMAD.MOV.U32 R23, RZ, RZ, R34 ;  /* 0x000000ffff177224 */ /* 0x000fc400078e0022 */
[----:B------:R-:W-:Y:S02]  /*28280*/  IMAD.MOV.U32 R24, RZ, RZ, R97 ;  /* 0x000000ffff187224 */ /* 0x000fe400078e0061 */
[----:B------:R-:W-:Y:S02]  /*28290*/  IMAD.MOV.U32 R25, RZ, RZ, R99 ;  /* 0x000000ffff197224 */ /* 0x000fe400078e0063 */
[----:B------:R-:W-:Y:S02]  /*282a0*/  IMAD.MOV.U32 R26, RZ, RZ, R33 ;  /* 0x000000ffff1a7224 */ /* 0x000fe400078e0021 */
[----:B------:R-:W-:Y:S02]  /*282b0*/  IMAD.MOV.U32 R27, RZ, RZ, R35 ;  /* 0x000000ffff1b7224 */ /* 0x000fe400078e0023 */
[----:B------:R-:W-:Y:S02]  /*282c0*/  IMAD.MOV.U32 R29, RZ, RZ, R102 ;  /* 0x000000ffff1d7224 */ /* 0x000fe400078e0066 */
[----:B------:R-:W-:Y:S01]  /*282d0*/  IMAD.MOV.U32 R30, RZ, RZ, R36 ;  /* 0x000000ffff1e7224 */ /* 0x000fe200078e0024 */
[----:B------:R-:W-:Y:S01]  /*282e0*/  MOV R36, R104 ;  /* 0x0000006800247202 */ /* 0x000fe20000000f00 */
        /* <DEDUP_REMOVED lines=41> */
[----:B------:R-:W-:Y:S01]  /*28580*/  IMAD.MOV.U32 R131, RZ, RZ, R83 ;  /* 0x000000ffff837224 */ /* 0x000fe200078e0053 */
[----:B--2---:R-:W-:-:S13]  /*28590*/  R2UR UR4, R185 ;  /* 0x00000000b90472ca */ /* 0x004fda00000e0000 */
[----:B------:R-:W-:-:S05]  /*285a0*/  IADD3 R3, R3, UR4, R2 ;  /* 0x0000000403037c10 */ /* 0x000fca000fffe002 */
[----:B------:R-:W-:Y:S01]  /*285b0*/  IMAD R3, R4, 0x8, R3 ;  /* 0x0000000804037824 */ /* 0x000fe200078e0203 */
[----:B------:R-:W-:Y:S01]  /*285c0*/  BAR.SYNC.DEFER_BLOCKING 0x0 ;  /* 0x0000000000007b1d */ /* 0x000fe20000010000 */
[----:B------:R-:W-:Y:S01]  /*285d0*/  MOV R4, R88 ;  /* 0x0000005800047202 */ /* 0x000fe20000000f00 */
[----:B------:R-:W-:Y:S02]  /*285e0*/  IMAD.MOV.U32 R88, RZ, RZ, R105 ;  /* 0x000000ffff587224 */ /* 0x000fe400078e0069 */
[----:B------:R-:W-:Y:S02]  /*285f0*/  IMAD.MOV.U32 R105, RZ, RZ, R123 ;  /* 0x000000ffff697224 */ /* 0x000fe400078e007b */
[----:B------:R-:W-:Y:S01]  /*28600*/  IMAD.MOV.U32 R123, RZ, RZ, R75 ;  /* 0x000000ffff7b7224 */ /* 0x000fe200078e004b */
[----:B---3--:R-:W-:-:S04]  /*28610*/  ISETP.GE.AND P0, PT, R189, R186, PT ;  /* 0x000000babd00720c */ /* 0x008fc80003f06270 */
[----:B----4-:R-:W-:Y:S02]  /*28620*/  ISETP.LT.AND P1, PT, R190, R177, !P0 ;  /* 0x000000b1be00720c */ /* 0x010fe40004721270 */
[----:B------:R-:W1:Y:S01]  /*28630*/  S2R R190, SR_TID.X ;  /* 0x0000000000be7919 */ /* 0x000e620000002100 */
[----:B------:R-:W-:Y:S02]  /*28640*/  MOV R135, R87 ;  /* 0x0000005700877202 */ /* 0x000fe40000000f00 */
[-C--:B------:R-:W-:Y:S02]  /*28650*/  ISETP.LT.AND P2, PT, R0, R177.reuse, !P0 ;  /* 0x000000b10000720c */ /* 0x080fe40004741270 */
[-C--:B------:R-:W-:Y:S01]  /*28660*/  ISETP.LT.AND P5, PT, R182, R177.reuse, !P0 ;  /* 0x000000b1b600720c */ /* 0x080fe200047a1270 */
[----:B------:R-:W-:Y:S01]  /*28670*/  STSM.16.M88.4 [R3], R4 ;  /* 0x0000000403007844 */ /* 0x000fe20000000200 */
[----:B------:R-:W-:Y:S01]  /*28680*/  BAR.SYNC.DEFER_BLOCKING 0x0 ;  /* 0x0000000000007b1d */ /* 0x000fe20000010000 */
[----:B------:R-:W-:-:S02]  /*28690*/  ISETP.LT.AND P4, PT, R223, R177, !P0 ;  /* 0x000000b1df00720c */ /* 0x000fc40004781270 */
[----:B------:R-:W-:Y:S02]  /*286a0*/  ISETP.LT.AND P3, PT, R191, R177, !P0 ;  /* 0x000000b1bf00720c */ /* 0x000fe40004761270 */
[----:B-1----:R-:W-:-:S04]  /*286b0*/  LOP3.LUT R190, R190, 0x7f, RZ, 0xc0, !PT ;  /* 0x0000007fbebe7812 */ /* 0x002fc800078ec0ff */
[----:B------:R-:W-:Y:S01]  /*286c0*/  LEA R2, R190, UR4, 0x4 ;  /* 0x00000004be027c11 */ /* 0x000fe2000f8e20ff */
[----:B------:R-:W-:-:S04]  /*286d0*/  ULDC UR4, c[0x0][0x248] ;  /* 0x0000920000047ab9 */ /* 0x000fc80000000800 */
[----:B------:R-:W1:Y:S01]  /*286e0*/  LDS.128 R4, [R2] ;  /* 0x0000000002047984 */ /* 0x000e620000000c00 */
[----:B------:R-:W-:Y:S06]  /*286f0*/  BAR.SYNC.DEFER_BLOCKING 0x0 ;  /* 0x0000000000007b1d */ /* 0x000fec0000010000 */
[----:B------:R-:W-:Y:S02]  /*28700*/  STSM.16.M88.4 [R3], R8 ;  /* 0x0000000803007844 */ /* 0x000fe40000000200 */
[----:B------:R-:W-:Y:S06]  /*28710*/  BAR.SYNC.DEFER_BLOCKING 0x0 ;  /* 0x0000000000007b1d */ /* 0x000fec0000010000 */
[----:B------:R-:W2:Y:S02]  /*28720*/  LDS.128 R8, [R2] ;  /* 0x0000000002087984 */ /* 0x000ea40000000c00 */
[----:B------:R-:W-:Y:S06]  /*28730*/  BAR.SYNC.DEFER_BLOCKING 0x0 ;  /* 0x0000000000007b1d */ /* 0x000fec0000010000 */
[----:B------:R-:W-:Y:S02]  /*28740*/  STSM.16.M88.4 [R3], R12 ;  /* 0x0000000c03007844 */ /* 0x000fe40000000200 */
[----:B------:R-:W-:Y:S06]  /*28750*/  BAR.SYNC.DEFER_BLOCKING 0x0 ;  /* 0x0000000000007b1d */ /* 0x000fec0000010000 */
[----:B------:R-:W3:Y:S02]  /*28760*/  LDS.128 R12, [R2] ;  /* 0x00000000020c7984 */ /* 0x000ee40000000c00 */
[----:B------:R-:W-:Y:S06]  /*28770*/  BAR.SYNC.DEFER_BLOCKING 0x0 ;  /* 0x0000000000007b1d */ /* 0x000fec0000010000 */
[----:B------:R-:W-:Y:S02]  /*28780*/  STSM.16.M88.4 [R3], R16 ;  /* 0x0000001003007844 */ /* 0x000fe40000000200 */
[----:B------:R-:W-:Y:S06]  /*28790*/  BAR.SYNC.DEFER_BLOCKING 0x0 ;  /* 0x0000000000007b1d */ /* 0x000fec0000010000 */
[----:B------:R-:W4:Y:S02]  /*287a0*/  LDS.128 R16, [R2] ;  /* 0x0000000002107984 */ /* 0x000f240000000c00 */
        /* <DEDUP_REMOVED lines=21> */
[----:B------:R1:W-:Y:S02]  /*28900*/  STSM.16.M88.4 [R3], R88 ;  /* 0x0000005803007844 */ /* 0x0003e40000000200 */
[----:B------:R-:W-:Y:S01]  /*28910*/  BAR.SYNC.DEFER_BLOCKING 0x0 ;  /* 0x0000000000007b1d */ /* 0x000fe20000010000 */
[----:B-1----:R-:W-:Y:S01]  /*28920*/  IMAD.MOV.U32 R90, RZ, RZ, R48 ;  /* 0x000000ffff5a7224 */ /* 0x002fe200078e0030 */
[----:B------:R-:W-:Y:S01]  /*28930*/  MOV R88, R112 ;  /* 0x0000007000587202 */ /* 0x000fe20000000f00 */
[----:B------:R-:W-:-:S02]  /*28940*/  IMAD.MOV.U32 R91, RZ, RZ, R50 ;  /* 0x000000ffff5b7224 */ /* 0x000fc400078e0032 */
[----:B------:R-:W-:Y:S02]  /*28950*/  IMAD.MOV.U32 R89, RZ, RZ, R114 ;  /* 0x000000ffff597224 */ /* 0x000fe400078e0072 */
[----:B------:R-:W-:Y:S02]  /*28960*/  IMAD.MOV.U32 R114, RZ, RZ, R65 ;  /* 0x000000ffff727224 */ /* 0x000fe400078e0041 */
[----:B------:R-:W-:Y:S02]  /*28970*/  IMAD.MOV.U32 R112, RZ, RZ, R129 ;  /* 0x000000ffff707224 */ /* 0x000fe400078e0081 */
[----:B------:R-:W-:Y:S01]  /*28980*/  IMAD.MOV.U32 R129, RZ, RZ, R147 ;  /* 0x000000ffff817224 */ /* 0x000fe200078e0093 */
[----:B------:R-:W1:Y:S01]  /*28990*/  LDS.128 R44, [R2] ;  /* 0x00000000022c7984 */ /* 0x000e620000000c00 */
[----:B------:R-:W-:Y:S06]  /*289a0*/  BAR.SYNC.DEFER_BLOCKING 0x0 ;  /* 0x0000000000007b1d */ /* 0x000fec0000010000 */
[----:B------:R-:W-:Y:S02]  /*289b0*/  STSM.16.M88.4 [R3], R40 ;  /* 0x0000002803007844 */ /* 0x000fe40000000200 */
[----:B------:R-:W-:Y:S06]  /*289c0*/  BAR.SYNC.DEFER_BLOCKING 0x0 ;  /* 0x0000000000007b1d */ /* 0x000fec0000010000 */
[----:B------:R-:W1:Y:S02]  /*289d0*/  LDS.128 R40, [R2] ;  /* 0x0000000002287984 */ /* 0x000e640000000c00 */
[----:B------:R-:W-:Y:S06]  /*289e0*/  BAR.SYNC.DEFER_BLOCKING 0x0 ;  /* 0x0000000000007b1d */ /* 0x000fec0000010000 */
[----:B------:R2:W-:Y:S02]  /*289f0*/  STSM.16.M88.4 [R3], R92 ;  /* 0x0000005c03007844 */ /* 0x0005e40000000200 */
[----:B------:R-:W-:Y:S01]  /*28a00*/  BAR.SYNC.DEFER_BLOCKING 0x0 ;  /* 0x0000000000007b1d */ /* 0x000fe20000010000 */
[----:B--2---:R-:W-:Y:S01]  /*28a10*/  IMAD.MOV.U32 R94, RZ, RZ, R52 ;  /* 0x000000ffff5e7224 */ /* 0x004fe200078e0034 */
[----:B------:R-:W-:Y:S01]  /*28a20*/  MOV R92, R116 ;  /* 0x00000074005c7202 */ /* 0x000fe20000000f00 */
[----:B------:R-:W-:-:S02]  /*28a30*/  IMAD.MOV.U32 R95, RZ, RZ, R54 ;  /* 0x000000ffff5f7224 */ /* 0x000fc400078e0036 */
[----:B------:R-:W-:Y:S02]  /*28a40*/  IMAD.MOV.U32 R93, RZ, RZ, R118 ;  /* 0x000000ffff5d7224 */ /* 0x000fe400078e0076 */
[----:B------:R-:W-:Y:S02]  /*28a50*/  IMAD.MOV.U32 R118, RZ, RZ, R69 ;  /* 0x000000ffff767224 */ /* 0x000fe400078e0045 */
[----:B------:R-:W-:Y:S01]  /*28a60*/  IMAD.MOV.U32 R116, RZ, RZ, R133 ;  /* 0x000000ffff747224 */ /* 0x000fe200078e0085 */
[----:B------:R-:W2:Y:S01]  /*28a70*/  LDS.128 R48, [R2] ;  /* 0x0000000002307984 */ /* 0x000ea20000000c00 */
[----:B------:R-:W-:Y:S06]  /*28a80*/  BAR.SYNC.DEFER_BLOCKING 0x0 ;  /* 0x0000000000007b1d */ /* 0x000fec0000010000 */
[----:B------:R-:W-:Y:S02]  /*28a90*/  STSM.16.M88.4 [R3], R88 ;  /* 0x0000005803007844 */ /* 0x000fe40000000200 */
[----:B------:R-:W-:Y:S06]  /*28aa0*/  BAR.SYNC.DEFER_BLOCKING 0x0 ;  /* 0x0000000000007b1d */ /* 0x000fec0000010000 */
[----:B------:R-:W2:Y:S02]  /*28ab0*/  LDS.128 R88, [R2] ;  /* 0x0000000002587984 */ /* 0x000ea40000000c00 */
[----:B------:R-:W-:Y:S06]  /*28ac0*/  BAR.SYNC.DEFER_BLOCKING 0x0 ;  /* 0x0000000000007b1d */ /* 0x000fec0000010000 */
[----:B------:R3:W-:Y:S02]  /*28ad0*/  STSM.16.M88.4 [R3], R96 ;  /* 0x0000006003007844 */ /* 0x0007e40000000200 */
[----:B------:R-:W-:Y:S01]  /*28ae0*/  BAR.SYNC.DEFER_BLOCKING 0x0 ;  /* 0x0000000000007b1d */ /* 0x000fe20000010000 */
[----:B---3--:R-:W-:Y:S01]  /*28af0*/  IMAD.MOV.U32 R98, RZ, RZ, R56 ;  /* 0x000000ffff627224 */ /* 0x008fe200078e0038 */
[----:B------:R-:W-:Y:S01]  /*28b00*/  MOV R96, R120 ;  /* 0x0000007800607202 */ /* 0x000fe20000000f00 */
[----:B------:R-:W-:-:S02]  /*28b10*/  IMAD.MOV.U32 R99, RZ, RZ, R58 ;  /* 0x000000ffff637224 */ /* 0x000fc400078e003a */
[----:B------:R-:W-:Y:S02]  /*28b20*/  IMAD.MOV.U32 R97, RZ, RZ, R122 ;  /* 0x000000ffff617224 */ /* 0x000fe400078e007a */
[----:B------:R-:W-:Y:S02]  /*28b30*/  IMAD.MOV.U32 R122, RZ, RZ, R73 ;  /* 0x000000ffff7a7224 */ /* 0x000fe400078e0049 */
[----:B------:R-:W-:Y:S01]  /*28b40*/  IMAD.MOV.U32 R120, RZ, RZ, R137 ;  /* 0x000000ffff787224 */ /* 0x000fe200078e0089 */
[----:B------:R-:W3:Y:S01]  /*28b50*/  LDS.128 R52, [R2] ;  /* 0x0000000002347984 */ /* 0x000ee20000000c00 */
[----:B------:R-:W-:Y:S06]  /*28b60*/  BAR.SYNC.DEFER_BLOCKING 0x0 ;  /* 0x0000000000007b1d */ /* 0x000fec0000010000 */
[----:B------:R-:W-:Y:S02]  /*28b70*/  STSM.16.M88.4 [R3], R92 ;  /* 0x0000005c03007844 */ /* 0x000fe40000000200 */
[----:B------:R-:W-:Y:S06]  /*28b80*/  BAR.SYNC.DEFER_BLOCKING 0x0 ;  /* 0x0000000000007b1d */ /* 0x000fec0000010000 */
[----:B------:R-:W3:Y:S02]  /*28b90*/  LDS.128 R92, [R2] ;  /* 0x00000000025c7984 */ /* 0x000ee40000000c00 */
[----:B------:R-:W-:Y:S06]  /*28ba0*/  BAR.SYNC.DEFER_BLOCKING 0x0 ;  /* 0x0000000000007b1d */ /* 0x000fec0000010000 */
[----:B------:R4:W-:Y:S02]  /*28bb0*/  STSM.16.M88.4 [R3], R100 ;  /* 0x0000006403007844 */ /* 0x0009e40000000200 */
[----:B------:R-:W-:Y:S01]  /*28bc0*/  BAR.SYNC.DEFER_BLOCKING 0x0 ;  /* 0x0000000000007b1d */ /* 0x000fe20000010000 */
[----:B----4-:R-:W-:Y:S01]  /*28bd0*/  IMAD.MOV.U32 R102, RZ, RZ, R60 ;  /* 0x000000ffff667224 */ /* 0x010fe200078e003c */
[----:B------:R-:W-:Y:S01]  /*28be0*/  MOV R100, R124 ;  /* 0x0000007c00647202 */ /* 0x000fe20000000f00 */
[----:B------:R-:W-:-:S02]  /*28bf0*/  IMAD.MOV.U32 R103, RZ, RZ, R62 ;  /* 0x000000ffff677224 */ /* 0x000fc400078e003e */
[----:B------:R-:W-:Y:S02]  /*28c00*/  IMAD.MOV.U32 R101, RZ, RZ, R126 ;  /* 0x000000ffff657224 */ /* 0x000fe400078e007e */
[----:B------:R-:W-:Y:S02]  /*28c10*/  IMAD.MOV.U32 R126, RZ, RZ, R77 ;  /* 0x000000ffff7e7224 */ /* 0x000fe400078e004d */
[----:B------:R-:W-:Y:S01]  /*28c20*/  IMAD.MOV.U32 R124, RZ, RZ, R141 ;  /* 0x000000ffff7c7224 */ /* 0x000fe200078e008d */
[----:B------:R-:W4:Y:S01]  /*28c30*/  LDS.128 R56, [R2] ;  /* 0x0000000002387984 */ /* 0x000f220000000c00 */
        /* <DEDUP_REMOVED lines=24> */
[----:B------:R-:W-:Y:S01]  /*28dc0*/  IMAD.MOV.U32 R109, RZ, RZ, R134 ;  /* 0x000000ffff6d7224 */ /* 0x000fe200078e0086 */
[----:B------:R-:W2:Y:S02]  /*28dd0*/  LDS.128 R64, [R2] ;  /* 0x0000000002407984 */ /* 0x000ea40000000c00 */
        /* <DEDUP_REMOVED lines=12> */
[----:B------:R-:W-:Y:S02]  /*28ea0*/  IMAD.MOV.U32 R132, RZ, RZ, R149 ;  /* 0x000000ffff847224 */ /* 0x000fe400078e0095 */
[----:B------:R-:W-:Y:S01]  /*28eb0*/  IMAD.MOV.U32 R133, RZ, RZ, R151 ;  /* 0x000000ffff857224 */ /* 0x000fe200078e0097 */
[----:B------:R-:W3:Y:S01]  /*28ec0*/  LDS.128 R68, [R2] ;  /* 0x0000000002447984 */ /* 0x000ee20000000c00 */
[----:B------:R-:W-:Y:S01]  /*28ed0*/  IMAD R136, R189, UR5, RZ ;  /* 0x00000005bd887c24 */ /* 0x000fe2000f8e02ff */
[----:B------:R-:W-:Y:S01]  /*28ee0*/  ULDC UR5, c[0x0][0x22c] ;  /* 0x00008b0000057ab9 */ /* 0x000fe20000000800 */
        /* <DEDUP_REMOVED lines=10> */
[----:B------:R-:W-:Y:S01]  /*28f90*/  IMAD.MOV.U32 R117, RZ, RZ, R142 ;  /* 0x000000ffff757224 */ /* 0x000fe200078e008e */
        /* <DEDUP_REMOVED lines=11> */
[----:B------:R-:W-:Y:S01]  /*29050*/  IMAD.MOV.U32 R121, RZ, RZ, R146 ;  /* 0x000000ffff797224 */ /* 0x000fe200078e0092 */
[----:B------:R-:W1:Y:S02]  /*29060*/  LDS.128 R76, [R2] ;  /* 0x00000000024c7984 */ /* 0x000e640000000c00 */
[----:B------:R-:W-:Y:S06]  /*29070*/  BAR.SYNC.DEFER_BLOCKING 0x0 ;  /* 0x0000000000007b1d */ /* 0x000fec0000010000 */
[----:B------:R-:W-:Y:S02]  /*29080*/  STSM.16.M88.4 [R3], R116 ;  /* 0x0000007403007844 */ /* 0x000fe40000000200 */
[----:B------:R-:W-:Y:S06]  /*29090*/  BAR.SYNC.DEFER_BLOCKING 0x0 ;  /* 0x0000000000007b1d */ /* 0x000fec0000010000 */
[----:B------:R-:W1:Y:S02]  /*290a0*/  LDS.128 R116, [R2] ;  /* 0x0000000002747984 */ /* 0x000e640000000c00 */
[----:B------:R-:W-:Y:S06]  /*290b0*/  BAR.SYNC.DEFER_BLOCKING 0x0 ;  /* 0x0000000000007b1d */ /* 0x000fec0000010000 */
[----:B------:R2:W-:Y:S02]  /*290c0*/  STSM.16.M88.4 [R3], R124 ;  /* 0x0000007c03007844 */ /* 0x0005e40000000200 */
[----:B------:R-:W-:Y:S06]  /*290d0*/  BAR.SYNC.DEFER_BLOCKING 0x0 ;  /* 0x0000000000007b1d */ /* 0x000fec0000010000 */
[----:B------:R-:W1:Y:S02]  /*290e0*/  LDS.128 R80, [R2] ;  /* 0x0000000002507984 */ /* 0x000e640000000c00 */
[----:B------:R-:W-:Y:S06]  /*290f0*/  BAR.SYNC.DEFER_BLOCKING 0x0 ;  /* 0x0000000000007b1d */ /* 0x000fec0000010000 */
[----:B------:R-:W-:Y:S02]  /*29100*/  STSM.16.M88.4 [R3], R120 ;  /* 0x0000007803007844 */ /* 0x000fe40000000200 */
[----:B------:R-:W-:Y:S06]  /*29110*/  BAR.SYNC.DEFER_BLOCKING 0x0 ;  /* 0x0000000000007b1d */ /* 0x000fec0000010000 */
[----:B------:R-:W1:Y:S02]  /*29120*/  LDS.128 R120, [R2] ;  /* 0x0000000002787984 */ /* 0x000e640000000c00 */
[----:B------:R-:W-:Y:S06]  /*29130*/  BAR.SYNC.DEFER_BLOCKING 0x0 ;  /* 0x0000000000007b1d */ /* 0x000fec0000010000 */
[----:B------:R-:W-:Y:S02]  /*29140*/  STSM.16.M88.4 [R3], R128 ;  /* 0x0000008003007844 */ /* 0x000fe40000000200 */
[----:B------:R-:W-:Y:S01]  /*29150*/  BAR.SYNC.DEFER_BLOCKING 0x0 ;  /* 0x0000000000007b1d */ /* 0x000fe20000010000 */
[----:B--2---:R-:W-:Y:S01]  /*29160*/  MOV R124, R148 ;  /* 0x00000094007c7202 */ /* 0x004fe20000000f00 */
[----:B------:R-:W-:-:S02]  /*29170*/  IMAD.MOV.U32 R125, RZ, RZ, R150 ;  /* 0x000000ffff7d7224 */ /* 0x000fc400078e0096 */
[----:B------:R-:W-:Y:S02]  /*29180*/  IMAD.MOV.U32 R126, RZ, RZ, R84 ;  /* 0x000000ffff7e7224 */ /* 0x000fe400078e0054 */
[----:B------:R-:W2:Y:S01]  /*29190*/  LDS.128 R128, [R2] ;  /* 0x0000000002807984 */ /* 0x000ea20000000c00 */
[----:B------:R-:W-:Y:S01]  /*291a0*/  IMAD.MOV.U32 R127, RZ, RZ, R86 ;  /* 0x000000ffff7f7224 */ /* 0x000fe200078e0056 */
[----:B------:R-:W-:Y:S06]  /*291b0*/  BAR.SYNC.DEFER_BLOCKING 0x0 ;  /* 0x0000000000007b1d */ /* 0x000fec0000010000 */
[----:B------:R3:W-:Y:S02]  /*291c0*/  STSM.16.M88.4 [R3], R124 ;  /* 0x0000007c03007844 */ /* 0x0007e40000000200 */
[----:B------:R-:W-:Y:S06]  /*291d0*/  BAR.SYNC.DEFER_BLOCKING 0x0 ;  /* 0x0000000000007b1d */ /* 0x000fec0000010000 */
[----:B------:R-:W2:Y:S02]  /*291e0*/  LDS.128 R84, [R2] ;  /* 0x0000000002547984 */ /* 0x000ea40000000c00 */
[----:B------:R-:W-:Y:S01]  /*291f0*/  BAR.SYNC.DEFER_BLOCKING 0x0 ;  /* 0x0000000000007b1d */ /* 0x000fe20000010000 */
[----:B------:R-:W-:Y:S01]  /*29200*/  IMAD R137, R0, UR4, RZ ;  /* 0x0000000400897c24 */ /* 0x000fe2000f8e02ff */
[----:B------:R-:W-:-:S03]  /*29210*/  LEA R0, P6, R136, UR6, 0x2 ;  /* 0x0000000688007c11 */ /* 0x000fc6000f8c10ff */
[C---:B---3--:R-:W-:Y:S01]  /*29220*/  VIADD R127, R137.reuse, UR4 ;  /* 0x00000004897f7c36 */ /* 0x048fe20008000000 */
[----:B------:R-:W-:Y:S02]  /*29230*/  LEA.HI.X.SX32 R136, R136, UR7, 0x2, P6 ;  /* 0x0000000788887c11 */ /* 0x000fe4000b0f16ff */
[C---:B------:R-:W-:Y:S01]  /*29240*/  LEA R124, P6, R137.reuse, R0, 0x2 ;  /* 0x00000000897c7211 */ /* 0x040fe200078c10ff */
[----:B------:R3:W-:Y:S03]  /*29250*/  STSM.16.M88.4 [R3], R132 ;  /* 0x0000008403007844 */ /* 0x0007e60000000200 */
[----:B------:R-:W-:Y:S01]  /*29260*/  LEA.HI.X.SX32 R125, R137, R136, 0x2, P6 ;  /* 0x00000088897d7211 */ /* 0x000fe200030f16ff */
[----:B------:R-:W-:Y:S01]  /*29270*/  BAR.SYNC.DEFER_BLOCKING 0x0 ;  /* 0x0000000000007b1d */ /* 0x000fe20000010000 */
[C---:B------:R-:W-:Y:S01]  /*29280*/  LEA R126, P6, R127.reuse, R0, 0x2 ;  /* 0x000000007f7e7211 */ /* 0x040fe200078c10ff */
[----:B---3--:R-:W-:-:S03]  /*29290*/  VIADD R3, R127, UR4 ;  /* 0x000000047f037c36 */ /* 0x008fc60008000000 */
[----:B------:R-:W-:Y:S01]  /*292a0*/  LEA.HI.X.SX32 R127, R127, R136, 0x2, P6 ;  /* 0x000000887f7f7211 */ /* 0x000fe200030f16ff */
[----:B------:R3:W-:Y:S01]  /*292b0*/  @P2 STG.E desc[UR60][R124.64], R4 ;  /* 0x000000047c002986 */ /* 0x0007e2000c10193c */
[----:B------:R-:W-:-:S03]  /*292c0*/  ISETP.LT.AND P2, PT, R157, R177, !P0 ;  /* 0x000000b19d00720c */ /* 0x000fc60004741270 */
[----:B------:R4:W-:Y:S01]  /*292d0*/  @P1 STG.E desc[UR60][R126.64], R8 ;  /* 0x000000087e001986 */ /* 0x0009e2000c10193c */
[----:B---3--:R-:W-:-:S03]  /*292e0*/  LEA R124, P6, R3, R0, 0x2 ;  /* 0x00000000037c7211 */ /* 0x008fc600078c10ff */
[----:B------:R-:W3:Y:S01]  /*292f0*/  LDL.LU R157, [R1+0x984] ;  /* 0x00098400019d7983 */ /* 0x000ee20000300800 */
[----:B------:R-:W-:Y:S02]  /*29300*/  LEA.HI.X.SX32 R125, R3, R136, 0x2, P6 ;  /* 0x00000088037d7211 */ /* 0x000fe400030f16ff */
[-C--:B------:R-:W-:Y:S02]  /*29310*/  ISETP.LT.AND P1, PT, R156, R177.reuse, !P0 ;  /* 0x000000b19c00720c */ /* 0x080fe40004721270 */
[----:B------:R-:W2:Y:S04]  /*29320*/  LDL.LU R156, [R1+0x988] ;  /* 0x00098800019c7983 */ /* 0x000ea80000300800 */
[----:B------:R1:W-:Y:S01]  /*29330*/  @P5 STG.E desc[UR60][R124.64], R5 ;  /* 0x000000057c005986 */ /* 0x0003e2000c10193c */
[----:B------:R-:W-:-:S03]  /*29340*/  ISETP.LT.AND P5, PT, R152, R177, !P0 ;  /* 0x000000b19800720c */ /* 0x000fc600047a1270 */
[----:B------:R-:W3:Y:S01]  /*29350*/  LDL.LU R152, [R1+0x98c] ;  /* 0x00098c0001987983 */ /* 0x000ee20000300800 */
[----:B------:R-:W-:-:S04]  /*29360*/  VIADD R4, R3, UR4 ;  /* 0x0000000403047c36 */ /* 0x000fc80008000000 */
[C---:B------:R-:W-:Y:S01]  /*29370*/  VIADD R3, R4.reuse, UR4 ;  /* 0x0000000404037c36 */ /* 0x040fe20008000000 */
[----:B----4-:R-:W-:-:S03]  /*29380*/  LEA R126, P6, R4, R0, 0x2 ;  /* 0x00000000047e7211 */ /* 0x010fc600078c10ff */
[C---:B-1----:R-:W-:Y:S01]  /*29390*/  VIADD R124, R3.reuse, UR4 ;  /* 0x00000004037c7c36 */ /* 0x042fe20008000000 */
[----:B------:R-:W-:Y:S02]  /*293a0*/  LEA.HI.X.SX32 R127, R4, R136, 0x2, P6 ;  /* 0x00000088047f7211 */ /* 0x000fe400030f16ff */
[----:B------:R-:W-:-:S04]  /*293b0*/  LEA R4, P6, R3, R0, 0x2 ;  /* 0x0000000003047211 */ /* 0x000fc800078c10ff */
[----:B------:R-:W-:Y:S01]  /*293c0*/  LEA.HI.X.SX32 R5, R3, R136, 0x2, P6 ;  /* 0x0000008803057211 */ /* 0x000fe200030f16ff */
[C---:B------:R-:W-:Y:S01]  /*293d0*/  VIADD R3, R124.reuse, UR4 ;  /* 0x000000047c037c36 */ /* 0x040fe20008000000 */
[C---:B------:R-:W-:Y:S01]  /*293e0*/  LEA R8, P6, R124.reuse, R0, 0x2 ;  /* 0x000000007c087211 */ /* 0x040fe200078c10ff */
[----:B------:R1:W-:Y:S02]  /*293f0*/  @P4 STG.E desc[UR60][R126.64], R9 ;  /* 0x000000097e004986 */ /* 0x0003e4000c10193c */
[C---:B------:R-:W-:Y:S02]  /*29400*/  VIADD R125, R3.reuse, UR4 ;  /* 0x00000004037d7c36 */ /* 0x040fe40008000000 */
[----:B------:R4:W-:Y:S01]  /*29410*/  @P3 STG.E desc[UR60][R4.64], R6 ;  /* 0x0000000604003986 */ /* 0x0009e2000c10193c */
[----:B-1----:R-:W-:Y:S02]  /*29420*/  LEA.HI.X.SX32 R9, R124, R136, 0x2, P6 ;  /* 0x000000887c097211 */ /* 0x002fe400030f16ff */
[----:B----4-:R-:W-:-:S03]  /*29430*/  LEA R4, P6, R3, R0, 0x2 ;  /* 0x0000000003047211 */ /* 0x010fc600078c10ff */
[----:B------:R1:W-:Y:S01]  /*29440*/  @P2 STG.E desc[UR60][R8.64], R10 ;  /* 0x0000000a08002986 */ /* 0x0003e2000c10193c */
[----:B------:R-:W-:Y:S02]  /*29450*/  LEA.HI.X.SX32 R5, R3, R136, 0x2, P6 ;  /* 0x0000008803057211 */ /* 0x000fe400030f16ff */
[-C--:B------:R-:W-:Y:S02]  /*29460*/  ISETP.LT.AND P4, PT, R155, R177.reuse, !P0 ;  /* 0x000000b19b00720c */ /* 0x080fe40004781270 */
[----:B------:R-:W4:Y:S01]  /*29470*/  LDL.LU R155, [R1+0x994] ;  /* 0x00099400019b7983 */ /* 0x000f220000300800 */
[-C--:B------:R-:W-:Y:S02]  /*29480*/  ISETP.LT.AND P3, PT, R154, R177.reuse, !P0 ;  /* 0x000000b19a00720c */ /* 0x080fe40004761270 */
[----:B------:R-:W-:Y:S01]  /*29490*/  ISETP.LT.AND P2, PT, R153, R177, !P0 ;  /* 0x000000b19900720c */ /* 0x000fe20004741270 */
[----:B------:R-:W4:Y:S01]  /*294a0*/  LDL.LU R154, [R1+0x9a0] ;  /* 0x0009a000019a7983 */ /* 0x000f220000300800 */
[C---:B-1----:R-:W-:Y:S01]  /*294b0*/  LEA R8, P6, R125.reuse, R0, 0x2 ;  /* 0x000000007d087211 */ /* 0x042fe200078c10ff */
[----:B------:R-:W-:-:S02]  /*294c0*/  VIADD R3, R125, UR4 ;  /* 0x000000047d037c36 */ /* 0x000fc40008000000 */
[----:B------:R-:W4:Y:S01]  /*294d0*/  LDL.LU R153, [R1+0x99c] ;  /* 0x00099c0001997983 */ /* 0x000f220000300800 */
[----:B------:R-:W-:-:S03]  /*294e0*/  LEA.HI.X.SX32 R9, R125, R136, 0x2, P6 ;  /* 0x000000887d097211 */ /* 0x000fc600030f16ff */
[----:B------:R-:W4:Y:S04]  /*294f0*/  LDL.LU R10, [R1+0x9ac] ;  /* 0x0009ac00010a7983 */ /* 0x000f280000300800 */
[----:B------:R1:W-:Y:S04]  /*29500*/  @P1 STG.E desc[UR60][R4.64], R7 ;  /* 0x0000000704001986 */ /* 0x0003e8000c10193c */
[----:B------:R1:W-:Y:S02]  /*29510*/  @P5 STG.E desc[UR60][R8.64], R11 ;  /* 0x0000000b08005986 */ /* 0x0003e4000c10193c */
[----:B-1----:R-:W-:-:S02]  /*29520*/  LEA R4, P6, R3, R0, 0x2 ;  /* 0x0000000003047211 */ /* 0x002fc400078c10ff */
[----:B------:R-:W4:Y:S02]  /*29530*/  LDL.LU R8, [R1+0x9a8] ;  /* 0x0009a80001087983 */ /* 0x000f240000300800 */
[----:B------:R-:W-:-:S05]  /*29540*/  LEA.HI.X.SX32 R5, R3, R136, 0x2, P6 ;  /* 0x0000008803057211 */ /* 0x000fca00030f16ff */
[----:B------:R1:W-:Y:S01]  /*29550*/  @P4 STG.E desc[UR60][R4.64], R12 ;  /* 0x0000000c04004986 */ /* 0x0003e2000c10193c */
[----:B---3--:R-:W-:-:S03]  /*29560*/  ISETP.LT.AND P4, PT, R152, R177, !P0 ;  /* 0x000000b19800720c */ /* 0x008fc60004781270 */
[----:B------:R-:W3:Y:S04]  /*29570*/  LDL.LU R152, [R1+0x9b0] ;  /* 0x0009b00001987983 */ /* 0x000ee80000300800 */
[----:B-1----:R-:W3:Y:S01]  /*29580*/  LDL.LU R12, [R1+0x9b4] ;  /* 0x0009b400010c7983 */ /* 0x002ee20000300800 */
[----:B------:R-:W-:Y:S02]  /*29590*/  IADD3 R125, R3, UR4, RZ ;  /* 0x00000004037d7c10 */ /* 0x000fe4000fffe0ff */
[----:B------:R-:W-:Y:S01]  /*295a0*/  ISETP.LT.AND P1, PT, R157, R177, !P0 ;  /* 0x000000b19d00720c */ /* 0x000fe20004721270 */
[----:B------:R-:W3:Y:S01]  /*295b0*/  LDL.LU R11, [R1+0x9bc] ;  /* 0x0009bc00010b7983 */ /* 0x000ee20000300800 */
[C---:B------:R-:W-:Y:S01]  /*295c0*/  LEA R6, P6, R125.reuse, R0, 0x2 ;  /* 0x000000007d067211 */ /* 0x040fe200078c10ff */
[----:B------:R-:W-:-:S03]  /*295d0*/  VIADD R3, R125, UR4 ;  /* 0x000000047d037c36 */ /* 0x000fc60008000000 */
[----:B------:R-:W-:Y:S01]  /*295e0*/  LEA.HI.X.SX32 R7, R125, R136, 0x2, P6 ;  /* 0x000000887d077211 */ /* 0x000fe200030f16ff */
[C---:B------:R-:W-:Y:S01]  /*295f0*/  VIADD R125, R3.reuse, UR4 ;  /* 0x00000004037d7c36 */ /* 0x040fe20008000000 */
[----:B------:R-:W-:-:S03]  /*29600*/  LEA R4, P6, R3, R0, 0x2 ;  /* 0x0000000003047211 */ /* 0x000fc600078c10ff */
[----:B------:R1:W-:Y:S01]  /*29610*/  @P3 STG.E desc[UR60][R6.64], R16 ;  /* 0x0000001006003986 */ /* 0x0003e2000c10193c */
[----:B------:R-:W-:Y:S01]  /*29620*/  LEA.HI.X.SX32 R5, R3, R136, 0x2, P6 ;  /* 0x0000008803057211 */ /* 0x000fe200030f16ff */
[----:B------:R-:W-:Y:S01]  /*29630*/  VIADD R3, R125, UR4 ;  /* 0x000000047d037c36 */ /* 0x000fe20008000000 */
[----:B--2---:R-:W-:-:S03]  /*29640*/  ISETP.LT.AND P5, PT, R156, R177, !P0 ;  /* 0x000000b19c00720c */ /* 0x004fc600047a1270 */
[----:B------:R2:W-:Y:S01]  /*29650*/  @P2 STG.E desc[UR60][R4.64], R13 ;  /* 0x0000000d04002986 */ /* 0x0005e2000c10193c */
[----:B------:R-:W-:Y:S01]  /*29660*/  VIADD R9, R3, UR4 ;  /* 0x0000000403097c36 */ /* 0x000fe20008000000 */
[----:B-1----:R-:W-:-:S04]  /*29670*/  LEA R6, P6, R125, R0, 0x2 ;  /* 0x000000007d067211 */ /* 0x002fc800078c10ff */
[----:B------:R-:W-:Y:S02]  /*29680*/  LEA.HI.X.SX32 R7, R125, R136, 0x2, P6 ;  /* 0x000000887d077211 */ /* 0x000fe400030f16ff */
[----:B--2---:R-:W-:-:S03]  /*29690*/  LEA R4, P6, R3, R0, 0x2 ;  /* 0x0000000003047211 */ /* 0x004fc600078c10ff */
[----:B------:R1:W-:Y:S01]  /*296a0*/  @P1 STG.E desc[UR60][R6.64], R17 ;  /* 0x0000001106001986 */ /* 0x0003e2000c10193c */
[----:B------:R-:W-:Y:S01]  /*296b0*/  LEA.HI.X.SX32 R5, R3, R136, 0x2, P6 ;  /* 0x0000008803057211 */ /* 0x000fe200030f16ff */
[----:B------:R-:W-:-:S04]  /*296c0*/  VIADD R3, R9, UR4 ;  /* 0x0000000409037c36 */ /* 0x000fc80008000000 */
[----:B------:R2:W-:Y:S01]  /*296d0*/  @P5 STG.E desc[UR60][R4.64], R14 ;  /* 0x0000000e04005986 */ /* 0x0005e2000c10193c */
[----:B-1----:R-:W-:-:S04]  /*296e0*/  LEA R6, P6, R9, R0, 0x2 ;  /* 0x0000000009067211 */ /* 0x002fc800078c10ff */
[----:B------:R-:W-:Y:S02]  /*296f0*/  LEA.HI.X.SX32 R7, R9, R136, 0x2, P6 ;  /* 0x0000008809077211 */ /* 0x000fe400030f16ff */
[-C--:B----4-:R-:W-:Y:S02]  /*29700*/  ISETP.LT.AND P5, PT, R10, R177.reuse, !P0 ;  /* 0x000000b10a00720c */ /* 0x090fe400047a1270 */
[----:B------:R-:W4:Y:S01]  /*29710*/  LDL.LU R10, [R1+0x9b8] ;  /* 0x0009b800010a7983 */ /* 0x000f220000300800 */
[----:B------:R-:W-:-:S03]  /*29720*/  ISETP.LT.AND P3, PT, R155, R177, !P0 ;  /* 0x000000b19b00720c */ /* 0x000fc60004761270 */
[----:B------:R1:W-:Y:S01]  /*29730*/  @P4 STG.E desc[UR60][R6.64], R18 ;  /* 0x0000001206004986 */ /* 0x0003e2000c10193c */
[C---:B--2---:R-:W-:Y:S01]  /*29740*/  LEA R4, P6, R3.reuse, R0, 0x2 ;  /* 0x0000000003047211 */ /* 0x044fe200078c10ff */
[C---:B------:R-:W-:Y:S01]  /*29750*/  VIADD R9, R3.reuse, UR4 ;  /* 0x0000000403097c36 */ /* 0x040fe20008000000 */
[----:B------:R-:W-:Y:S02]  /*29760*/  ISETP.LT.AND P2, PT, R154, R177, !P0 ;  /* 0x000000b19a00720c */ /* 0x000fe40004741270 */
[----:B------:R-:W-:Y:S01]  /*29770*/  ISETP.LT.AND P4, PT, R8, UR5, !P0 ;  /* 0x0000000508007c0c */ /* 0x000fe2000c781270 */
[----:B------:R-:W-:Y:S01]  /*29780*/  ULDC UR5, c[0x0][0x22c] ;  /* 0x00008b0000057ab9 */ /* 0x000fe20000000800 */
[----:B------:R-:W2:Y:S01]  /*29790*/  LDL.LU R8, [R1+0x9c4] ;  /* 0x0009c40001087983 */ /* 0x000ea20000300800 */
[----:B------:R-:W-:Y:S02]  /*297a0*/  LEA.HI.X.SX32 R5, R3, R136, 0x2, P6 ;  /* 0x0000008803057211 */ /* 0x000fe400030f16ff */
[C---:B-1----:R-:W-:Y:S01]  /*297b0*/  LEA R6, P6, R9.reuse, R0, 0x2 ;  /* 0x0000000009067211 */ /* 0x042fe200078c10ff */
[----:B------:R-:W2:Y:S03]  /*297c0*/  LDL.LU R13, [R1+0x9cc] ;  /* 0x0009cc00010d7983 */ /* 0x000ea60000300800 */
[----:B------:R-:W-:Y:S01]  /*297d0*/  LEA.HI.X.SX32 R7, R9, R136, 0x2, P6 ;  /* 0x0000008809077211 */ /* 0x000fe200030f16ff */
[----:B------:R1:W-:Y:S04]  /*297e0*/  @P3 STG.E desc[UR60][R4.64], R15 ;  /* 0x0000000f04003986 */ /* 0x0003e8000c10193c */
[----:B------:R1:W-:Y:S01]  /*297f0*/  @P2 STG.E desc[UR60][R6.64], R19 ;  /* 0x0000001306002986 */ /* 0x0003e2000c10193c */
[----:B---3--:R-:W-:Y:S01]  /*29800*/  ISETP.LT.AND P3, PT, R152, UR5, !P0 ;  /* 0x0000000598007c0c */ /* 0x008fe2000c761270 */
[----:B------:R-:W-:-:S02]  /*29810*/  ULDC UR5, c[0x0][0x22c] ;  /* 0x00008b0000057ab9 */ /* 0x000fc40000000800 */
[----:B------:R-:W-:Y:S01]  /*29820*/  ISETP.LT.AND P2, PT, R12, UR5, !P0 ;  /* 0x000000050c007c0c */ /* 0x000fe2000c741270 */
[----:B------:R-:W-:Y:S01]  /*29830*/  VIADD R3, R9, UR4 ;  /* 0x0000000409037c36 */ /* 0x000fe20008000000 */
[----:B------:R-:W3:Y:S01]  /*29840*/  LDL.LU R12, [R1+0x9d4] ;  /* 0x0009d400010c7983 */ /* 0x000ee20000300800 */
[----:B------:R-:W-:Y:S01]  /*29850*/  ISETP.LT.AND P1, PT, R153, R177, !P0 ;  /* 0x000000b19900720c */ /* 0x000fe20004721270 */
[----:B------:R-:W-:Y:S02]  /*29860*/  ULDC UR5, c[0x0][0x22c] ;  /* 0x00008b0000057ab9 */ /* 0x000fe40000000800 */
[C---:B-1----:R-:W-:Y:S02]  /*29870*/  LEA R4, P6, R3.reuse, R0, 0x2 ;  /* 0x0000000003047211 */ /* 0x042fe400078c10ff */
[C---:B------:R-:W-:Y:S02]  /*29880*/  IADD3 R9, R3.reuse, UR4, RZ ;  /* 0x0000000403097c10 */ /* 0x040fe4000fffe0ff */
[----:B------:R-:W-:-:S02]  /*29890*/  LEA.HI.X.SX32 R5, R3, R136, 0x2, P6 ;  /* 0x0000008803057211 */ /* 0x000fc400030f16ff */
[C---:B------:R-:W-:Y:S01]  /*298a0*/  LEA R6, P6, R9.reuse, R0, 0x2 ;  /* 0x0000000009067211 */ /* 0x040fe200078c10ff */
[----:B------:R-:W-:-:S03]  /*298b0*/  VIADD R3, R9, UR4 ;  /* 0x0000000409037c36 */ /* 0x000fc60008000000 */
[----:B------:R1:W-:Y:S01]  /*298c0*/  @P1 STG.E desc[UR60][R4.64], R20 ;  /* 0x0000001404001986 */ /* 0x0003e2000c10193c */
[----:B------:R-:W-:Y:S01]  /*298d0*/  LEA.HI.X.SX32 R7, R9, R136, 0x2, P6 ;  /* 0x0000008809077211 */ /* 0x000fe200030f16ff */
[----:B------:R-:W-:Y:S01]  /*298e0*/  VIADD R9, R3, UR4 ;  /* 0x0000000403097c36 */ /* 0x000fe20008000000 */
[----:B------:R-:W-:Y:S01]  /*298f0*/  ISETP.LT.AND P1, PT, R11, UR5, !P0 ;  /* 0x000000050b007c0c */ /* 0x000fe2000c721270 */
[----:B------:R-:W-:Y:S01]  /*29900*/  ULDC UR5, c[0x0][0x22c] ;  /* 0x00008b0000057ab9 */ /* 0x000fe20000000800 */
[----:B------:R-:W3:Y:S01]  /*29910*/  LDL.LU R11, [R1+0x9d0] ;  /* 0x0009d000010b7983 */ /* 0x000ee20000300800 */
[----:B-1----:R-:W-:-:S03]  /*29920*/  LEA R4, P6, R3, R0, 0x2 ;  /* 0x0000000003047211 */ /* 0x002fc600078c10ff */
[----:B------:R1:W-:Y:S01]  /*29930*/  @P5 STG.E desc[UR60][R6.64], R24 ;  /* 0x0000001806005986 */ /* 0x0003e2000c10193c */
[----:B------:R-:W-:Y:S01]  /*29940*/  LEA.HI.X.SX32 R5, R3, R136, 0x2, P6 ;  /* 0x0000008803057211 */ /* 0x000fe200030f16ff */
[----:B------:R-:W-:-:S04]  /*29950*/  VIADD R3, R9, UR4 ;  /* 0x0000000409037c36 */ /* 0x000fc80008000000 */
[----:B------:R4:W-:Y:S01]  /*29960*/  @P4 STG.E desc[UR60][R4.64], R21 ;  /* 0x0000001504004986 */ /* 0x0009e2000c10193c */
[----:B-1----:R-:W-:-:S04]  /*29970*/  LEA R6, P6, R9, R0, 0x2 ;  /* 0x0000000009067211 */ /* 0x002fc800078c10ff */
[----:B------:R-:W-:Y:S02]  /*29980*/  LEA.HI.X.SX32 R7, R9, R136, 0x2, P6 ;  /* 0x0000008809077211 */ /* 0x000fe400030f16ff */
[----:B----4-:R-:W-:Y:S01]  /*29990*/  ISETP.LT.AND P5, PT, R10, UR5, !P0 ;  /* 0x000000050a007c0c */ /* 0x010fe2000c7a1270 */
[----:B------:R-:W-:Y:S01]  /*299a0*/  ULDC UR5, c[0x0][0x22c] ;  /* 0x00008b0000057ab9 */ /* 0x000fe20000000800 */
[----:B------:R-:W4:Y:S01]  /*299b0*/  LDL.LU R10, [R1+0x9dc] ;  /* 0x0009dc00010a7983 */ /* 0x000f220000300800 */
[----:B------:R-:W-:-:S03]  /*299c0*/  LEA R4, P6, R3, R0, 0x2 ;  /* 0x0000000003047211 */ /* 0x000fc600078c10ff */
[----:B------:R1:W-:Y:S01]  /*299d0*/  @P3 STG.E desc[UR60][R6.64], R25 ;  /* 0x0000001906003986 */ /* 0x0003e2000c10193c */
[----:B--2---:R-:W-:Y:S01]  /*299e0*/  ISETP.LT.AND P4, PT, R8, UR5, !P0 ;  /* 0x0000000508007c0c */ /* 0x004fe2000c781270 */
[----:B------:R-:W-:Y:S02]  /*299f0*/  ULDC UR5, c[0x0][0x22c] ;  /* 0x00008b0000057ab9 */ /* 0x000fe40000000800 */
[----:B------:R-:W2:Y:S01]  /*29a00*/  LDL.LU R8, [R1+0x9e4] ;  /* 0x0009e40001087983 */ /* 0x000ea20000300800 */
[----:B------:R-:W-:Y:S01]  /*29a10*/  ISETP.LT.AND P3, PT, R13, UR5, !P0 ;  /* 0x000000050d007c0c */ /* 0x000fe2000c761270 */
[----:B------:R-:W-:Y:S02]  /*29a20*/  ULDC UR5, c[0x0][0x22c] ;  /* 0x00008b0000057ab9 */ /* 0x000fe40000000800 */
[----:B------:R-:W2:Y:S01]  /*29a30*/  LDL.LU R13, [R1+0x9ec] ;  /* 0x0009ec00010d7983 */ /* 0x000ea20000300800 */
[----:B------:R-:W-:-:S05]  /*29a40*/  LEA.HI.X.SX32 R5, R3, R136, 0x2, P6 ;  /* 0x0000008803057211 */ /* 0x000fca00030f16ff */
[----:B------:R1:W-:Y:S01]  /*29a50*/  @P2 STG.E desc[UR60][R4.64], R22 ;  /* 0x0000001604002986 */ /* 0x0003e2000c10193c */
[----:B---3--:R-:W-:Y:S01]  /*29a60*/  ISETP.LT.AND P2, PT, R12, UR5, !P0 ;  /* 0x000000050c007c0c */ /* 0x008fe2000c741270 */
[----:B------:R-:W-:Y:S02]  /*29a70*/  VIADD R9, R3, UR4 ;  /* 0x0000000403097c36 */ /* 0x000fe40008000000 */
[----:B------:R-:W3:Y:S01]  /*29a80*/  LDL.LU R12, [R1+0x9e8] ;  /* 0x0009e800010c7983 */ /* 0x000ee20000300800 */
[----:B------:R-:W-:Y:S01]  /*29a90*/  ULDC UR5, c[0x0][0x22c] ;  /* 0x00008b0000057ab9 */ /* 0x000fe20000000800 */
[C---:B------:R-:W-:Y:S01]  /*29aa0*/  VIADD R3, R9.reuse, UR4 ;  /* 0x0000000409037c36 */ /* 0x040fe20008000000 */
[----:B-1----:R-:W-:-:S04]  /*29ab0*/  LEA R6, P6, R9, R0, 0x2 ;  /* 0x0000000009067211 */ /* 0x002fc800078c10ff */
[----:B------:R-:W-:Y:S01]  /*29ac0*/  LEA.HI.X.SX32 R7, R9, R136, 0x2, P6 ;  /* 0x0000008809077211 */ /* 0x000fe200030f16ff */
[C---:B------:R-:W-:Y:S01]  /*29ad0*/  VIADD R9, R3.reuse, UR4 ;  /* 0x0000000403097c36 */ /* 0x040fe20008000000 */
[----:B------:R-:W-:-:S03]  /*29ae0*/  LEA R4, P6, R3, R0, 0x2 ;  /* 0x0000000003047211 */ /* 0x000fc600078c10ff */
[----:B------:R1:W-:Y:S01]  /*29af0*/  @P1 STG.E desc[UR60][R6.64], R26 ;  /* 0x0000001a06001986 */ /* 0x0003e2000c10193c */
[----:B------:R-:W-:Y:S01]  /*29b00*/  LEA.HI.X.SX32 R5, R3, R136, 0x2, P6 ;  /* 0x0000008803057211 */ /* 0x000fe200030f16ff */
[----:B------:R-:W-:Y:S01]  /*29b10*/  VIADD R3, R9, UR4 ;  /* 0x0000000409037c36 */ /* 0x000fe20008000000 */
[----:B------:R-:W-:Y:S01]  /*29b20*/  ISETP.LT.AND P1, PT, R11, UR5, !P0 ;  /* 0x000000050b007c0c */ /* 0x000fe2000c721270 */
[----:B------:R-:W-:Y:S02]  /*29b30*/  ULDC UR5, c[0x0][0x22c] ;  /* 0x00008b0000057ab9 */ /* 0x000fe40000000800 */
[----:B------:R1:W-:Y:S04]  /*29b40*/  @P5 STG.E desc[UR60][R4.64], R23 ;  /* 0x0000001704005986 */ /* 0x0003e8000c10193c */
[----:B------:R-:W3:Y:S01]  /*29b50*/  LDL.LU R11, [R1+0x9f4] ;  /* 0x0009f400010b7983 */ /* 0x000ee20000300800 */
[----:B-1----:R-:W-:-:S03]  /*29b60*/  LEA R6, P6, R9, R0, 0x2 ;  /* 0x0000000009067211 */ /* 0x002fc600078c10ff */
[----:B------:R-:W1:Y:S01]  /*29b70*/  LDS.128 R20, [R2] ;  /* 0x0000000002147984 */ /* 0x000e620000000c00 */
[----:B------:R-:W-:Y:S02]  /*29b80*/  LEA.HI.X.SX32 R7, R9, R136, 0x2, P6 ;  /* 0x0000008809077211 */ /* 0x000fe400030f16ff */
[----:B------:R-:W-:-:S03]  /*29b90*/  LEA R4, P6, R3, R0, 0x2 ;  /* 0x0000000003047211 */ /* 0x000fc600078c10ff */
[----:B------:R4:W-:Y:S01]  /*29ba0*/  @P4 STG.E desc[UR60][R6.64], R27 ;  /* 0x0000001b06004986 */ /* 0x0009e2000c10193c */
[C---:B------:R-:W-:Y:S02]  /*29bb0*/  LEA.HI.X.SX32 R5, R3.reuse, R136, 0x2, P6 ;  /* 0x0000008803057211 */ /* 0x040fe400030f16ff */
[----:B------:R-:W-:-:S03]  /*29bc0*/  IADD3 R9, R3, UR4, RZ ;  /* 0x0000000403097c10 */ /* 0x000fc6000fffe0ff */
[----:B------:R3:W-:Y:S01]  /*29bd0*/  @P3 STG.E desc[UR60][R4.64], R28 ;  /* 0x0000001c04003986 */ /* 0x0007e2000c10193c */
[----:B----4-:R-:W-:Y:S01]  /*29be0*/  ISETP.LT.AND P5, PT, R10, UR5, !P0 ;  /* 0x000000050a007c0c */ /* 0x010fe2000c7a1270 */
[----:B------:R-:W-:Y:S02]  /*29bf0*/  ULDC UR5, c[0x0][0x22c] ;  /* 0x00008b0000057ab9 */ /* 0x000fe40000000800 */
[----:B------:R-:W4:Y:S01]  /*29c00*/  LDL.LU R10, [R1+0x9fc] ;  /* 0x0009fc00010a7983 */ /* 0x000f220000300800 */
[----:B------:R-:W-:Y:S02]  /*29c10*/  LEA R6, P6, R9, R0, 0x2 ;  /* 0x0000000009067211 */ /* 0x000fe400078c10ff */
[----:B--2---:R-:W-:Y:S01]  /*29c20*/  ISETP.LT.AND P4, PT, R8, UR5, !P0 ;  /* 0x0000000508007c0c */ /* 0x004fe2000c781270 */
[----:B------:R-:W-:Y:S01]  /*29c30*/  ULDC UR5, c[0x0][0x22c] ;  /* 0x00008b0000057ab9 */ /* 0x000fe20000000800 */
[----:B------:R-:W2:Y:S01]  /*29c40*/  LDL.LU R8, [R1+0xa04] ;  /* 0x000a040001087983 */ /* 0x000ea20000300800 */
[----:B------:R-:W-:Y:S01]  /*29c50*/  ISETP.LT.AND P3, PT, R13, UR5, !P0 ;  /* 0x000000050d007c0c */ /* 0x000fe2000c761270 */
[----:B------:R-:W-:-:S02]  /*29c60*/  ULDC UR5, c[0x0][0x22c] ;  /* 0x00008b0000057ab9 */ /* 0x000fc40000000800 */
        /* <DEDUP_REMOVED lines=8> */
[----:B------:R-:W-:-:S04]  /*29cf0*/  LEA R4, P6, R3, R0, 0x2 ;  /* 0x0000000003047211 */ /* 0x000fc800078c10ff */
[----:B------:R-:W-:Y:S01]  /*29d00*/  LEA.HI.X.SX32 R5, R3, R136, 0x2, P6 ;  /* 0x0000008803057211 */ /* 0x000fe200030f16ff */
[C---:B------:R-:W-:Y:S01]  /*29d10*/  VIADD R3, R9.reuse, UR4 ;  /* 0x0000000409037c36 */ /* 0x040fe20008000000 */
[----:B-1----:R-:W-:-:S03]  /*29d20*/  LEA R6, P6, R9, R0, 0x2 ;  /* 0x0000000009067211 */ /* 0x002fc600078c10ff */
[----:B------:R1:W-:Y:S01]  /*29d30*/  @P1 STG.E desc[UR60][R4.64], R29 ;  /* 0x0000001d04001986 */ /* 0x0003e2000c10193c */
[----:B------:R-:W-:Y:S01]  /*29d40*/  LEA.HI.X.SX32 R7, R9, R136, 0x2, P6 ;  /* 0x0000008809077211 */ /* 0x000fe200030f16ff */
[----:B------:R-:W-:-:S04]  /*29d50*/  VIADD R9, R3, UR4 ;  /* 0x0000000403097c36 */ /* 0x000fc80008000000 */
[----:B------:R1:W-:Y:S01]  /*29d60*/  @P5 STG.E desc[UR60][R6.64], R33 ;  /* 0x0000002106005986 */ /* 0x0003e2000c10193c */
[----:B------:R-:W-:Y:S01]  /*29d70*/  ISETP.LT.AND P1, PT, R11, UR5, !P0 ;  /* 0x000000050b007c0c */ /* 0x000fe2000c721270 */
[----:B------:R-:W-:Y:S02]  /*29d80*/  ULDC UR5, c[0x0][0x22c] ;  /* 0x00008b0000057ab9 */ /* 0x000fe40000000800 */
[----:B------:R-:W3:Y:S01]  /*29d90*/  LDL.LU R11, [R1+0xa14] ;  /* 0x000a1400010b7983 */ /* 0x000ee20000300800 */
[----:B-1----:R-:W-:-:S04]  /*29da0*/  LEA R4, P6, R3, R0, 0x2 ;  /* 0x0000000003047211 */ /* 0x002fc800078c10ff */
[----:B------:R-:W-:Y:S02]  /*29db0*/  LEA.HI.X.SX32 R5, R3, R136, 0x2, P6 ;  /* 0x0000008803057211 */ /* 0x000fe400030f16ff */
[----:B------:R-:W-:-:S03]  /*29dc0*/  LEA R6, P6, R9, R0, 0x2 ;  /* 0x0000000009067211 */ /* 0x000fc600078c10ff */
[----:B------:R1:W-:Y:S01]  /*29dd0*/  @P4 STG.E desc[UR60][R4.64], R30 ;  /* 0x0000001e04004986 */ /* 0x0003e2000c10193c */
[C---:B------:R-:W-:Y:S01]  /*29de0*/  LEA.HI.X.SX32 R7, R9.reuse, R136, 0x2, P6 ;  /* 0x0000008809077211 */ /* 0x040fe200030f16ff */
[----:B------:R-:W-:-:S04]  /*29df0*/  VIADD R3, R9, UR4 ;  /* 0x0000000409037c36 */ /* 0x000fc80008000000 */
[----:B------:R3:W-:Y:S01]  /*29e00*/  @P3 STG.E desc[UR60][R6.64], R34 ;  /* 0x0000002206003986 */ /* 0x0007e2000c10193c */
[----:B----4-:R-:W-:Y:S01]  /*29e10*/  ISETP.LT.AND P5, PT, R10, UR5, !P0 ;  /* 0x000000050a007c0c */ /* 0x010fe2000c7a1270 */
[----:B------:R-:W-:Y:S02]  /*29e20*/  ULDC UR5, c[0x0][0x22c] ;  /* 0x00008b0000057ab9 */ /* 0x000fe40000000800 */
[----:B------:R-:W4:Y:S01]  /*29e30*/  LDL.LU R10, [R1+0xa1c] ;  /* 0x000a1c00010a7983 */ /* 0x000f220000300800 */
[----:B-1----:R-:W-:Y:S02]  /*29e40*/  LEA R4, P6, R3, R0, 0x2 ;  /* 0x0000000003047211 */ /* 0x002fe400078c10ff */
        /* <DEDUP_REMOVED lines=14> */
[----:B------:R-:W-:Y:S02]  /*29f30*/  LEA.HI.X.SX32 R7, R9, R136, 0x2, P6 ;  /* 0x0000008809077211 */ /* 0x000fe400030f16ff */
[C---:B-1----:R-:W-:Y:S02]  /*29f40*/  LEA R4, P6, R3.reuse, R0, 0x2 ;  /* 0x0000000003047211 */ /* 0x042fe400078c10ff */
[C---:B------:R-:W-:Y:S01]  /*29f50*/  IADD3 R9, R3.reuse, UR4, RZ ;  /* 0x0000000403097c10 */ /* 0x040fe2000fffe0ff */
[----:B------:R1:W-:Y:S01]  /*29f60*/  @P1 STG.E desc[UR60][R6.64], R35 ;  /* 0x0000002306001986 */ /* 0x0003e2000c10193c */
[----:B------:R-:W-:-:S03]  /*29f70*/  LEA.HI.X.SX32 R5, R3, R136, 0x2, P6 ;  /* 0x0000008803057211 */ /* 0x000fc600030f16ff */
[----:B------:R-:W-:Y:S02]  /*29f80*/  VIADD R3, R9, UR4 ;  /* 0x0000000409037c36 */ /* 0x000fe40008000000 */
        /* <DEDUP_REMOVED lines=59> */
[----:B------:R-:W-:Y:S02]  /*2a340*/  ULDC UR5, c[0x0][0x22c] ;  /* 0x00008b0000057ab9 */ /* 0x000fe40000000800 */
[----:B------:R-:W3:Y:S04]  /*2a350*/  LDL.LU R12, [R1+0xa40] ;  /* 0x000a4000010c7983 */ /* 0x000ee80000300800 */
[----:B------:R-:W3:Y:S04]  /*2a360*/  LDL.LU R17, [R1+0xa38] ;  /* 0x000a380001117983 */ /* 0x000ee80000300800 */
[----:B------:R-:W3:Y:S04]  /*2a370*/  LDL.LU R16, [R1+0xa28] ;  /* 0x000a280001107983 */ /* 0x000ee80000300800 */
[----:B------:R-:W3:Y:S01]  /*2a380*/  LDL.LU R14, [R1+0xa20] ;  /* 0x000a2000010e7983 */ /* 0x000ee20000300800 */
[----:B------:R-:W-:-:S03]  /*2a390*/  IADD3 R9, R3, UR4, RZ ;  /* 0x0000000403097c10 */ /* 0x000fc6000fffe0ff */
[----:B------:R-:W3:Y:S01]  /*2a3a0*/  LDL.LU R15, [R1+0xa10] ;  /* 0x000a1000010f7983 */ /* 0x000ee20000300800 */
[C---:B------:R-:W-:Y:S01]  /*2a3b0*/  LEA R6, P6, R9.reuse, R0, 0x2 ;  /* 0x0000000009067211 */ /* 0x040fe200078c10ff */
[----:B------:R-:W-:-:S03]  /*2a3c0*/  VIADD R3, R9, UR4 ;  /* 0x0000000409037c36 */ /* 0x000fc60008000000 */
[----:B------:R-:W-:Y:S01]  /*2a3d0*/  LEA.HI.X.SX32 R7, R9, R136, 0x2, P6 ;  /* 0x0000008809077211 */ /* 0x000fe200030f16ff */
[C---:B------:R-:W-:Y:S01]  /*2a3e0*/  VIADD R9, R3.reuse, UR4 ;  /* 0x0000000403097c36 */ /* 0x040fe20008000000 */
[----:B-1----:R-:W-:-:S03]  /*2a3f0*/  LEA R4, P6, R3, R0, 0x2 ;  /* 0x0000000003047211 */ /* 0x002fc600078c10ff */
[----:B------:R1:W-:Y:S01]  /*2a400*/  @P1 STG.E desc[UR60][R6.64], R48 ;  /* 0x0000003006001986 */ /* 0x0003e2000c10193c */
[----:B------:R-:W-:Y:S01]  /*2a410*/  LEA.HI.X.SX32 R5, R3, R136, 0x2, P6 ;  /* 0x0000008803057211 */ /* 0x000fe200030f16ff */
[----:B------:R-:W-:Y:S01]  /*2a420*/  VIADD R3, R9, UR4 ;  /* 0x0000000409037c36 */ /* 0x000fe20008000000 */
[----:B------:R-:W-:Y:S01]  /*2a430*/  ISETP.LT.AND P1, PT, R11, UR5, !P0 ;  /* 0x000000050b007c0c */ /* 0x000fe2000c721270 */
[----:B------:R-:W-:Y:S02]  /*2a440*/  ULDC UR5, c[0x0][0x22c] ;  /* 0x00008b0000057ab9 */ /* 0x000fe40000000800 */
[----:B------:R1:W-:Y:S02]  /*2a450*/  @P5 STG.E desc[UR60][R4.64], R41 ;  /* 0x0000002904005986 */ /* 0x0003e4000c10193c */
[----:B-1----:R-:W-:-:S04]  /*2a460*/  LEA R6, P6, R9, R0, 0x2 ;  /* 0x0000000009067211 */ /* 0x002fc800078c10ff */
[----:B------:R-:W-:Y:S01]  /*2a470*/  LEA.HI.X.SX32 R7, R9, R136, 0x2, P6 ;  /* 0x0000008809077211 */ /* 0x000fe200030f16ff */
[C---:B------:R-:W-:Y:S01]  /*2a480*/  VIADD R9, R3.reuse, UR4 ;  /* 0x0000000403097c36 */ /* 0x040fe20008000000 */
[----:B------:R-:W-:-:S03]  /*2a490*/  LEA R4, P6, R3, R0, 0x2 ;  /* 0x0000000003047211 */ /* 0x000fc600078c10ff */
[----:B------:R1:W-:Y:S01]  /*2a4a0*/  @P4 STG.E desc[UR60][R6.64], R49 ;  /* 0x0000003106004986 */ /* 0x0003e2000c10193c */
[----:B------:R-:W-:Y:S01]  /*2a4b0*/  LEA.HI.X.SX32 R5, R3, R136, 0x2, P6 ;  /* 0x0000008803057211 */ /* 0x000fe200030f16ff */
[C---:B------:R-:W-:Y:S01]  /*2a4c0*/  VIADD R3, R9.reuse, UR4 ;  /* 0x0000000409037c36 */ /* 0x040fe20008000000 */
[----:B----4-:R-:W-:Y:S01]  /*2a4d0*/  ISETP.LT.AND P5, PT, R10, UR5, !P0 ;  /* 0x000000050a007c0c */ /* 0x010fe2000c7a1270 */
[----:B------:R-:W-:Y:S02]  /*2a4e0*/  ULDC UR5, c[0x0][0x22c] ;  /* 0x00008b0000057ab9 */ /* 0x000fe40000000800 */
[----:B------:R4:W-:Y:S01]  /*2a4f0*/  @P3 STG.E desc[UR60][R4.64], R42 ;  /* 0x0000002a04003986 */ /* 0x0009e2000c10193c */
[----:B--2---:R-:W-:Y:S01]  /*2a500*/  ISETP.LT.AND P4, PT, R8, UR5, !P0 ;  /* 0x0000000508007c0c */ /* 0x004fe2000c781270 */
[----:B------:R-:W-:Y:S01]  /*2a510*/  ULDC UR5, c[0x0][0x22c] ;  /* 0x00008b0000057ab9 */ /* 0x000fe20000000800 */
[----:B------:R-:W-:Y:S02]  /*2a520*/  LEA R8, P6, R9, R0, 0x2 ;  /* 0x0000000009087211 */ /* 0x000fe400078c10ff */
[----:B------:R-:W-:Y:S01]  /*2a530*/  ISETP.LT.AND P3, PT, R13, UR5, !P0 ;  /* 0x000000050d007c0c */ /* 0x000fe2000c761270 */
[----:B------:R-:W-:Y:S01]  /*2a540*/  VIADD R13, R3, UR4 ;  /* 0x00000004030d7c36 */ /* 0x000fe20008000000 */
[----:B------:R-:W-:Y:S01]  /*2a550*/  LEA.HI.X.SX32 R9, R9, R136, 0x2, P6 ;  /* 0x0000008809097211 */ /* 0x000fe200030f16ff */
[----:B------:R-:W-:Y:S01]  /*2a560*/  ULDC UR5, c[0x0][0x22c] ;  /* 0x00008b0000057ab9 */ /* 0x000fe20000000800 */
[----:B------:R-:W-:-:S04]  /*2a570*/  LEA R10, P6, R3, R0, 0x2 ;  /* 0x00000000030a7211 */ /* 0x000fc800078c10ff */
[----:B------:R-:W-:Y:S01]  /*2a580*/  LEA.HI.X.SX32 R11, R3, R136, 0x2, P6 ;  /* 0x00000088030b7211 */ /* 0x000fe200030f16ff */
[C---:B------:R-:W-:Y:S01]  /*2a590*/  VIADD R3, R13.reuse, UR4 ;  /* 0x000000040d037c36 */ /* 0x040fe20008000000 */
[C---:B-1----:R-:W-:Y:S01]  /*2a5a0*/  LEA R6, P6, R13.reuse, R0, 0x2 ;  /* 0x000000000d067211 */ /* 0x042fe200078c10ff */
[----:B------:R1:W-:Y:S03]  /*2a5b0*/  @P2 STG.E desc[UR60][R8.64], R50 ;  /* 0x0000003208002986 */ /* 0x0003e6000c10193c */
[----:B------:R-:W-:Y:S02]  /*2a5c0*/  LEA.HI.X.SX32 R7, R13, R136, 0x2, P6 ;  /* 0x000000880d077211 */ /* 0x000fe400030f16ff */
[C---:B----4-:R-:W-:Y:S01]  /*2a5d0*/  LEA R4, P6, R3.reuse, R0, 0x2 ;  /* 0x0000000003047211 */ /* 0x050fe200078c10ff */
[----:B------:R2:W-:Y:S03]  /*2a5e0*/  @P1 STG.E desc[UR60][R10.64], R43 ;  /* 0x0000002b0a001986 */ /* 0x0005e6000c10193c */
[----:B------:R-:W-:Y:S01]  /*2a5f0*/  LEA.HI.X.SX32 R5, R3, R136, 0x2, P6 ;  /* 0x0000008803057211 */ /* 0x000fe200030f16ff */
[----:B------:R4:W-:Y:S04]  /*2a600*/  @P5 STG.E desc[UR60][R6.64], R51 ;  /* 0x0000003306005986 */ /* 0x0009e8000c10193c */
[----:B------:R4:W-:Y:S01]  /*2a610*/  @P4 STG.E desc[UR60][R4.64], R88 ;  /* 0x0000005804004986 */ /* 0x0009e2000c10193c */
[----:B---3--:R-:W-:Y:S01]  /*2a620*/  ISETP.LT.AND P2, PT, R12, UR5, !P0 ;  /* 0x000000050c007c0c */ /* 0x008fe2000c741270 */
[----:B------:R-:W-:-:S02]  /*2a630*/  ULDC UR5, c[0x0][0x22c] ;  /* 0x00008b0000057ab9 */ /* 0x000fc40000000800 */
[----:B------:R-:W3:Y:S01]  /*2a640*/  LDL.LU R12, [R1+0xa08] ;  /* 0x000a0800010c7983 */ /* 0x000ee20000300800 */
[----:B------:R-:W-:Y:S01]  /*2a650*/  ISETP.LT.AND P1, PT, R17, UR5, !P0 ;  /* 0x0000000511007c0c */ /* 0x000fe2000c721270 */
[----:B------:R-:W-:Y:S02]  /*2a660*/  ULDC UR5, c[0x0][0x22c] ;  /* 0x00008b0000057ab9 */ /* 0x000fe40000000800 */
[----:B------:R-:W3:Y:S01]  /*2a670*/  LDL.LU R17, [R1+0x9f8] ;  /* 0x0009f80001117983 */ /* 0x000ee20000300800 */
[----:B------:R-:W-:Y:S01]  /*2a680*/  ISETP.LT.AND P5, PT, R16, UR5, !P0 ;  /* 0x0000000510007c0c */ /* 0x000fe2000c7a1270 */
[----:B------:R-:W-:Y:S02]  /*2a690*/  ULDC UR5, c[0x0][0x22c] ;  /* 0x00008b0000057ab9 */ /* 0x000fe40000000800 */
[----:B------:R-:W3:Y:S01]  /*2a6a0*/  LDL.LU R16, [R1+0x9f0] ;  /* 0x0009f00001107983 */ /* 0x000ee20000300800 */
[----:B------:R-:W-:Y:S01]  /*2a6b0*/  ISETP.LT.AND P4, PT, R14, UR5, !P0 ;  /* 0x000000050e007c0c */ /* 0x000fe2000c781270 */
[----:B------:R-:W-:-:S02]  /*2a6c0*/  ULDC UR5, c[0x0][0x22c] ;  /* 0x00008b0000057ab9 */ /* 0x000fc40000000800 */
[----:B------:R-:W3:Y:S01]  /*2a6d0*/  LDL.LU R14, [R1+0x9e0] ;  /* 0x0009e000010e7983 */ /* 0x000ee20000300800 */
[----:B------:R-:W-:-:S04]  /*2a6e0*/  IADD3 R13, R3, UR4, RZ ;  /* 0x00000004030d7c10 */ /* 0x000fc8000fffe0ff */
[C---:B-1----:R-:W-:Y:S01]  /*2a6f0*/  LEA R8, P6, R13.reuse, R0, 0x2 ;  /* 0x000000000d087211 */ /* 0x042fe200078c10ff */
[----:B------:R-:W-:-:S03]  /*2a700*/  VIADD R3, R13, UR4 ;  /* 0x000000040d037c36 */ /* 0x000fc60008000000 */
[----:B------:R-:W-:Y:S01]  /*2a710*/  LEA.HI.X.SX32 R9, R13, R136, 0x2, P6 ;  /* 0x000000880d097211 */ /* 0x000fe200030f16ff */
[C---:B------:R-:W-:Y:S01]  /*2a720*/  VIADD R13, R3.reuse, UR4 ;  /* 0x00000004030d7c36 */ /* 0x040fe20008000000 */
[----:B--2---:R-:W-:-:S04]  /*2a730*/  LEA R10, P6, R3, R0, 0x2 ;  /* 0x00000000030a7211 */ /* 0x004fc800078c10ff */
[----:B------:R-:W-:Y:S01]  /*2a740*/  LEA.HI.X.SX32 R11, R3, R136, 0x2, P6 ;  /* 0x00000088030b7211 */ /* 0x000fe200030f16ff */
[C---:B------:R-:W-:Y:S01]  /*2a750*/  VIADD R3, R13.reuse, UR4 ;  /* 0x000000040d037c36 */ /* 0x040fe20008000000 */
[----:B----4-:R-:W-:Y:S01]  /*2a760*/  LEA R6, P6, R13, R0, 0x2 ;  /* 0x000000000d067211 */ /* 0x010fe200078c10ff */
[----:B------:R1:W-:Y:S01]  /*2a770*/  @P3 STG.E desc[UR60][R8.64], R52 ;  /* 0x0000003408003986 */ /* 0x0003e2000c10193c */
[----:B------:R-:W-:Y:S01]  /*2a780*/  ISETP.LT.AND P3, PT, R15, UR5, !P0 ;  /* 0x000000050f007c0c */ /* 0x000fe2000c761270 */
[----:B------:R-:W-:Y:S01]  /*2a790*/  ULDC UR5, c[0x0][0x22c] ;  /* 0x00008b0000057ab9 */ /* 0x000fe20000000800 */
[----:B------:R-:W-:Y:S01]  /*2a7a0*/  LEA.HI.X.SX32 R7, R13, R136, 0x2, P6 ;  /* 0x000000880d077211 */ /* 0x000fe200030f16ff */
[----:B------:R-:W2:Y:S01]  /*2a7b0*/  LDL.LU R15, [R1+0x9d8] ;  /* 0x0009d800010f7983 */ /* 0x000ea20000300800 */
[C---:B------:R-:W-:Y:S01]  /*2a7c0*/  LEA R4, P6, R3.reuse, R0, 0x2 ;  /* 0x0000000003047211 */ /* 0x040fe200078c10ff */
[C---:B------:R-:W-:Y:S02]  /*2a7d0*/  VIADD R13, R3.reuse, UR4 ;  /* 0x00000004030d7c36 */ /* 0x040fe40008000000 */
[----:B------:R4:W-:Y:S01]  /*2a7e0*/  @P2 STG.E desc[UR60][R10.64], R89 ;  /* 0x000000590a002986 */ /* 0x0009e2000c10193c */
[----:B------:R-:W-:-:S02]  /*2a7f0*/  LEA.HI.X.SX32 R5, R3, R136, 0x2, P6 ;  /* 0x0000008803057211 */ /* 0x000fc400030f16ff */
[C---:B-1----:R-:W-:Y:S01]  /*2a800*/  LEA R8, P6, R13.reuse, R0, 0x2 ;  /* 0x000000000d087211 */ /* 0x042fe200078c10ff */
        /* <DEDUP_REMOVED lines=14> */
[----:B------:R-:W-:-:S02]  /*2a8f0*/  VIADD R3, R13, UR4 ;  /* 0x000000040d037c36 */ /* 0x000fc40008000000 */
[----:B------:R-:W3:Y:S01]  /*2a900*/  LDL.LU R14, [R1+0x998] ;  /* 0x00099800010e7983 */ /* 0x000ee20000300800 */
[----:B------:R-:W-:Y:S01]  /*2a910*/  ULDC UR5, c[0x0][0x22c] ;  /* 0x00008b0000057ab9 */ /* 0x000fe20000000800 */
[C---:B------:R-:W-:Y:S01]  /*2a920*/  VIADD R13, R3.reuse, UR4 ;  /* 0x00000004030d7c36 */ /* 0x040fe20008000000 */
[----:B----4-:R-:W-:-:S04]  /*2a930*/  LEA R10, P6, R3, R0, 0x2 ;  /* 0x00000000030a7211 */ /* 0x010fc800078c10ff */
[----:B------:R-:W-:Y:S01]  /*2a940*/  LEA.HI.X.SX32 R11, R3, R136, 0x2, P6 ;  /* 0x00000088030b7211 */ /* 0x000fe200030f16ff */
[C---:B------:R-:W-:Y:S01]  /*2a950*/  VIADD R3, R13.reuse, UR4 ;  /* 0x000000040d037c36 */ /* 0x040fe20008000000 */
[----:B-1----:R-:W-:-:S04]  /*2a960*/  LEA R6, P6, R13, R0, 0x2 ;  /* 0x000000000d067211 */ /* 0x002fc800078c10ff */
[----:B------:R-:W-:Y:S02]  /*2a970*/  LEA.HI.X.SX32 R7, R13, R136, 0x2, P6 ;  /* 0x000000880d077211 */ /* 0x000fe400030f16ff */
[C---:B------:R-:W-:Y:S02]  /*2a980*/  LEA R4, P6, R3.reuse, R0, 0x2 ;  /* 0x0000000003047211 */ /* 0x040fe400078c10ff */
[----:B------:R-:W-:Y:S01]  /*2a990*/  IADD3 R13, R3, UR4, RZ ;  /* 0x00000004030d7c10 */ /* 0x000fe2000fffe0ff */
[----:B------:R1:W-:Y:S01]  /*2a9a0*/  @P3 STG.E desc[UR60][R10.64], R91 ;  /* 0x0000005b0a003986 */ /* 0x0003e2000c10193c */
[----:B--2---:R-:W-:Y:S01]  /*2a9b0*/  ISETP.LT.AND P3, PT, R15, UR5, !P0 ;  /* 0x000000050f007c0c */ /* 0x004fe2000c761270 */
[----:B------:R-:W-:Y:S01]  /*2a9c0*/  ULDC UR5, c[0x0][0x22c] ;  /* 0x00008b0000057ab9 */ /* 0x000fe20000000800 */
[----:B------:R-:W-:Y:S01]  /*2a9d0*/  LEA.HI.X.SX32 R5, R3, R136, 0x2, P6 ;  /* 0x0000008803057211 */ /* 0x000fe200030f16ff */
[----:B------:R-:W2:Y:S01]  /*2a9e0*/  LDL.LU R15, [R1+0x990] ;  /* 0x00099000010f7983 */ /* 0x000ea20000300800 */
[C---:B------:R-:W-:Y:S01]  /*2a9f0*/  VIADD R3, R13.reuse, UR4 ;  /* 0x000000040d037c36 */ /* 0x040fe20008000000 */
[----:B------:R-:W-:-:S02]  /*2aa00*/  LEA R8, P6, R13, R0, 0x2 ;  /* 0x000000000d087211 */ /* 0x000fc400078c10ff */
[----:B------:R4:W-:Y:S02]  /*2aa10*/  @P2 STG.E desc[UR60][R6.64], R55 ;  /* 0x0000003706002986 */ /* 0x0009e4000c10193c */
[----:B------:R-:W-:Y:S02]  /*2aa20*/  LEA.HI.X.SX32 R9, R13, R136, 0x2, P6 ;  /* 0x000000880d097211 */ /* 0x000fe400030f16ff */
        /* <DEDUP_REMOVED lines=23> */
[----:B------:R-:W-:Y:S01]  /*2aba0*/  LEA.HI.X.SX32 R5, R3, R136, 0x2, P6 ;  /* 0x0000008803057211 */ /* 0x000fe200030f16ff */
[C---:B------:R-:W-:Y:S01]  /*2abb0*/  VIADD R3, R13.reuse, UR4 ;  /* 0x000000040d037c36 */ /* 0x040fe20008000000 */
[C---:B------:R-:W-:Y:S01]  /*2abc0*/  LEA R8, P6, R13.reuse, R0, 0x2 ;  /* 0x000000000d087211 */ /* 0x040fe200078c10ff */
[----:B------:R1:W-:Y:S03]  /*2abd0*/  @P3 STG.E desc[UR60][R6.64], R57 ;  /* 0x0000003906003986 */ /* 0x0003e6000c10193c */
[----:B------:R-:W-:Y:S01]  /*2abe0*/  LEA.HI.X.SX32 R9, R13, R136, 0x2, P6 ;  /* 0x000000880d097211 */ /* 0x000fe200030f16ff */
[----:B------:R-:W-:Y:S01]  /*2abf0*/  VIADD R13, R3, UR4 ;  /* 0x00000004030d7c36 */ /* 0x000fe20008000000 */
[----:B--2---:R-:W-:Y:S01]  /*2ac00*/  ISETP.LT.AND P3, PT, R15, UR5, !P0 ;  /* 0x000000050f007c0c */ /* 0x004fe2000c761270 */
[----:B------:R-:W-:Y:S01]  /*2ac10*/  ULDC UR5, c[0x0][0x22c] ;  /* 0x00008b0000057ab9 */ /* 0x000fe20000000800 */
[----:B------:R-:W2:Y:S01]  /*2ac20*/  LDL.LU R15, [R1+0x958] ;  /* 0x00095800010f7983 */ /* 0x000ea20000300800 */
[----:B------:R-:W-:-:S03]  /*2ac30*/  LEA R10, P6, R3, R0, 0x2 ;  /* 0x00000000030a7211 */ /* 0x000fc600078c10ff */
[----:B------:R4:W-:Y:S01]  /*2ac40*/  @P2 STG.E desc[UR60][R4.64], R94 ;  /* 0x0000005e04002986 */ /* 0x0009e2000c10193c */
        /* <DEDUP_REMOVED lines=18> */
[----:B------:R-:W-:Y:S02]  /*2ad70*/  ULDC UR5, c[0x0][0x22c] ;  /* 0x00008b0000057ab9 */ /* 0x000fe40000000800 */
[C---:B----4-:R-:W-:Y:S02]  /*2ad80*/  LEA R4, P6, R3.reuse, R0, 0x2 ;  /* 0x0000000003047211 */ /* 0x050fe400078c10ff */
[C---:B------:R-:W-:Y:S02]  /*2ad90*/  IADD3 R13, R3.reuse, UR4, RZ ;  /* 0x00000004030d7c10 */ /* 0x040fe4000fffe0ff */
[----:B------:R-:W-:Y:S02]  /*2ada0*/  LEA.HI.X.SX32 R5, R3, R136, 0x2, P6 ;  /* 0x0000008803057211 */ /* 0x000fe400030f16ff */
[C---:B-1----:R-:W-:Y:S01]  /*2adb0*/  LEA R8, P6, R13.reuse, R0, 0x2 ;  /* 0x000000000d087211 */ /* 0x042fe200078c10ff */
[----:B------:R-:W-:-:S03]  /*2adc0*/  VIADD R3, R13, UR4 ;  /* 0x000000040d037c36 */ /* 0x000fc60008000000 */
        /* <DEDUP_REMOVED lines=39> */
[----:B------:R-:W-:Y:S02]  /*2b040*/  LEA.HI.X.SX32 R7, R13, R136, 0x2, P6 ;  /* 0x000000880d077211 */ /* 0x000fe400030f16ff */
[----:B--2---:R-:W-:Y:S01]  /*2b050*/  ISETP.LT.AND P3, PT, R15, UR5, !P0 ;  /* 0x000000050f007c0c */ /* 0x004fe2000c761270 */
[----:B------:R-:W-:Y:S01]  /*2b060*/  ULDC UR5, c[0x0][0x22c] ;  /* 0x00008b0000057ab9 */ /* 0x000fe20000000800 */
[----:B------:R-:W2:Y:S01]  /*2b070*/  LDL.LU R15, [R1+0x930] ;  /* 0x00093000010f7983 */ /* 0x000ea20000300800 */
[----:B------:R-:W-:-:S02]  /*2b080*/  LEA R4, P6, R3, R0, 0x2 ;  /* 0x0000000003047211 */ /* 0x000fc400078c10ff */
[C---:B------:R-:W-:Y:S01]  /*2b090*/  IADD3 R13, R3.reuse, UR4, RZ ;  /* 0x00000004030d7c10 */ /* 0x040fe2000fffe0ff */
        /* <DEDUP_REMOVED lines=57> */
[----:B------:R-:W-:Y:S02]  /*2b430*/  LEA.HI.X.SX32 R7, R13, R136, 0x2, P6 ;  /* 0x000000880d077211 */ /* 0x000fe400030f16ff */
[C---:B-1----:R-:W-:Y:S02]  /*2b440*/  LEA R4, P6, R3.reuse, R0, 0x2 ;  /* 0x0000000003047211 */ /* 0x042fe400078c10ff */
[C---:B------:R-:W-:Y:S02]  /*2b450*/  IADD3 R13, R3.reuse, UR4, RZ ;  /* 0x00000004030d7c10 */ /* 0x040fe4000fffe0ff */
[----:B------:R-:W-:Y:S02]  /*2b460*/  LEA.HI.X.SX32 R5, R3, R136, 0x2, P6 ;  /* 0x0000008803057211 */ /* 0x000fe400030f16ff */
[C---:B------:R-:W-:Y:S01]  /*2b470*/  LEA R8, P6, R13.reuse, R0, 0x2 ;  /* 0x000000000d087211 */ /* 0x040fe200078c10ff */
[C---:B------:R-:W-:Y:S01]  /*2b480*/  VIADD R3, R13.reuse, UR4 ;  /* 0x000000040d037c36 */ /* 0x040fe20008000000 */
[----:B------:R1:W-:Y:S02]  /*2b490*/  @P3 STG.E desc[UR60][R6.64], R67 ;  /* 0x0000004306003986 */ /* 0x0003e4000c10193c */
        /* <DEDUP_REMOVED lines=61> */
[C---:B----4-:R-:W-:Y:S01]  /*2b870*/  LEA R8, P6, R13.reuse, R0, 0x2 ;  /* 0x000000000d087211 */ /* 0x050fe200078c10ff */
[----:B------:R-:W-:-:S03]  /*2b880*/  VIADD R3, R13, UR4 ;  /* 0x000000040d037c36 */ /* 0x000fc60008000000 */
        /* <DEDUP_REMOVED lines=40> */
[C---:B------:R-:W-:Y:S01]  /*2bb10*/  IADD3 R13, R3.reuse, UR4, RZ ;  /* 0x00000004030d7c10 */ /* 0x040fe2000fffe0ff */
[----:B------:R1:W-:Y:S01]  /*2bb20*/  @P3 STG.E desc[UR60][R10.64], R111 ;  /* 0x0000006f0a003986 */ /* 0x0003e2000c10193c */
[----:B------:R-:W-:Y:S02]  /*2bb30*/  LEA.HI.X.SX32 R5, R3, R136, 0x2, P6 ;  /* 0x0000008803057211 */ /* 0x000fe400030f16ff */
[C---:B------:R-:W-:Y:S01]  /*2bb40*/  LEA R8, P6, R13.reuse, R0, 0x2 ;  /* 0x000000000d087211 */ /* 0x040fe200078c10ff */
[----:B------:R-:W-:Y:S01]  /*2bb50*/  VIADD R3, R13, UR4 ;  /* 0x000000040d037c36 */ /* 0x000fe20008000000 */
[----:B--2---:R-:W-:Y:S01]  /*2bb60*/  ISETP.LT.AND P3, PT, R15, UR5, !P0 ;  /* 0x000000050f007c0c */ /* 0x004fe2000c761270 */
[----:B------:R-:W-:Y:S01]  /*2bb70*/  ULDC UR5, c[0x0][0x22c] ;  /* 0x00008b0000057ab9 */ /* 0x000fe20000000800 */
[----:B------:R-:W2:Y:S01]  /*2bb80*/  LDL.LU R15, [R1+0x8bc] ;  /* 0x0008bc00010f7983 */ /* 0x000ea20000300800 */
[----:B------:R-:W-:-:S03]  /*2bb90*/  LEA.HI.X.SX32 R9, R13, R136, 0x2, P6 ;  /* 0x000000880d097211 */ /* 0x000fc600030f16ff */
[----:B------:R4:W-:Y:S01]  /*2bba0*/  @P2 STG.E desc[UR60][R6.64], R75 ;  /* 0x0000004b06002986 */ /* 0x0009e2000c10193c */
[----:B-1----:R-:W-:-:S03]  /*2bbb0*/  LEA R10, P6, R3, R0, 0x2 ;  /* 0x00000000030a7211 */ /* 0x002fc600078c10ff */
[----:B------:R1:W-:Y:S01]  /*2bbc0*/  @P1 STG.E desc[UR60][R4.64], R112 ;  /* 0x0000007004001986 */ /* 0x0003e2000c10193c */
[----:B------:R-:W-:-:S03]  /*2bbd0*/  LEA.HI.X.SX32 R11, R3, R136, 0x2, P6 ;  /* 0x00000088030b7211 */ /* 0x000fc600030f16ff */
[----:B------:R1:W-:Y:S04]  /*2bbe0*/  @P5 STG.E desc[UR60][R8.64], R76 ;  /* 0x0000004c08005986 */ /* 0x0003e8000c10193c */
[----:B------:R1:W-:Y:S01]  /*2bbf0*/  @P4 STG.E desc[UR60][R10.64], R113 ;  /* 0x000000710a004986 */ /* 0x0003e2000c10193c */
[----:B---3--:R-:W-:Y:S01]  /*2bc00*/  ISETP.LT.AND P2, PT, R12, UR5, !P0 ;  /* 0x000000050c007c0c */ /* 0x008fe2000c741270 */
[----:B------:R-:W-:Y:S02]  /*2bc10*/  ULDC UR5, c[0x0][0x22c] ;  /* 0x00008b0000057ab9 */ /* 0x000fe40000000800 */
[----:B------:R-:W3:Y:S01]  /*2bc20*/  LDL.LU R12, [R1+0x8b8] ;  /* 0x0008b800010c7983 */ /* 0x000ee20000300800 */
[----:B------:R-:W-:Y:S01]  /*2bc30*/  ISETP.LT.AND P1, PT, R17, UR5, !P0 ;  /* 0x0000000511007c0c */ /* 0x000fe2000c721270 */
[----:B------:R-:W-:-:S02]  /*2bc40*/  ULDC UR5, c[0x0][0x22c] ;  /* 0x00008b0000057ab9 */ /* 0x000fc40000000800 */
[----:B------:R-:W3:Y:S01]  /*2bc50*/  LDL.LU R17, [R1+0x8b4] ;  /* 0x0008b40001117983 */ /* 0x000ee20000300800 */
[----:B------:R-:W-:Y:S01]  /*2bc60*/  ISETP.LT.AND P5, PT, R16, UR5, !P0 ;  /* 0x0000000510007c0c */ /* 0x000fe2000c7a1270 */
[----:B------:R-:W-:Y:S02]  /*2bc70*/  ULDC UR5, c[0x0][0x22c] ;  /* 0x00008b0000057ab9 */ /* 0x000fe40000000800 */
[----:B------:R-:W3:Y:S01]  /*2bc80*/  LDL.LU R16, [R1+0x8b0] ;  /* 0x0008b00001107983 */ /* 0x000ee20000300800 */
[----:B------:R-:W-:Y:S01]  /*2bc90*/  ISETP.LT.AND P4, PT, R14, UR5, !P0 ;  /* 0x000000050e007c0c */ /* 0x000fe2000c781270 */
[----:B------:R-:W-:Y:S02]  /*2bca0*/  VIADD R13, R3, UR4 ;  /* 0x00000004030d7c36 */ /* 0x000fe40008000000 */
        /* <DEDUP_REMOVED lines=12> */
[C---:B------:R-:W-:Y:S01]  /*2bd70*/  VIADD R13, R3.reuse, UR4 ;  /* 0x00000004030d7c36 */ /* 0x040fe20008000000 */
[----:B------:R-:W-:Y:S02]  /*2bd80*/  LEA R10, P6, R3, R0, 0x2 ;  /* 0x00000000030a7211 */ /* 0x000fe400078c10ff */
[----:B--2---:R-:W-:Y:S01]  /*2bd90*/  ISETP.LT.AND P3, PT, R15, UR5, !P0 ;  /* 0x000000050f007c0c */ /* 0x004fe2000c761270 */
[----:B------:R-:W-:Y:S01]  /*2bda0*/  ULDC UR5, c[0x0][0x22c] ;  /* 0x00008b0000057ab9 */ /* 0x000fe20000000800 */
[----:B------:R-:W2:Y:S01]  /*2bdb0*/  LDL.LU R15, [R1+0x8a8] ;  /* 0x0008a800010f7983 */ /* 0x000ea20000300800 */
[----:B------:R-:W-:-:S02]  /*2bdc0*/  LEA.HI.X.SX32 R11, R3, R136, 0x2, P6 ;  /* 0x00000088030b7211 */ /* 0x000fc400030f16ff */
[C---:B-1----:R-:W-:Y:S01]  /*2bdd0*/  LEA R6, P6, R13.reuse, R0, 0x2 ;  /* 0x000000000d067211 */ /* 0x042fe200078c10ff */
[----:B------:R1:W-:Y:S03]  /*2bde0*/  @P2 STG.E desc[UR60][R4.64], R114 ;  /* 0x0000007204002986 */ /* 0x0003e6000c10193c */
[----:B------:R-:W-:Y:S01]  /*2bdf0*/  LEA.HI.X.SX32 R7, R13, R136, 0x2, P6 ;  /* 0x000000880d077211 */ /* 0x000fe200030f16ff */
[----:B------:R4:W-:Y:S04]  /*2be00*/  @P1 STG.E desc[UR60][R8.64], R78 ;  /* 0x0000004e08001986 */ /* 0x0009e8000c10193c */
        /* <DEDUP_REMOVED lines=15> */
[C---:B-1----:R-:W-:Y:S02]  /*2bf00*/  LEA R4, P6, R3.reuse, R0, 0x2 ;  /* 0x0000000003047211 */ /* 0x042fe400078c10ff */
[C---:B------:R-:W-:Y:S02]  /*2bf10*/  IADD3 R13, R3.reuse, UR4, RZ ;  /* 0x00000004030d7c10 */ /* 0x040fe4000fffe0ff */
[----:B------:R-:W-:Y:S02]  /*2bf20*/  LEA.HI.X.SX32 R5, R3, R136, 0x2, P6 ;  /* 0x0000008803057211 */ /* 0x000fe400030f16ff */
[C---:B----4-:R-:W-:Y:S01]  /*2bf30*/  LEA R8, P6, R13.reuse, R0, 0x2 ;  /* 0x000000000d087211 */ /* 0x050fe200078c10ff */
[----:B------:R-:W-:-:S03]  /*2bf40*/  VIADD R3, R13, UR4 ;  /* 0x000000040d037c36 */ /* 0x000fc60008000000 */
        /* <DEDUP_REMOVED lines=31> */
[----:B-1----:R-:W-:-:S04]  /*2c140*/  LEA R8, P6, R13, R0, 0x2 ;  /* 0x000000000d087211 */ /* 0x002fc800078c10ff */
[----:B------:R-:W-:Y:S01]  /*2c150*/  LEA.HI.X.SX32 R9, R13, R136, 0x2, P6 ;  /* 0x000000880d097211 */ /* 0x000fe200030f16ff */
[C---:B------:R-:W-:Y:S01]  /*2c160*/  VIADD R13, R3.reuse, UR4 ;  /* 0x00000004030d7c36 */ /* 0x040fe20008000000 */
[----:B----4-:R-:W-:-:S04]  /*2c170*/  LEA R10, P6, R3, R0, 0x2 ;  /* 0x00000000030a7211 */ /* 0x010fc800078c10ff */
[----:B------:R-:W-:Y:S01]  /*2c180*/  LEA.HI.X.SX32 R11, R3, R136, 0x2, P6 ;  /* 0x00000088030b7211 */ /* 0x000fe200030f16ff */
[C---:B------:R-:W-:Y:S01]  /*2c190*/  VIADD R3, R13.reuse, UR4 ;  /* 0x000000040d037c36 */ /* 0x040fe20008000000 */
[C---:B------:R-:W-:Y:S01]  /*2c1a0*/  LEA R6, P6, R13.reuse, R0, 0x2 ;  /* 0x000000000d067211 */ /* 0x040fe200078c10ff */
[----:B------:R1:W-:Y:S03]  /*2c1b0*/  @P3 STG.E desc[UR60][R8.64], R82 ;  /* 0x0000005208003986 */ /* 0x0003e6000c10193c */
[----:B------:R-:W-:Y:S02]  /*2c1c0*/  LEA.HI.X.SX32 R7, R13, R136, 0x2, P6 ;  /* 0x000000880d077211 */ /* 0x000fe400030f16ff */
[----:B------:R-:W-:Y:S02]  /*2c1d0*/  LEA R4, P6, R3, R0, 0x2 ;  /* 0x0000000003047211 */ /* 0x000fe400078c10ff */
[----:B--2---:R-:W-:Y:S01]  /*2c1e0*/  ISETP.LT.AND P3, PT, R15, UR5, !P0 ;  /* 0x000000050f007c0c */ /* 0x004fe2000c761270 */
[----:B------:R-:W-:Y:S01]  /*2c1f0*/  ULDC UR5, c[0x0][0x22c] ;  /* 0x00008b0000057ab9 */ /* 0x000fe20000000800 */
[----:B------:R-:W2:Y:S01]  /*2c200*/  LDL.LU R15, [R1+0x880] ;  /* 0x00088000010f7983 */ /* 0x000ea20000300800 */
[----:B------:R-:W-:-:S02]  /*2c210*/  IADD3 R13, R3, UR4, RZ ;  /* 0x00000004030d7c10 */ /* 0x000fc4000fffe0ff */
[----:B------:R-:W-:Y:S01]  /*2c220*/  LEA.HI.X.SX32 R5, R3, R136, 0x2, P6 ;  /* 0x0000008803057211 */ /* 0x000fe200030f16ff */
        /* <DEDUP_REMOVED lines=46> */
[----:B------:R-:W-:Y:S01]  /*2c510*/  ISETP.LT.AND P5, PT, R16, UR5, !P0 ;  /* 0x0000000510007c0c */ /* 0x000fe2000c7a1270 */
[----:B------:R-:W-:Y:S01]  /*2c520*/  ULDC UR5, c[0x0][0x22c] ;  /* 0x00008b0000057ab9 */ /* 0x000fe20000000800 */
[----:B------:R-:W3:Y:S01]  /*2c530*/  LDL.LU R16, [R1+0x864] ;  /* 0x0008640001107983 */ /* 0x000ee20000300800 */
[----:B------:R-:W-:Y:S01]  /*2c540*/  ISETP.LT.AND P4, PT, R14, UR5, !P0 ;  /* 0x000000050e007c0c */ /* 0x000fe2000c781270 */
[----:B-1----:R-:W-:Y:S02]  /*2c550*/  VIADD R7, R3, UR4 ;  /* 0x0000000403077c36 */ /* 0x002fe40008000000 */
[----:B------:R-:W3:Y:S01]  /*2c560*/  LDL.LU R14, [R1+0x860] ;  /* 0x00086000010e7983 */ /* 0x000ee20000300800 */
[----:B------:R-:W-:Y:S01]  /*2c570*/  ULDC UR5, c[0x0][0x22c] ;  /* 0x00008b0000057ab9 */ /* 0x000fe20000000800 */
[C---:B------:R-:W-:Y:S01]  /*2c580*/  VIADD R13, R7.reuse, UR4 ;  /* 0x00000004070d7c36 */ /* 0x040fe20008000000 */
[----:B------:R-:W-:-:S04]  /*2c590*/  LEA R2, P6, R7, R0, 0x2 ;  /* 0x0000000007027211 */ /* 0x000fc800078c10ff */
[----:B------:R-:W-:Y:S02]  /*2c5a0*/  LEA.HI.X.SX32 R3, R7, R136, 0x2, P6 ;  /* 0x0000008807037211 */ /* 0x000fe400030f16ff */
[C---:B------:R-:W-:Y:S02]  /*2c5b0*/  IADD3 R7, R13.reuse, UR4, RZ ;  /* 0x000000040d077c10 */ /* 0x040fe4000fffe0ff */
[----:B----4-:R-:W-:-:S03]  /*2c5c0*/  LEA R4, P6, R13, R0, 0x2 ;  /* 0x000000000d047211 */ /* 0x010fc600078c10ff */
[----:B------:R-:W-:Y:S01]  /*2c5d0*/  VIADD R9, R7, UR4 ;  /* 0x0000000407097c36 */ /* 0x000fe20008000000 */
[----:B------:R-:W-:Y:S02]  /*2c5e0*/  LEA.HI.X.SX32 R5, R13, R136, 0x2, P6 ;  /* 0x000000880d057211 */ /* 0x000fe400030f16ff */
[----:B------:R-:W-:Y:S01]  /*2c5f0*/  LEA R6, P6, R7, R0, 0x2 ;  /* 0x0000000007067211 */ /* 0x000fe200078c10ff */
[----:B------:R-:W-:Y:S01]  /*2c600*/  VIADD R13, R9, UR4 ;  /* 0x00000004090d7c36 */ /* 0x000fe20008000000 */
[----:B------:R1:W-:Y:S02]  /*2c610*/  @P3 STG.E desc[UR60][R2.64], R131 ;  /* 0x0000008302003986 */ /* 0x0003e4000c10193c */
[----:B------:R-:W-:Y:S01]  /*2c620*/  LEA.HI.X.SX32 R7, R7, R136, 0x2, P6 ;  /* 0x0000008807077211 */ /* 0x000fe200030f16ff */
[----:B------:R-:W-:Y:S01]  /*2c630*/  VIADD R11, R13, UR4 ;  /* 0x000000040d0b7c36 */ /* 0x000fe20008000000 */
[----:B--2---:R-:W-:Y:S01]  /*2c640*/  ISETP.LT.AND P3, PT, R15, UR5, !P0 ;  /* 0x000000050f007c0c */ /* 0x004fe2000c761270 */
[----:B------:R2:W-:Y:S01]  /*2c650*/  @P2 STG.E desc[UR60][R4.64], R84 ;  /* 0x0000005404002986 */ /* 0x0005e2000c10193c */
[----:B------:R-:W-:Y:S01]  /*2c660*/  ULDC UR5, c[0x0][0x22c] ;  /* 0x00008b0000057ab9 */ /* 0x000fe20000000800 */
[----:B------:R-:W-:-:S02]  /*2c670*/  VIADD R15, R11, UR4 ;  /* 0x000000040b0f7c36 */ /* 0x000fc40008000000 */
[----:B------:R4:W-:Y:S01]  /*2c680*/  @P1 STG.E desc[UR60][R6.64], R20 ;  /* 0x0000001406001986 */ /* 0x0009e2000c10193c */
[-C--:B------:R-:W-:Y:S02]  /*2c690*/  LEA R8, P1, R13, R0.reuse, 0x2 ;  /* 0x000000000d087211 */ /* 0x080fe400078210ff */
[----:B-1----:R-:W-:Y:S01]  /*2c6a0*/  LEA R2, P6, R9, R0, 0x2 ;  /* 0x0000000009027211 */ /* 0x002fe200078c10ff */
[----:B------:R-:W-:-:S03]  /*2c6b0*/  VIADD R17, R15, UR4 ;  /* 0x000000040f117c36 */ /* 0x000fc60008000000 */
[-C--:B------:R-:W-:Y:S02]  /*2c6c0*/  LEA.HI.X.SX32 R3, R9, R136.reuse, 0x2, P6 ;  /* 0x0000008809037211 */ /* 0x080fe400030f16ff */
[----:B------:R-:W-:Y:S01]  /*2c6d0*/  LEA.HI.X.SX32 R9, R13, R136, 0x2, P1 ;  /* 0x000000880d097211 */ /* 0x000fe200008f16ff */
[----:B------:R-:W-:Y:S01]  /*2c6e0*/  VIADD R19, R17, UR4 ;  /* 0x0000000411137c36 */ /* 0x000fe20008000000 */
[-C--:B--2---:R-:W-:Y:S01]  /*2c6f0*/  LEA R4, P1, R15, R0.reuse, 0x2 ;  /* 0x000000000f047211 */ /* 0x084fe200078210ff */
[----:B------:R-:W-:Y:S01]  /*2c700*/  ULDC UR4, c[0x0][0x22c] ;  /* 0x00008b0000047ab9 */ /* 0x000fe20000000800 */
[----:B------:R-:W-:Y:S02]  /*2c710*/  LEA R10, P6, R11, R0, 0x2 ;  /* 0x000000000b0a7211 */ /* 0x000fe400078c10ff */
[-C--:B------:R-:W-:Y:S02]  /*2c720*/  LEA.HI.X.SX32 R5, R15, R136.reuse, 0x2, P1 ;  /* 0x000000880f057211 */ /* 0x080fe400008f16ff */
[----:B------:R-:W-:Y:S01]  /*2c730*/  LEA.HI.X.SX32 R11, R11, R136, 0x2, P6 ;  /* 0x000000880b0b7211 */ /* 0x000fe200030f16ff */
[----:B------:R1:W-:Y:S04]  /*2c740*/  @P5 STG.E desc[UR60][R2.64], R85 ;  /* 0x0000005502005986 */ /* 0x0003e8000c10193c */
[----:B------:R1:W-:Y:S04]  /*2c750*/  @P4 STG.E desc[UR60][R8.64], R21 ;  /* 0x0000001508004986 */ /* 0x0003e8000c10193c */
[----:B------:R1:W-:Y:S01]  /*2c760*/  @P3 STG.E desc[UR60][R10.64], R86 ;  /* 0x000000560a003986 */ /* 0x0003e2000c10193c */
[----:B---3--:R-:W-:-:S02]  /*2c770*/  ISETP.LT.AND P2, PT, R12, UR5, !P0 ;  /* 0x000000050c007c0c */ /* 0x008fc4000c741270 */
[C---:B------:R-:W-:Y:S02]  /*2c780*/  LEA R12, P6, R19.reuse, R0, 0x2 ;  /* 0x00000000130c7211 */ /* 0x040fe400078c10ff */
[----:B------:R-:W-:Y:S01]  /*2c790*/  ISETP.LT.AND P1, PT, R16, UR4, !P0 ;  /* 0x0000000410007c0c */ /* 0x000fe2000c721270 */
[----:B------:R-:W-:Y:S01]  /*2c7a0*/  ULDC UR4, c[0x0][0x22c] ;  /* 0x00008b0000047ab9 */ /* 0x000fe20000000800 */
[----:B------:R-:W-:Y:S02]  /*2c7b0*/  LEA.HI.X.SX32 R13, R19, R136, 0x2, P6 ;  /* 0x00000088130d7211 */ /* 0x000fe400030f16ff */
[----:B------:R-:W-:Y:S02]  /*2c7c0*/  ISETP.LT.AND P0, PT, R14, UR4, !P0 ;  /* 0x000000040e007c0c */ /* 0x000fe4000c701270 */
[----:B----4-:R-:W-:-:S04]  /*2c7d0*/  LEA R6, P6, R17, R0, 0x2 ;  /* 0x0000000011067211 */ /* 0x010fc800078c10ff */
[----:B------:R-:W-:Y:S01]  /*2c7e0*/  LEA.HI.X.SX32 R7, R17, R136, 0x2, P6 ;  /* 0x0000008811077211 */ /* 0x000fe200030f16ff */
[----:B------:R1:W-:Y:S04]  /*2c7f0*/  @P2 STG.E desc[UR60][R4.64], R22 ;  /* 0x0000001604002986 */ /* 0x0003e8000c10193c */
[----:B------:R1:W-:Y:S02]  /*2c800*/  @P1 STG.E desc[UR60][R6.64], R87 ;  /* 0x0000005706001986 */ /* 0x0003e4000c10193c */
[----:B------:R-:W-:Y:S05]  /*2c810*/  @!P0 EXIT ;  /* 0x000000000000894d */ /* 0x000fea0003800000 */
[----:B------:R-:W-:Y:S01]  /*2c820*/  STG.E desc[UR60][R12.64], R23 ;  /* 0x000000170c007986 */ /* 0x000fe2000c10193c */
[----:B------:R-:W-:Y:S05]  /*2c830*/  EXIT ;  /* 0x000000000000794d */ /* 0x000fea0003800000 */
.L_x_2:
[----:B------:R-:W-:-:S00]  /*2c840*/  BRA `(.L_x_2) ;  /* 0xfffffffc00fc7947 */ /* 0x000fc0000383ffff */
[----:B------:R-:W-:-:S00]  /*2c850*/  NOP ;  /* 0x0000000000007918 */ /* 0x000fc00000000000 */
        /* <DEDUP_REMOVED lines=10> */
.L_x_3:


//--------------------- .nv.shared.matmul_kernel  --------------------------
	.section	.nv.shared.matmul_kernel,"aw",@nobits
	.sectionflags	@""
	.align	16
	.zero		1024


//--------------------- .nv.shared.reserved.0     --------------------------
	.section	.nv.shared.reserved.0,"aw",@nobits
	.weak		__nv_reservedSMEM_offset_0_alias
	.size		__nv_reservedSMEM_offset_0_alias, 0, 0
	.other		__nv_reservedSMEM_offset_0_alias,@"STO_CUDA_RESERVED_SHARED STV_DEFAULT"
__nv_reservedSMEM_offset_0_alias:
	.zero		0


//--------------------- .nv.constant0.matmul_kernel --------------------------
	.section	.nv.constant0.matmul_kernel,"a",@progbits
	.sectionflags	@""
	.align	4
.nv.constant0.matmul_kernel:
	.zero		608


//--------------------- SYMBOLS --------------------------

	.type		.nv.reservedSmem.offset0,@object
	.size		.nv.reservedSmem.offset0,0x4
